// auto-generated by cutlass_sweep.gemm — config: {"arch": "sm_100", "cluster_m": 1, "cluster_n": 4, "dtype": "int8", "dtype_b": "int8", "layout": "nt", "stages": 0, "tile_k": 64, "tile_m": 128, "tile_n": 256}
#include "cutlass/cutlass.h"
#include "cutlass/gemm/collective/collective_builder.hpp"
#include "cutlass/gemm/device/gemm_universal_adapter.h"
#include "cutlass/gemm/kernel/gemm_universal.hpp"
#include "cutlass/epilogue/collective/collective_builder.hpp"

using ElemA = int8_t;
using ElemB = int8_t;
using ElemCD = int8_t;
using Acc  = int32_t;
using TileShape    = cute::Shape<cute::_128, cute::_256, cute::_64>;
using ClusterShape = cute::Shape<cute::_1, cute::_4, cute::_1>;

using CollectiveEpilogue = typename cutlass::epilogue::collective::CollectiveBuilder<
    cutlass::arch::Sm100, cutlass::arch::OpClassTensorOp,
    TileShape, ClusterShape,
    cutlass::epilogue::collective::EpilogueTileAuto,
    Acc, Acc,
    ElemCD, cutlass::layout::RowMajor, 128 / cutlass::sizeof_bits<ElemCD>::value,
    ElemCD, cutlass::layout::RowMajor, 128 / cutlass::sizeof_bits<ElemCD>::value,
    cutlass::epilogue::collective::EpilogueScheduleAuto
  >::CollectiveOp;

using CollectiveMainloop = typename cutlass::gemm::collective::CollectiveBuilder<
    cutlass::arch::Sm100, cutlass::arch::OpClassTensorOp,
    ElemA, cutlass::layout::RowMajor, 128 / cutlass::sizeof_bits<ElemA>::value,
    ElemB, cutlass::layout::ColumnMajor, 128 / cutlass::sizeof_bits<ElemB>::value,
    Acc,
    TileShape, ClusterShape,
    cutlass::gemm::collective::StageCountAutoCarveout<static_cast<int>(sizeof(typename CollectiveEpilogue::SharedStorage))>,
    cutlass::gemm::collective::KernelScheduleAuto
  >::CollectiveOp;

using GemmKernel = cutlass::gemm::kernel::GemmUniversal<
    cute::Shape<int,int,int,int>,
    CollectiveMainloop,
    CollectiveEpilogue
>;
using Gemm = cutlass::gemm::device::GemmUniversalAdapter<GemmKernel>;

// Force the device kernel symbol into the cubin without needing a host main.
auto* _anchor = &cutlass::device_kernel<GemmKernel>;


// ===== COMPILED SASS (sm_100a) =====

	.target	sm_100a

	.elftype	@"ET_EXEC"


//--------------------- .note.nv.tkinfo           --------------------------
	.section	.note.nv.tkinfo,"",@"SHT_NOTE"
	.sectionflags	@"SHF_NOTE_NV_TKINFO"
	.tkinfo
        /*0018*/ 	.word	0x00000002
        /*0030*/ 	.string	""
        /*0030*/ 	.string	"ptxas"
        /*0030*/ 	.string	"Cuda compilation tools, release 13.0, V13.0.88"
        /*0030*/ 	.string	"Build cuda_13.0.r13.0/compiler.36424714_0"
        /*0030*/ 	.string	"-arch sm_100a -m 64 "



//--------------------- .note.nv.cuinfo           --------------------------
	.section	.note.nv.cuinfo,"",@"SHT_NOTE"
	.sectionflags	@"SHF_NOTE_NV_CUINFO"
        /*0018*/ 	.short	0x0002
        /*001a*/ 	.short	0x0064
        /*001c*/ 	.short	0x0082
	.zero		2


//--------------------- .nv.info                  --------------------------
	.section	.nv.info,"",@"SHT_CUDA_INFO"
	.align	4


	//----- nvinfo : EIATTR_REGCOUNT
	.align		4
        /*0000*/ 	.byte	0x04, 0x2f
        /*0002*/ 	.short	(.L_20 - .L_19)
	.align		4
.L_19:
        /*0004*/ 	.word	index@(_ZN7cutlass13device_kernelINS_4gemm6kernel13GemmUniversalIN4cute5tupleIJiiiiEEENS1_10collective13CollectiveMmaINS1_35MainloopSm100TmaUmmaWarpSpecializedILi7ELi2ELi2ENS5_IJNS4_1CILi1EEENSA_ILi4EEESB_EEEEENS5_IJNSA_ILi128EEENSA_ILi256EEENSA_ILi64EEEEEEaNS5_IJlSB_lEEEaSJ_NS4_8TiledMMAINS4_8MMA_AtomIJNS4_15SM100_MMA_S8_SSIaaiLi128ELi256ELNS4_4UMMA5MajorE0ELSO_0ELNSN_8SaturateE0EEEEEENS4_6LayoutINS5_IJSB_SB_SB_EEENS5_IJNSA_ILi0EEESU_SU_EEEEENS5_IJNS4_10UnderscoreESX_SX_EEEEENS4_23SM90_TMA_LOAD_MULTICASTENS4_14ComposedLayoutINS4_7SwizzleILi2ELi4ELi3EEENS4_18smem_ptr_flag_bitsILi8EEENSS_INS5_IJNSA_ILi8EEESH_EEENS5_IJSH_SB_EEEEEEEvNS4_8identityENS4_13SM90_TMA_LOADES1A_vS1B_EENS_8epilogue10collective18CollectiveEpilogueINS1E_23Sm100TmaWarpSpecializedILi4ELi2ELi64ELb0ELb0EEEJSI_NS5_IJNSS_ISF_SB_EENSS_ISH_SB_EEEEEaSJ_aSJ_NS1E_6fusion15FusionCallbacksIS1I_NS1M_17LinearCombinationIaiaiLNS_15FloatRoundStyleE2EEESI_S1L_JEEENS4_5SM1004TMEM4LOAD26SM100_TMEM_LOAD_32dp32b64xES1C_S1A_NS4_39AutoVectorizingCopyWithAssumedAlignmentILi128EEENS4_14SM90_TMA_STOREES1A_S1X_S1X_EEEvvEEEEvNT_6ParamsE)
        /*0008*/ 	.word	0x000000a6


	//----- nvinfo : EIATTR_FRAME_SIZE
	.align		4
.L_20:
        /*000c*/ 	.byte	0x04, 0x11
        /*000e*/ 	.short	(.L_22 - .L_21)
	.align		4
.L_21:
        /*0010*/ 	.word	index@($__internal_2_$__cuda_sm10x_tcgen05_guardrail_trap_unallocated_columns_being_dealloced)
        /*0014*/ 	.word	0x00000000


	//----- nvinfo : EIATTR_FRAME_SIZE
	.align		4
.L_22:
        /*0018*/ 	.byte	0x04, 0x11
        /*001a*/ 	.short	(.L_24 - .L_23)
	.align		4
.L_23:
        /*001c*/ 	.word	index@($__internal_1_$__cuda_sm10x_tcgen05_guardrail_trap_phase_invalid_during_alloc)
        /*0020*/ 	.word	0x00000000


	//----- nvinfo : EIATTR_FRAME_SIZE
	.align		4
.L_24:
        /*0024*/ 	.byte	0x04, 0x11
        /*0026*/ 	.short	(.L_26 - .L_25)
	.align		4
.L_25:
        /*0028*/ 	.word	index@($__internal_0_$__cuda_sm10x_tcgen05_guardrail_trap_col_being_dealloced_not_returned_by_alloc)
        /*002c*/ 	.word	0x00000000


	//----- nvinfo : EIATTR_FRAME_SIZE
	.align		4
.L_26:
        /*0030*/ 	.byte	0x04, 0x11
        /*0032*/ 	.short	(.L_28 - .L_27)
	.align		4
.L_27:
        /*0034*/ 	.word	index@(_ZN7cutlass13device_kernelINS_4gemm6kernel13GemmUniversalIN4cute5tupleIJiiiiEEENS1_10collective13CollectiveMmaINS1_35MainloopSm100TmaUmmaWarpSpecializedILi7ELi2ELi2ENS5_IJNS4_1CILi1EEENSA_ILi4EEESB_EEEEENS5_IJNSA_ILi128EEENSA_ILi256EEENSA_ILi64EEEEEEaNS5_IJlSB_lEEEaSJ_NS4_8TiledMMAINS4_8MMA_AtomIJNS4_15SM100_MMA_S8_SSIaaiLi128ELi256ELNS4_4UMMA5MajorE0ELSO_0ELNSN_8SaturateE0EEEEEENS4_6LayoutINS5_IJSB_SB_SB_EEENS5_IJNSA_ILi0EEESU_SU_EEEEENS5_IJNS4_10UnderscoreESX_SX_EEEEENS4_23SM90_TMA_LOAD_MULTICASTENS4_14ComposedLayoutINS4_7SwizzleILi2ELi4ELi3EEENS4_18smem_ptr_flag_bitsILi8EEENSS_INS5_IJNSA_ILi8EEESH_EEENS5_IJSH_SB_EEEEEEEvNS4_8identityENS4_13SM90_TMA_LOADES1A_vS1B_EENS_8epilogue10collective18CollectiveEpilogueINS1E_23Sm100TmaWarpSpecializedILi4ELi2ELi64ELb0ELb0EEEJSI_NS5_IJNSS_ISF_SB_EENSS_ISH_SB_EEEEEaSJ_aSJ_NS1E_6fusion15FusionCallbacksIS1I_NS1M_17LinearCombinationIaiaiLNS_15FloatRoundStyleE2EEESI_S1L_JEEENS4_5SM1004TMEM4LOAD26SM100_TMEM_LOAD_32dp32b64xES1C_S1A_NS4_39AutoVectorizingCopyWithAssumedAlignmentILi128EEENS4_14SM90_TMA_STOREES1A_S1X_S1X_EEEvvEEEEvNT_6ParamsE)
        /*0038*/ 	.word	0x00000000


	//----- nvinfo : EIATTR_MIN_STACK_SIZE
	.align		4
.L_28:
        /*003c*/ 	.byte	0x04, 0x12
        /*003e*/ 	.short	(.L_30 - .L_29)
	.align		4
.L_29:
        /*0040*/ 	.word	index@(_ZN7cutlass13device_kernelINS_4gemm6kernel13GemmUniversalIN4cute5tupleIJiiiiEEENS1_10collective13CollectiveMmaINS1_35MainloopSm100TmaUmmaWarpSpecializedILi7ELi2ELi2ENS5_IJNS4_1CILi1EEENSA_ILi4EEESB_EEEEENS5_IJNSA_ILi128EEENSA_ILi256EEENSA_ILi64EEEEEEaNS5_IJlSB_lEEEaSJ_NS4_8TiledMMAINS4_8MMA_AtomIJNS4_15SM100_MMA_S8_SSIaaiLi128ELi256ELNS4_4UMMA5MajorE0ELSO_0ELNSN_8SaturateE0EEEEEENS4_6LayoutINS5_IJSB_SB_SB_EEENS5_IJNSA_ILi0EEESU_SU_EEEEENS5_IJNS4_10UnderscoreESX_SX_EEEEENS4_23SM90_TMA_LOAD_MULTICASTENS4_14ComposedLayoutINS4_7SwizzleILi2ELi4ELi3EEENS4_18smem_ptr_flag_bitsILi8EEENSS_INS5_IJNSA_ILi8EEESH_EEENS5_IJSH_SB_EEEEEEEvNS4_8identityENS4_13SM90_TMA_LOADES1A_vS1B_EENS_8epilogue10collective18CollectiveEpilogueINS1E_23Sm100TmaWarpSpecializedILi4ELi2ELi64ELb0ELb0EEEJSI_NS5_IJNSS_ISF_SB_EENSS_ISH_SB_EEEEEaSJ_aSJ_NS1E_6fusion15FusionCallbacksIS1I_NS1M_17LinearCombinationIaiaiLNS_15FloatRoundStyleE2EEESI_S1L_JEEENS4_5SM1004TMEM4LOAD26SM100_TMEM_LOAD_32dp32b64xES1C_S1A_NS4_39AutoVectorizingCopyWithAssumedAlignmentILi128EEENS4_14SM90_TMA_STOREES1A_S1X_S1X_EEEvvEEEEvNT_6ParamsE)
        /*0044*/ 	.word	0x00000000
.L_30:


//--------------------- .nv.compat                --------------------------
	.section	.nv.compat,"",@"SHT_CUDA_COMPAT_INFO"
	.align	4
        /*0000*/ 	.byte	0x02, 0x09, 0x01, 0x00, 0x02, 0x02, 0x03, 0x00, 0x02, 0x05, 0x06, 0x00, 0x03, 0x07, 0x01, 0x01
        /*0010*/ 	.byte	0x02, 0x03, 0x01, 0x00, 0x02, 0x06, 0x01, 0x00, 0x04, 0x0b, 0x08, 0x00, 0x01, 0x00, 0x00, 0x00
        /*0020*/ 	.byte	0x00, 0x00, 0x00, 0x00


//--------------------- .nv.info._ZN7cutlass13device_kernelINS_4gemm6kernel13GemmUniversalIN4cute5tupleIJiiiiEEENS1_10collective13CollectiveMmaINS1_35MainloopSm100TmaUmmaWarpSpecializedILi7ELi2ELi2ENS5_IJNS4_1CILi1EEENSA_ILi4EEESB_EEEEENS5_IJNSA_ILi128EEENSA_ILi256EEENSA_ILi64EEEEEEaNS5_IJlSB_lEEEaSJ_NS4_8TiledMMAINS4_8MMA_AtomIJNS4_15SM100_MMA_S8_SSIaaiLi128ELi256ELNS4_4UMMA5MajorE0ELSO_0ELNSN_8SaturateE0EEEEEENS4_6LayoutINS5_IJSB_SB_SB_EEENS5_IJNSA_ILi0EEESU_SU_EEEEENS5_IJNS4_10UnderscoreESX_SX_EEEEENS4_23SM90_TMA_LOAD_MULTICASTENS4_14ComposedLayoutINS4_7SwizzleILi2ELi4ELi3EEENS4_18smem_ptr_flag_bitsILi8EEENSS_INS5_IJNSA_ILi8EEESH_EEENS5_IJSH_SB_EEEEEEEvNS4_8identityENS4_13SM90_TMA_LOADES1A_vS1B_EENS_8epilogue10collective18CollectiveEpilogueINS1E_23Sm100TmaWarpSpecializedILi4ELi2ELi64ELb0ELb0EEEJSI_NS5_IJNSS_ISF_SB_EENSS_ISH_SB_EEEEEaSJ_aSJ_NS1E_6fusion15FusionCallbacksIS1I_NS1M_17LinearCombinationIaiaiLNS_15FloatRoundStyleE2EEESI_S1L_JEEENS4_5SM1004TMEM4LOAD26SM100_TMEM_LOAD_32dp32b64xES1C_S1A_NS4_39AutoVectorizingCopyWithAssumedAlignmentILi128EEENS4_14SM90_TMA_STOREES1A_S1X_S1X_EEEvvEEEEvNT_6ParamsE --------------------------
	.section	.nv.info._ZN7cutlass13device_kernelINS_4gemm6kernel13GemmUniversalIN4cute5tupleIJiiiiEEENS1_10collective13CollectiveMmaINS1_35MainloopSm100TmaUmmaWarpSpecializedILi7ELi2ELi2ENS5_IJNS4_1CILi1EEENSA_ILi4EEESB_EEEEENS5_IJNSA_ILi128EEENSA_ILi256EEENSA_ILi64EEEEEEaNS5_IJlSB_lEEEaSJ_NS4_8TiledMMAINS4_8MMA_AtomIJNS4_15SM100_MMA_S8_SSIaaiLi128ELi256ELNS4_4UMMA5MajorE0ELSO_0ELNSN_8SaturateE0EEEEEENS4_6LayoutINS5_IJSB_SB_SB_EEENS5_IJNSA_ILi0EEESU_SU_EEEEENS5_IJNS4_10UnderscoreESX_SX_EEEEENS4_23SM90_TMA_LOAD_MULTICASTENS4_14ComposedLayoutINS4_7SwizzleILi2ELi4ELi3EEENS4_18smem_ptr_flag_bitsILi8EEENSS_INS5_IJNSA_ILi8EEESH_EEENS5_IJSH_SB_EEEEEEEvNS4_8identityENS4_13SM90_TMA_LOADES1A_vS1B_EENS_8epilogue10collective18CollectiveEpilogueINS1E_23Sm100TmaWarpSpecializedILi4ELi2ELi64ELb0ELb0EEEJSI_NS5_IJNSS_ISF_SB_EENSS_ISH_SB_EEEEEaSJ_aSJ_NS1E_6fusion15FusionCallbacksIS1I_NS1M_17LinearCombinationIaiaiLNS_15FloatRoundStyleE2EEESI_S1L_JEEENS4_5SM1004TMEM4LOAD26SM100_TMEM_LOAD_32dp32b64xES1C_S1A_NS4_39AutoVectorizingCopyWithAssumedAlignmentILi128EEENS4_14SM90_TMA_STOREES1A_S1X_S1X_EEEvvEEEEvNT_6ParamsE,"",@"SHT_CUDA_INFO"
	.sectionflags	@""
	.align	4


	//----- nvinfo : EIATTR_CUDA_API_VERSION
	.align		4
        /*0000*/ 	.byte	0x04, 0x37
        /*0002*/ 	.short	(.L_32 - .L_31)
.L_31:
        /*0004*/ 	.word	0x00000082


	//----- nvinfo : EIATTR_KPARAM_INFO
	.align		4
.L_32:
        /*0008*/ 	.byte	0x04, 0x17
        /*000a*/ 	.short	(.L_34 - .L_33)
.L_33:
        /*000c*/ 	.word	0x00000000
        /*0010*/ 	.short	0x0000
        /*0012*/ 	.short	0x0000
        /*0014*/ 	.byte	0x00, 0xf0, 0x01, 0x20


	//----- nvinfo : EIATTR_AT_ENTRY_FRAGMENTS
	.align		4
.L_34:
        /*0018*/ 	.byte	0x04, 0x4f
        /*001a*/ 	.short	(.L_36 - .L_35)


	//   ....[0]....
.L_35:
        /*001c*/ 	.word	0x00000006


	//----- nvinfo : EIATTR_RESERVED_SMEM_USED
	.align		4
.L_36:
        /*0020*/ 	.byte	0x01, 0x41
	.zero		2


	//----- nvinfo : EIATTR_SPARSE_MMA_MASK
	.align		4
        /*0024*/ 	.byte	0x03, 0x50
        /*0026*/ 	.short	0x0000


	//----- nvinfo : EIATTR_TCGEN05_1CTA_USED
	.align		4
        /*0028*/ 	.byte	0x01, 0x51
	.zero		2


	//----- nvinfo : EIATTR_MAXREG_COUNT
	.align		4
        /*002c*/ 	.byte	0x03, 0x1b
        /*002e*/ 	.short	0x00ff


	//----- nvinfo : EIATTR_NUM_BARRIERS
	.align		4
        /*0030*/ 	.byte	0x02, 0x4c
        /*0032*/ 	.byte	0x07
	.zero		1


	//----- nvinfo : EIATTR_EXTERNS
	.align		4
        /*0034*/ 	.byte	0x04, 0x0f
        /*0036*/ 	.short	(.L_38 - .L_37)


	//   ....[0]....
	.align		4
.L_37:
        /*0038*/ 	.word	index@(__assertfail)


	//----- nvinfo : EIATTR_MERCURY_ISA_VERSION
	.align		4
.L_38:
        /*003c*/ 	.byte	0x03, 0x5f
        /*003e*/ 	.short	0x0101


	//----- nvinfo : EIATTR_INT_WARP_WIDE_INSTR_OFFSETS
	.align		4
        /*0040*/ 	.byte	0x04, 0x31
        /*0042*/ 	.short	(.L_40 - .L_39)


	//   ....[0]....
.L_39:
        /*0044*/ 	.word	0x00003ce0


	//   ....[1]....
        /*0048*/ 	.word	0x00003d00


	//   ....[2]....
        /*004c*/ 	.word	0x00003d30


	//   ....[3]....
        /*0050*/ 	.word	0x00004870


	//   ....[4]....
        /*0054*/ 	.word	0x000048e0


	//   ....[5]....
        /*0058*/ 	.word	0x000049c0


	//   ....[6]....
        /*005c*/ 	.word	0x00004a40


	//   ....[7]....
        /*0060*/ 	.word	0x00004b40


	//   ....[8]....
        /*0064*/ 	.word	0x00004bc0


	//   ....[9]....
        /*0068*/ 	.word	0x00004cb0


	//   ....[10]....
        /*006c*/ 	.word	0x00004d60


	//----- nvinfo : EIATTR_COOP_GROUP_MASK_REGIDS
	.align		4
.L_40:
        /*0070*/ 	.byte	0x04, 0x29
        /*0072*/ 	.short	(.L_42 - .L_41)


	//   ....[0]....
.L_41:
        /*0074*/ 	.word	0xffffffff


	//   ....[1]....
        /*0078*/ 	.word	0xffffffff


	//   ....[2]....
        /*007c*/ 	.word	0xffffffff


	//   ....[3]....
        /*0080*/ 	.word	0xffffffff


	//   ....[4]....
        /*0084*/ 	.word	0xffffffff


	//   ....[5]....
        /*0088*/ 	.word	0xffffffff


	//   ....[6]....
        /*008c*/ 	.word	0xffffffff


	//   ....[7]....
        /*0090*/ 	.word	0xffffffff


	//   ....[8]....
        /*0094*/ 	.word	0xffffffff


	//   ....[9]....
        /*0098*/ 	.word	0xffffffff


	//   ....[10]....
        /*009c*/ 	.word	0xffffffff


	//   ....[11]....
        /*00a0*/ 	.word	0xffffffff


	//   ....[12]....
        /*00a4*/ 	.word	0xffffffff


	//   ....[13]....
        /*00a8*/ 	.word	0xffffffff


	//----- nvinfo : EIATTR_COOP_GROUP_INSTR_OFFSETS
	.align		4
.L_42:
        /*00ac*/ 	.byte	0x04, 0x28
        /*00ae*/ 	.short	(.L_44 - .L_43)


	//   ....[0]....
.L_43:
        /*00b0*/ 	.word	0x00000080


	//   ....[1]....
        /*00b4*/ 	.word	0x000004f0


	//   ....[2]....
        /*00b8*/ 	.word	0x00000700


	//   ....[3]....
        /*00bc*/ 	.word	0x000008a0


	//   ....[4]....
        /*00c0*/ 	.word	0x000009a0


	//   ....[5]....
        /*00c4*/ 	.word	0x00000b10


	//   ....[6]....
        /*00c8*/ 	.word	0x00000c70


	//   ....[7]....
        /*00cc*/ 	.word	0x00000e20


	//   ....[8]....
        /*00d0*/ 	.word	0x000020c0


	//   ....[9]....
        /*00d4*/ 	.word	0x00003130


	//   ....[10]....
        /*00d8*/ 	.word	0x00003340


	//   ....[11]....
        /*00dc*/ 	.word	0x00003370


	//   ....[12]....
        /*00e0*/ 	.word	0x00003bc0


	//   ....[13]....
        /*00e4*/ 	.word	0x00003df0


	//----- nvinfo : EIATTR_VRC_CTA_INIT_COUNT
	.align		4
.L_44:
        /*00e8*/ 	.byte	0x02, 0x4a
        /*00ea*/ 	.byte	0x80
	.zero		1


	//----- nvinfo : EIATTR_SYSCALL_OFFSETS
	.align		4
        /*00ec*/ 	.byte	0x04, 0x46
        /*00ee*/ 	.short	(.L_46 - .L_45)


	//   ....[0]....
.L_45:
        /*00f0*/ 	.word	0x000059d0


	//   ....[1]....
        /*00f4*/ 	.word	0x00005b10


	//   ....[2]....
        /*00f8*/ 	.word	0x000063a0


	//   ....[3]....
        /*00fc*/ 	.word	0x000079a0


	//   ....[4]....
        /*0100*/ 	.word	0x00008f40


	//   ....[5]....
        /*0104*/ 	.word	0x0000a510


	//----- nvinfo : EIATTR_MBARRIER_INSTR_OFFSETS
	.align		4
.L_46:
        /*0108*/ 	.byte	0x04, 0x39
        /*010a*/ 	.short	(.L_48 - .L_47)


	//   ....[0]....
.L_47:
        /*010c*/ 	.word	0x00000610
        /*0110*/ 	.word	0x000000ff
        /*0114*/ 	.word	0x00000000
        /*0118*/ 	.short	0x0100
        /*011a*/ 	.byte	0x04
	.zero		1


	//   ....[1]....
        /*011c*/ 	.word	0x00000620
        /*0120*/ 	.word	0x000000ff
        /*0124*/ 	.word	0x00000038
        /*0128*/ 	.short	0x0100
        /*012a*/ 	.byte	0x04
	.zero		1


	//   ....[2]....
        /*012c*/ 	.word	0x00000630
        /*0130*/ 	.word	0x000000ff
        /*0134*/ 	.word	0x00000008
        /*0138*/ 	.short	0x0100
        /*013a*/ 	.byte	0x04
	.zero		1


	//   ....[3]....
        /*013c*/ 	.word	0x00000640
        /*0140*/ 	.word	0x000000ff
        /*0144*/ 	.word	0x00000040
        /*0148*/ 	.short	0x0100
        /*014a*/ 	.byte	0x04
	.zero		1


	//   ....[4]....
        /*014c*/ 	.word	0x00000650
        /*0150*/ 	.word	0x000000ff
        /*0154*/ 	.word	0x00000010
        /*0158*/ 	.short	0x0100
        /*015a*/ 	.byte	0x04
	.zero		1


	//   ....[5]....
        /*015c*/ 	.word	0x00000660
        /*0160*/ 	.word	0x000000ff
        /*0164*/ 	.word	0x00000048
        /*0168*/ 	.short	0x0100
        /*016a*/ 	.byte	0x04
	.zero		1


	//   ....[6]....
        /*016c*/ 	.word	0x00000670
        /*0170*/ 	.word	0x000000ff
        /*0174*/ 	.word	0x00000018
        /*0178*/ 	.short	0x0100
        /*017a*/ 	.byte	0x04
	.zero		1


	//   ....[7]....
        /*017c*/ 	.word	0x00000680
        /*0180*/ 	.word	0x000000ff
        /*0184*/ 	.word	0x00000050
        /*0188*/ 	.short	0x0100
        /*018a*/ 	.byte	0x04
	.zero		1


	//   ....[8]....
        /*018c*/ 	.word	0x00000690
        /*0190*/ 	.word	0x000000ff
        /*0194*/ 	.word	0x00000020
        /*0198*/ 	.short	0x0100
        /*019a*/ 	.byte	0x04
	.zero		1


	//   ....[9]....
        /*019c*/ 	.word	0x000006a0
        /*01a0*/ 	.word	0x000000ff
        /*01a4*/ 	.word	0x00000058
        /*01a8*/ 	.short	0x0100
        /*01aa*/ 	.byte	0x04
	.zero		1


	//   ....[10]....
        /*01ac*/ 	.word	0x000006b0
        /*01b0*/ 	.word	0x000000ff
        /*01b4*/ 	.word	0x00000028
        /*01b8*/ 	.short	0x0100
        /*01ba*/ 	.byte	0x04
	.zero		1


	//   ....[11]....
        /*01bc*/ 	.word	0x000006c0
        /*01c0*/ 	.word	0x000000ff
        /*01c4*/ 	.word	0x00000060
        /*01c8*/ 	.short	0x0100
        /*01ca*/ 	.byte	0x04
	.zero		1


	//   ....[12]....
        /*01cc*/ 	.word	0x000006d0
        /*01d0*/ 	.word	0x000000ff
        /*01d4*/ 	.word	0x00000030
        /*01d8*/ 	.short	0x0100
        /*01da*/ 	.byte	0x04
	.zero		1


	//   ....[13]....
        /*01dc*/ 	.word	0x000006e0
        /*01e0*/ 	.word	0x000000ff
        /*01e4*/ 	.word	0x00000068
        /*01e8*/ 	.short	0x0100
        /*01ea*/ 	.byte	0x04
	.zero		1


	//   ....[14]....
        /*01ec*/ 	.word	0x00000810
        /*01f0*/ 	.word	0x000000ff
        /*01f4*/ 	.word	0x00000070
        /*01f8*/ 	.short	0x0100
        /*01fa*/ 	.byte	0x04
	.zero		1


	//   ....[15]....
        /*01fc*/ 	.word	0x00000820
        /*0200*/ 	.word	0x000000ff
        /*0204*/ 	.word	0x00000090
        /*0208*/ 	.short	0x0100
        /*020a*/ 	.byte	0x04
	.zero		1


	//   ....[16]....
        /*020c*/ 	.word	0x00000830
        /*0210*/ 	.word	0x000000ff
        /*0214*/ 	.word	0x00000078
        /*0218*/ 	.short	0x0100
        /*021a*/ 	.byte	0x04
	.zero		1


	//   ....[17]....
        /*021c*/ 	.word	0x00000840
        /*0220*/ 	.word	0x000000ff
        /*0224*/ 	.word	0x00000098
        /*0228*/ 	.short	0x0100
        /*022a*/ 	.byte	0x04
	.zero		1


	//   ....[18]....
        /*022c*/ 	.word	0x00000850
        /*0230*/ 	.word	0x000000ff
        /*0234*/ 	.word	0x00000080
        /*0238*/ 	.short	0x0100
        /*023a*/ 	.byte	0x04
	.zero		1


	//   ....[19]....
        /*023c*/ 	.word	0x00000860
        /*0240*/ 	.word	0x000000ff
        /*0244*/ 	.word	0x000000a0
        /*0248*/ 	.short	0x0100
        /*024a*/ 	.byte	0x04
	.zero		1


	//   ....[20]....
        /*024c*/ 	.word	0x00000870
        /*0250*/ 	.word	0x000000ff
        /*0254*/ 	.word	0x00000088
        /*0258*/ 	.short	0x0100
        /*025a*/ 	.byte	0x04
	.zero		1


	//   ....[21]....
        /*025c*/ 	.word	0x00000880
        /*0260*/ 	.word	0x000000ff
        /*0264*/ 	.word	0x000000a8
        /*0268*/ 	.short	0x0100
        /*026a*/ 	.byte	0x04
	.zero		1


	//   ....[22]....
        /*026c*/ 	.word	0x00000970
        /*0270*/ 	.word	0x000000ff
        /*0274*/ 	.word	0x000000b0
        /*0278*/ 	.short	0x0100
        /*027a*/ 	.byte	0x06
	.zero		1


	//   ....[23]....
        /*027c*/ 	.word	0x00000980
        /*0280*/ 	.word	0x000000ff
        /*0284*/ 	.word	0x000000b8
        /*0288*/ 	.short	0x0100
        /*028a*/ 	.byte	0x06
	.zero		1


	//   ....[24]....
        /*028c*/ 	.word	0x00000ac0
        /*0290*/ 	.word	0x000000ff
        /*0294*/ 	.word	0x000000c0
        /*0298*/ 	.short	0x0100
        /*029a*/ 	.byte	0x06
	.zero		1


	//   ....[25]....
        /*029c*/ 	.word	0x00000ad0
        /*02a0*/ 	.word	0x000000ff
        /*02a4*/ 	.word	0x000000d0
        /*02a8*/ 	.short	0x0100
        /*02aa*/ 	.byte	0x06
	.zero		1


	//   ....[26]....
        /*02ac*/ 	.word	0x00000ae0
        /*02b0*/ 	.word	0x000000ff
        /*02b4*/ 	.word	0x000000c8
        /*02b8*/ 	.short	0x0100
        /*02ba*/ 	.byte	0x06
	.zero		1


	//   ....[27]....
        /*02bc*/ 	.word	0x00000af0
        /*02c0*/ 	.word	0x000000ff
        /*02c4*/ 	.word	0x000000d8
        /*02c8*/ 	.short	0x0100
        /*02ca*/ 	.byte	0x06
	.zero		1


	//   ....[28]....
        /*02cc*/ 	.word	0x00000c20
        /*02d0*/ 	.word	0x000000ff
        /*02d4*/ 	.word	0x000000e0
        /*02d8*/ 	.short	0x0100
        /*02da*/ 	.byte	0x04
	.zero		1


	//   ....[29]....
        /*02dc*/ 	.word	0x00000c30
        /*02e0*/ 	.word	0x000000ff
        /*02e4*/ 	.word	0x000000f0
        /*02e8*/ 	.short	0x0100
        /*02ea*/ 	.byte	0x04
	.zero		1


	//   ....[30]....
        /*02ec*/ 	.word	0x00000c40
        /*02f0*/ 	.word	0x000000ff
        /*02f4*/ 	.word	0x000000e8
        /*02f8*/ 	.short	0x0100
        /*02fa*/ 	.byte	0x04
	.zero		1


	//   ....[31]....
        /*02fc*/ 	.word	0x00000c50
        /*0300*/ 	.word	0x000000ff
        /*0304*/ 	.word	0x000000f8
        /*0308*/ 	.short	0x0100
        /*030a*/ 	.byte	0x04
	.zero		1


	//   ....[32]....
        /*030c*/ 	.word	0x00000d40
        /*0310*/ 	.word	0x000000ff
        /*0314*/ 	.word	0x00000100
        /*0318*/ 	.short	0x0100
        /*031a*/ 	.byte	0x04
	.zero		1


	//   ....[33]....
        /*031c*/ 	.word	0x00000d50
        /*0320*/ 	.word	0x000000ff
        /*0324*/ 	.word	0x00000110
        /*0328*/ 	.short	0x0100
        /*032a*/ 	.byte	0x04
	.zero		1


	//   ....[34]....
        /*032c*/ 	.word	0x00000d60
        /*0330*/ 	.word	0x000000ff
        /*0334*/ 	.word	0x00000108
        /*0338*/ 	.short	0x0100
        /*033a*/ 	.byte	0x04
	.zero		1


	//   ....[35]....
        /*033c*/ 	.word	0x00000d70
        /*0340*/ 	.word	0x000000ff
        /*0344*/ 	.word	0x00000118
        /*0348*/ 	.short	0x0100
        /*034a*/ 	.byte	0x04
	.zero		1


	//   ....[36]....
        /*034c*/ 	.word	0x00001940
        /*0350*/ 	.word	0x00000003
        /*0354*/ 	.word	0x00000110
        /*0358*/ 	.short	0x010a
        /*035a*/ 	.byte	0xff
	.zero		1


	//   ....[37]....
        /*035c*/ 	.word	0x00001970
        /*0360*/ 	.word	0x00000003
        /*0364*/ 	.word	0x00000100
        /*0368*/ 	.short	0x0101
        /*036a*/ 	.byte	0xff
	.zero		1


	//   ....[38]....
        /*036c*/ 	.word	0x00001a40
        /*0370*/ 	.word	0x000000ff
        /*0374*/ 	.word	0x00000038
        /*0378*/ 	.short	0x010a
        /*037a*/ 	.byte	0x04
	.zero		1


	//   ....[39]....
        /*037c*/ 	.word	0x00001ac0
        /*0380*/ 	.word	0x000000ff
        /*0384*/ 	.word	0x00000038
        /*0388*/ 	.short	0x010a
        /*038a*/ 	.byte	0x21
	.zero		1


	//   ....[40]....
        /*038c*/ 	.word	0x00001c50
        /*0390*/ 	.word	0x000000ff
        /*0394*/ 	.word	0x00000038
        /*0398*/ 	.short	0x010a
        /*039a*/ 	.byte	0x08
	.zero		1


	//   ....[41]....
        /*039c*/ 	.word	0x00001d70
        /*03a0*/ 	.word	0x000000ff
        /*03a4*/ 	.word	0x000000b8
        /*03a8*/ 	.short	0x0101
        /*03aa*/ 	.byte	0x06
	.zero		1


	//   ....[42]....
        /*03ac*/ 	.word	0x00001d90
        /*03b0*/ 	.word	0x000000ff
        /*03b4*/ 	.word	0x00000038
        /*03b8*/ 	.short	0x010a
        /*03ba*/ 	.byte	0x04
	.zero		1


	//   ....[43]....
        /*03bc*/ 	.word	0x00001e10
        /*03c0*/ 	.word	0x000000ff
        /*03c4*/ 	.word	0x00000038
        /*03c8*/ 	.short	0x010a
        /*03ca*/ 	.byte	0x11
	.zero		1


	//   ....[44]....
        /*03cc*/ 	.word	0x00001fa0
        /*03d0*/ 	.word	0x000000ff
        /*03d4*/ 	.word	0x00000038
        /*03d8*/ 	.short	0x010a
        /*03da*/ 	.byte	0x07
	.zero		1


	//   ....[45]....
        /*03dc*/ 	.word	0x000020f0
        /*03e0*/ 	.word	0x00000003
        /*03e4*/ 	.word	0x000000c0
        /*03e8*/ 	.short	0x010a
        /*03ea*/ 	.byte	0xff
	.zero		1


	//   ....[46]....
        /*03ec*/ 	.word	0x00002240
        /*03f0*/ 	.word	0x00000000
        /*03f4*/ 	.word	0x00000000
        /*03f8*/ 	.short	0x0101
        /*03fa*/ 	.byte	0xff
	.zero		1


	//   ....[47]....
        /*03fc*/ 	.word	0x00002800
        /*0400*/ 	.word	0x000000ff
        /*0404*/ 	.word	0x00000000
        /*0408*/ 	.short	0x010a
        /*040a*/ 	.byte	0x04
	.zero		1


	//   ....[48]....
        /*040c*/ 	.word	0x00002890
        /*0410*/ 	.word	0x000000ff
        /*0414*/ 	.word	0x00000000
        /*0418*/ 	.short	0x010a
        /*041a*/ 	.byte	0x05
	.zero		1


	//   ....[49]....
        /*041c*/ 	.word	0x00002920
        /*0420*/ 	.word	0x000000ff
        /*0424*/ 	.word	0x00000000
        /*0428*/ 	.short	0x010a
        /*042a*/ 	.byte	0x05
	.zero		1


	//   ....[50]....
        /*042c*/ 	.word	0x000029b0
        /*0430*/ 	.word	0x000000ff
        /*0434*/ 	.word	0x00000000
        /*0438*/ 	.short	0x010a
        /*043a*/ 	.byte	0x05
	.zero		1


	//   ....[51]....
        /*043c*/ 	.word	0x00002a40
        /*0440*/ 	.word	0x000000ff
        /*0444*/ 	.word	0x00000000
        /*0448*/ 	.short	0x010a
        /*044a*/ 	.byte	0x05
	.zero		1


	//   ....[52]....
        /*044c*/ 	.word	0x00002ad0
        /*0450*/ 	.word	0x000000ff
        /*0454*/ 	.word	0x00000000
        /*0458*/ 	.short	0x010a
        /*045a*/ 	.byte	0x05
	.zero		1


	//   ....[53]....
        /*045c*/ 	.word	0x00002b70
        /*0460*/ 	.word	0x00000000
        /*0464*/ 	.word	0x00000000
        /*0468*/ 	.short	0x010a
        /*046a*/ 	.byte	0xff
	.zero		1


	//   ....[54]....
        /*046c*/ 	.word	0x00002c90
        /*0470*/ 	.word	0x00000002
        /*0474*/ 	.word	0x00000100
        /*0478*/ 	.short	0x010a
        /*047a*/ 	.byte	0xff
	.zero		1


	//   ....[55]....
        /*047c*/ 	.word	0x00002cf0
        /*0480*/ 	.word	0x00000004
        /*0484*/ 	.word	0x00000000
        /*0488*/ 	.short	0x0101
        /*048a*/ 	.byte	0xff
	.zero		1


	//   ....[56]....
        /*048c*/ 	.word	0x00002d10
        /*0490*/ 	.word	0x000000ff
        /*0494*/ 	.word	0x000000d0
        /*0498*/ 	.short	0x010a
        /*049a*/ 	.byte	0x04
	.zero		1


	//   ....[57]....
        /*049c*/ 	.word	0x00002e30
        /*04a0*/ 	.word	0x00000002
        /*04a4*/ 	.word	0x000000c0
        /*04a8*/ 	.short	0x010a
        /*04aa*/ 	.byte	0xff
	.zero		1


	//   ....[58]....
        /*04ac*/ 	.word	0x00002f40
        /*04b0*/ 	.word	0x00000002
        /*04b4*/ 	.word	0x00000000
        /*04b8*/ 	.short	0x0101
        /*04ba*/ 	.byte	0xff
	.zero		1


	//   ....[59]....
        /*04bc*/ 	.word	0x00002fd0
        /*04c0*/ 	.word	0x000000ff
        /*04c4*/ 	.word	0x000000d0
        /*04c8*/ 	.short	0x0106
        /*04ca*/ 	.byte	0x04
	.zero		1


	//   ....[60]....
        /*04cc*/ 	.word	0x00002ff0
        /*04d0*/ 	.word	0x000000ff
        /*04d4*/ 	.word	0x000000d0
        /*04d8*/ 	.short	0x010a
        /*04da*/ 	.byte	0x04
	.zero		1


	//   ....[61]....
        /*04dc*/ 	.word	0x00003080
        /*04e0*/ 	.word	0x000000ff
        /*04e4*/ 	.word	0x000000d0
        /*04e8*/ 	.short	0x0106
        /*04ea*/ 	.byte	0x07
	.zero		1


	//   ....[62]....
        /*04ec*/ 	.word	0x000030c0
        /*04f0*/ 	.word	0x00000000
        /*04f4*/ 	.word	0x000000d0
        /*04f8*/ 	.short	0x010a
        /*04fa*/ 	.byte	0xff
	.zero		1


	//   ....[63]....
        /*04fc*/ 	.word	0x000035d0
        /*0500*/ 	.word	0x00000000
        /*0504*/ 	.word	0x000000c0
        /*0508*/ 	.short	0x010a
        /*050a*/ 	.byte	0xff
	.zero		1


	//   ....[64]....
        /*050c*/ 	.word	0x000036e0
        /*0510*/ 	.word	0x00000003
        /*0514*/ 	.word	0x00000000
        /*0518*/ 	.short	0x0101
        /*051a*/ 	.byte	0xff
	.zero		1


	//   ....[65]....
        /*051c*/ 	.word	0x000036f0
        /*0520*/ 	.word	0x000000ff
        /*0524*/ 	.word	0x00000000
        /*0528*/ 	.short	0x010a
        /*052a*/ 	.byte	0x04
	.zero		1


	//   ....[66]....
        /*052c*/ 	.word	0x00003710
        /*0530*/ 	.word	0x000000ff
        /*0534*/ 	.word	0x000000f0
        /*0538*/ 	.short	0x010a
        /*053a*/ 	.byte	0x16
	.zero		1


	//   ....[67]....
        /*053c*/ 	.word	0x000037e0
        /*0540*/ 	.word	0x000000ff
        /*0544*/ 	.word	0x00000000
        /*0548*/ 	.short	0x010a
        /*054a*/ 	.byte	0x05
	.zero		1


	//   ....[68]....
        /*054c*/ 	.word	0x00003920
        /*0550*/ 	.word	0x000000ff
        /*0554*/ 	.word	0x00000000
        /*0558*/ 	.short	0x010a
        /*055a*/ 	.byte	0x04
	.zero		1


	//   ....[69]....
        /*055c*/ 	.word	0x00003b10
        /*0560*/ 	.word	0x000000ff
        /*0564*/ 	.word	0x00000000
        /*0568*/ 	.short	0x010a
        /*056a*/ 	.byte	0x04
	.zero		1


	//   ....[70]....
        /*056c*/ 	.word	0x00003ba0
        /*0570*/ 	.word	0x000000ff
        /*0574*/ 	.word	0x00000000
        /*0578*/ 	.short	0x010a
        /*057a*/ 	.byte	0x04
	.zero		1


	//   ....[71]....
        /*057c*/ 	.word	0x00004070
        /*0580*/ 	.word	0x0000000c
        /*0584*/ 	.word	0x000000c0
        /*0588*/ 	.short	0x010a
        /*058a*/ 	.byte	0xff
	.zero		1


	//   ....[72]....
        /*058c*/ 	.word	0x000041e0
        /*0590*/ 	.word	0x00000000
        /*0594*/ 	.word	0x00000000
        /*0598*/ 	.short	0x0101
        /*059a*/ 	.byte	0xff
	.zero		1


	//   ....[73]....
        /*059c*/ 	.word	0x00004670
        /*05a0*/ 	.word	0x000000ff
        /*05a4*/ 	.word	0x000000b8
        /*05a8*/ 	.short	0x010a
        /*05aa*/ 	.byte	0x15
	.zero		1


	//   ....[74]....
        /*05ac*/ 	.word	0x000047f0
        /*05b0*/ 	.word	0x000000ff
        /*05b4*/ 	.word	0x00000090
        /*05b8*/ 	.short	0x010a
        /*05ba*/ 	.byte	0x15
	.zero		1


	//   ....[75]....
        /*05bc*/ 	.word	0x00004970
        /*05c0*/ 	.word	0x000000ff
        /*05c4*/ 	.word	0x00000070
        /*05c8*/ 	.short	0x010b
        /*05ca*/ 	.byte	0x15
	.zero		1


	//   ....[76]....
        /*05cc*/ 	.word	0x00004980
        /*05d0*/ 	.word	0x000000ff
        /*05d4*/ 	.word	0x00000000
        /*05d8*/ 	.short	0x0101
        /*05da*/ 	.byte	0x06
	.zero		1


	//   ....[77]....
        /*05dc*/ 	.word	0x00004990
        /*05e0*/ 	.word	0x000000ff
        /*05e4*/ 	.word	0x00000098
        /*05e8*/ 	.short	0x010a
        /*05ea*/ 	.byte	0x15
	.zero		1


	//   ....[78]....
        /*05ec*/ 	.word	0x00004af0
        /*05f0*/ 	.word	0x000000ff
        /*05f4*/ 	.word	0x00000078
        /*05f8*/ 	.short	0x010b
        /*05fa*/ 	.byte	0x15
	.zero		1


	//   ....[79]....
        /*05fc*/ 	.word	0x00004b00
        /*0600*/ 	.word	0x000000ff
        /*0604*/ 	.word	0x00000000
        /*0608*/ 	.short	0x0101
        /*060a*/ 	.byte	0x06
	.zero		1


	//   ....[80]....
        /*060c*/ 	.word	0x00004b10
        /*0610*/ 	.word	0x000000ff
        /*0614*/ 	.word	0x000000a0
        /*0618*/ 	.short	0x010a
        /*061a*/ 	.byte	0x15
	.zero		1


	//   ....[81]....
        /*061c*/ 	.word	0x00004c60
        /*0620*/ 	.word	0x000000ff
        /*0624*/ 	.word	0x00000080
        /*0628*/ 	.short	0x010b
        /*062a*/ 	.byte	0x15
	.zero		1


	//   ....[82]....
        /*062c*/ 	.word	0x00004c70
        /*0630*/ 	.word	0x000000ff
        /*0634*/ 	.word	0x00000000
        /*0638*/ 	.short	0x0101
        /*063a*/ 	.byte	0x06
	.zero		1


	//   ....[83]....
        /*063c*/ 	.word	0x00004c80
        /*0640*/ 	.word	0x000000ff
        /*0644*/ 	.word	0x000000a8
        /*0648*/ 	.short	0x010a
        /*064a*/ 	.byte	0x15
	.zero		1


	//   ....[84]....
        /*064c*/ 	.word	0x00004e80
        /*0650*/ 	.word	0x000000ff
        /*0654*/ 	.word	0x00000088
        /*0658*/ 	.short	0x010b
        /*065a*/ 	.byte	0x15
	.zero		1


	//   ....[85]....
        /*065c*/ 	.word	0x00004e90
        /*0660*/ 	.word	0x000000ff
        /*0664*/ 	.word	0x00000000
        /*0668*/ 	.short	0x0101
        /*066a*/ 	.byte	0x25
	.zero		1


	//   ....[86]....
        /*066c*/ 	.word	0x00004ec0
        /*0670*/ 	.word	0x000000ff
        /*0674*/ 	.word	0x00000090
        /*0678*/ 	.short	0x010a
        /*067a*/ 	.byte	0x15
	.zero		1


	//   ....[87]....
        /*067c*/ 	.word	0x00004ee0
        /*0680*/ 	.word	0x000000ff
        /*0684*/ 	.word	0x00000098
        /*0688*/ 	.short	0x010a
        /*068a*/ 	.byte	0x15
	.zero		1


	//   ....[88]....
        /*068c*/ 	.word	0x00004f00
        /*0690*/ 	.word	0x000000ff
        /*0694*/ 	.word	0x000000a0
        /*0698*/ 	.short	0x010a
        /*069a*/ 	.byte	0x15
	.zero		1


	//   ....[89]....
        /*069c*/ 	.word	0x00004f40
        /*06a0*/ 	.word	0x00000000
        /*06a4*/ 	.word	0x000000a8
        /*06a8*/ 	.short	0x010a
        /*06aa*/ 	.byte	0xff
	.zero		1


	//   ....[90]....
        /*06ac*/ 	.word	0x00005260
        /*06b0*/ 	.word	0x00000003
        /*06b4*/ 	.word	0x000000c0
        /*06b8*/ 	.short	0x010a
        /*06ba*/ 	.byte	0xff
	.zero		1


	//   ....[91]....
        /*06bc*/ 	.word	0x000053e0
        /*06c0*/ 	.word	0x00000000
        /*06c4*/ 	.word	0x00000000
        /*06c8*/ 	.short	0x0101
        /*06ca*/ 	.byte	0xff
	.zero		1


	//   ....[92]....
        /*06cc*/ 	.word	0x00005f40
        /*06d0*/ 	.word	0x00000003
        /*06d4*/ 	.word	0x00000070
        /*06d8*/ 	.short	0x010a
        /*06da*/ 	.byte	0xff
	.zero		1


	//   ....[93]....
        /*06dc*/ 	.word	0x00005f80
        /*06e0*/ 	.word	0x0000004e
        /*06e4*/ 	.word	0x000000e0
        /*06e8*/ 	.short	0x010a
        /*06ea*/ 	.byte	0xff
	.zero		1


	//   ....[94]....
        /*06ec*/ 	.word	0x000060c0
        /*06f0*/ 	.word	0x00000003
        /*06f4*/ 	.word	0x00000070
        /*06f8*/ 	.short	0x010a
        /*06fa*/ 	.byte	0xff
	.zero		1


	//   ....[95]....
        /*06fc*/ 	.word	0x00006220
        /*0700*/ 	.word	0x00000000
        /*0704*/ 	.word	0x00000000
        /*0708*/ 	.short	0x0101
        /*070a*/ 	.byte	0xff
	.zero		1


	//   ....[96]....
        /*070c*/ 	.word	0x00006280
        /*0710*/ 	.word	0x0000004e
        /*0714*/ 	.word	0x000000e0
        /*0718*/ 	.short	0x010a
        /*071a*/ 	.byte	0xff
	.zero		1


	//   ....[97]....
        /*071c*/ 	.word	0x00007610
        /*0720*/ 	.word	0x00000074
        /*0724*/ 	.word	0x00000070
        /*0728*/ 	.short	0x010a
        /*072a*/ 	.byte	0xff
	.zero		1


	//   ....[98]....
        /*072c*/ 	.word	0x000076e0
        /*0730*/ 	.word	0x00000074
        /*0734*/ 	.word	0x00000070
        /*0738*/ 	.short	0x010a
        /*073a*/ 	.byte	0xff
	.zero		1


	//   ....[99]....
        /*073c*/ 	.word	0x00007820
        /*0740*/ 	.word	0x00000003
        /*0744*/ 	.word	0x00000000
        /*0748*/ 	.short	0x0101
        /*074a*/ 	.byte	0xff
	.zero		1


	//   ....[100]....
        /*074c*/ 	.word	0x00008bb0
        /*0750*/ 	.word	0x00000000
        /*0754*/ 	.word	0x00000070
        /*0758*/ 	.short	0x010a
        /*075a*/ 	.byte	0xff
	.zero		1


	//   ....[101]....
        /*075c*/ 	.word	0x00008c80
        /*0760*/ 	.word	0x00000000
        /*0764*/ 	.word	0x00000070
        /*0768*/ 	.short	0x010a
        /*076a*/ 	.byte	0xff
	.zero		1


	//   ....[102]....
        /*076c*/ 	.word	0x00008de0
        /*0770*/ 	.word	0x00000000
        /*0774*/ 	.word	0x00000000
        /*0778*/ 	.short	0x0101
        /*077a*/ 	.byte	0xff
	.zero		1


	//   ....[103]....
        /*077c*/ 	.word	0x0000a180
        /*0780*/ 	.word	0x00000000
        /*0784*/ 	.word	0x00000070
        /*0788*/ 	.short	0x010a
        /*078a*/ 	.byte	0xff
	.zero		1


	//   ....[104]....
        /*078c*/ 	.word	0x0000a250
        /*0790*/ 	.word	0x00000000
        /*0794*/ 	.word	0x00000070
        /*0798*/ 	.short	0x010a
        /*079a*/ 	.byte	0xff
	.zero		1


	//   ....[105]....
        /*079c*/ 	.word	0x0000a3b0
        /*07a0*/ 	.word	0x00000000
        /*07a4*/ 	.word	0x00000000
        /*07a8*/ 	.short	0x0101
        /*07aa*/ 	.byte	0xff
	.zero		1


	//   ....[106]....
        /*07ac*/ 	.word	0x0000a710
        /*07b0*/ 	.word	0x000000ff
        /*07b4*/ 	.word	0x00000000
        /*07b8*/ 	.short	0x0101
        /*07ba*/ 	.byte	0x04
	.zero		1


	//   ....[107]....
        /*07bc*/ 	.word	0x0000b930
        /*07c0*/ 	.word	0x00000003
        /*07c4*/ 	.word	0x00000110
        /*07c8*/ 	.short	0x010a
        /*07ca*/ 	.byte	0xff
	.zero		1


	//   ....[108]....
        /*07cc*/ 	.word	0x0000b990
        /*07d0*/ 	.word	0x00000000
        /*07d4*/ 	.word	0x00000038
        /*07d8*/ 	.short	0x010a
        /*07da*/ 	.byte	0xff
	.zero		1


	//   ....[109]....
        /*07dc*/ 	.word	0x0000b9f0
        /*07e0*/ 	.word	0x00000000
        /*07e4*/ 	.word	0x00000038
        /*07e8*/ 	.short	0x010a
        /*07ea*/ 	.byte	0xff
	.zero		1


	//   ....[110]....
        /*07ec*/ 	.word	0x0000ba40
        /*07f0*/ 	.word	0x00000003
        /*07f4*/ 	.word	0x000000c0
        /*07f8*/ 	.short	0x010a
        /*07fa*/ 	.byte	0xff
	.zero		1


	//   ....[111]....
        /*07fc*/ 	.word	0x0000baa0
        /*0800*/ 	.word	0x00000000
        /*0804*/ 	.word	0x00000000
        /*0808*/ 	.short	0x010a
        /*080a*/ 	.byte	0xff
	.zero		1


	//   ....[112]....
        /*080c*/ 	.word	0x0000bb00
        /*0810*/ 	.word	0x00000000
        /*0814*/ 	.word	0x00000000
        /*0818*/ 	.short	0x010a
        /*081a*/ 	.byte	0xff
	.zero		1


	//   ....[113]....
        /*081c*/ 	.word	0x0000bb60
        /*0820*/ 	.word	0x00000000
        /*0824*/ 	.word	0x00000000
        /*0828*/ 	.short	0x010a
        /*082a*/ 	.byte	0xff
	.zero		1


	//   ....[114]....
        /*082c*/ 	.word	0x0000bbc0
        /*0830*/ 	.word	0x00000000
        /*0834*/ 	.word	0x00000000
        /*0838*/ 	.short	0x010a
        /*083a*/ 	.byte	0xff
	.zero		1


	//   ....[115]....
        /*083c*/ 	.word	0x0000bc20
        /*0840*/ 	.word	0x00000000
        /*0844*/ 	.word	0x00000000
        /*0848*/ 	.short	0x010a
        /*084a*/ 	.byte	0xff
	.zero		1


	//   ....[116]....
        /*084c*/ 	.word	0x0000bc80
        /*0850*/ 	.word	0x00000000
        /*0854*/ 	.word	0x00000000
        /*0858*/ 	.short	0x010a
        /*085a*/ 	.byte	0xff
	.zero		1


	//   ....[117]....
        /*085c*/ 	.word	0x0000bcd0
        /*0860*/ 	.word	0x00000002
        /*0864*/ 	.word	0x00000100
        /*0868*/ 	.short	0x010a
        /*086a*/ 	.byte	0xff
	.zero		1


	//   ....[118]....
        /*086c*/ 	.word	0x0000bd30
        /*0870*/ 	.word	0x00000002
        /*0874*/ 	.word	0x000000d0
        /*0878*/ 	.short	0x010a
        /*087a*/ 	.byte	0xff
	.zero		1


	//   ....[119]....
        /*087c*/ 	.word	0x0000bd80
        /*0880*/ 	.word	0x00000002
        /*0884*/ 	.word	0x000000c0
        /*0888*/ 	.short	0x010a
        /*088a*/ 	.byte	0xff
	.zero		1


	//   ....[120]....
        /*088c*/ 	.word	0x0000bde0
        /*0890*/ 	.word	0x00000000
        /*0894*/ 	.word	0x000000d0
        /*0898*/ 	.short	0x010a
        /*089a*/ 	.byte	0xff
	.zero		1


	//   ....[121]....
        /*089c*/ 	.word	0x0000be30
        /*08a0*/ 	.word	0x00000000
        /*08a4*/ 	.word	0x000000c0
        /*08a8*/ 	.short	0x010a
        /*08aa*/ 	.byte	0xff
	.zero		1


	//   ....[122]....
        /*08ac*/ 	.word	0x0000be90
        /*08b0*/ 	.word	0x00000003
        /*08b4*/ 	.word	0x000000f0
        /*08b8*/ 	.short	0x010a
        /*08ba*/ 	.byte	0xff
	.zero		1


	//   ....[123]....
        /*08bc*/ 	.word	0x0000bef0
        /*08c0*/ 	.word	0x00000000
        /*08c4*/ 	.word	0x00000000
        /*08c8*/ 	.short	0x010a
        /*08ca*/ 	.byte	0xff
	.zero		1


	//   ....[124]....
        /*08cc*/ 	.word	0x0000bf50
        /*08d0*/ 	.word	0x00000000
        /*08d4*/ 	.word	0x00000000
        /*08d8*/ 	.short	0x010a
        /*08da*/ 	.byte	0xff
	.zero		1


	//   ....[125]....
        /*08dc*/ 	.word	0x0000bfb0
        /*08e0*/ 	.word	0x00000000
        /*08e4*/ 	.word	0x00000000
        /*08e8*/ 	.short	0x010a
        /*08ea*/ 	.byte	0xff
	.zero		1


	//   ....[126]....
        /*08ec*/ 	.word	0x0000c000
        /*08f0*/ 	.word	0x0000000c
        /*08f4*/ 	.word	0x000000c0
        /*08f8*/ 	.short	0x010a
        /*08fa*/ 	.byte	0xff
	.zero		1


	//   ....[127]....
        /*08fc*/ 	.word	0x0000c060
        /*0900*/ 	.word	0x00000000
        /*0904*/ 	.word	0x000000b8
        /*0908*/ 	.short	0x010a
        /*090a*/ 	.byte	0xff
	.zero		1


	//   ....[128]....
        /*090c*/ 	.word	0x0000c0c0
        /*0910*/ 	.word	0x00000000
        /*0914*/ 	.word	0x00000090
        /*0918*/ 	.short	0x010a
        /*091a*/ 	.byte	0xff
	.zero		1


	//   ....[129]....
        /*091c*/ 	.word	0x0000c120
        /*0920*/ 	.word	0x00000000
        /*0924*/ 	.word	0x00000098
        /*0928*/ 	.short	0x010a
        /*092a*/ 	.byte	0xff
	.zero		1


	//   ....[130]....
        /*092c*/ 	.word	0x0000c180
        /*0930*/ 	.word	0x00000000
        /*0934*/ 	.word	0x000000a0
        /*0938*/ 	.short	0x010a
        /*093a*/ 	.byte	0xff
	.zero		1


	//   ....[131]....
        /*093c*/ 	.word	0x0000c1e0
        /*0940*/ 	.word	0x00000000
        /*0944*/ 	.word	0x000000a8
        /*0948*/ 	.short	0x010a
        /*094a*/ 	.byte	0xff
	.zero		1


	//   ....[132]....
        /*094c*/ 	.word	0x0000c240
        /*0950*/ 	.word	0x00000000
        /*0954*/ 	.word	0x00000090
        /*0958*/ 	.short	0x010a
        /*095a*/ 	.byte	0xff
	.zero		1


	//   ....[133]....
        /*095c*/ 	.word	0x0000c2a0
        /*0960*/ 	.word	0x00000000
        /*0964*/ 	.word	0x00000098
        /*0968*/ 	.short	0x010a
        /*096a*/ 	.byte	0xff
	.zero		1


	//   ....[134]....
        /*096c*/ 	.word	0x0000c300
        /*0970*/ 	.word	0x00000000
        /*0974*/ 	.word	0x000000a0
        /*0978*/ 	.short	0x010a
        /*097a*/ 	.byte	0xff
	.zero		1


	//   ....[135]....
        /*097c*/ 	.word	0x0000c350
        /*0980*/ 	.word	0x00000003
        /*0984*/ 	.word	0x000000c0
        /*0988*/ 	.short	0x010a
        /*098a*/ 	.byte	0xff
	.zero		1


	//   ....[136]....
        /*098c*/ 	.word	0x0000c3a0
        /*0990*/ 	.word	0x00000003
        /*0994*/ 	.word	0x00000070
        /*0998*/ 	.short	0x010a
        /*099a*/ 	.byte	0xff
	.zero		1


	//   ....[137]....
        /*099c*/ 	.word	0x0000c3f0
        /*09a0*/ 	.word	0x0000004e
        /*09a4*/ 	.word	0x000000e0
        /*09a8*/ 	.short	0x010a
        /*09aa*/ 	.byte	0xff
	.zero		1


	//   ....[138]....
        /*09ac*/ 	.word	0x0000c440
        /*09b0*/ 	.word	0x00000074
        /*09b4*/ 	.word	0x00000070
        /*09b8*/ 	.short	0x010a
        /*09ba*/ 	.byte	0xff
	.zero		1


	//   ....[139]....
        /*09bc*/ 	.word	0x0000c490
        /*09c0*/ 	.word	0x00000000
        /*09c4*/ 	.word	0x00000070
        /*09c8*/ 	.short	0x010a
        /*09ca*/ 	.byte	0xff
	.zero		1


	//   ....[140]....
        /*09cc*/ 	.word	0x0000c4e0
        /*09d0*/ 	.word	0x00000000
        /*09d4*/ 	.word	0x00000070
        /*09d8*/ 	.short	0x010a
        /*09da*/ 	.byte	0xff
	.zero		1


	//----- nvinfo : EIATTR_NUM_MBARRIERS
	.align		4
.L_48:
        /*09dc*/ 	.byte	0x03, 0x38
        /*09de*/ 	.short	0x0024


	//----- nvinfo : EIATTR_EXIT_INSTR_OFFSETS
	.align		4
        /*09e0*/ 	.byte	0x04, 0x1c
        /*09e2*/ 	.short	(.L_50 - .L_49)


	//   ....[0]....
.L_49:
        /*09e4*/ 	.word	0x00002ba0


	//   ....[1]....
        /*09e8*/ 	.word	0x00003090


	//   ....[2]....
        /*09ec*/ 	.word	0x000030f0


	//   ....[3]....
        /*09f0*/ 	.word	0x00003e00


	//   ....[4]....
        /*09f4*/ 	.word	0x00004f70


	//   ....[5]....
        /*09f8*/ 	.word	0x00004fb0


	//   ....[6]....
        /*09fc*/ 	.word	0x0000b920


	//----- nvinfo : EIATTR_MAX_THREADS
	.align		4
.L_50:
        /*0a00*/ 	.byte	0x04, 0x05
        /*0a02*/ 	.short	(.L_52 - .L_51)
.L_51:
        /*0a04*/ 	.word	0x00000100
        /*0a08*/ 	.word	0x00000001
        /*0a0c*/ 	.word	0x00000001


	//----- nvinfo : EIATTR_CRS_STACK_SIZE
	.align		4
.L_52:
        /*0a10*/ 	.byte	0x04, 0x1e
        /*0a12*/ 	.short	(.L_54 - .L_53)
.L_53:
        /*0a14*/ 	.word	0x00000000


	//----- nvinfo : EIATTR_CBANK_PARAM_SIZE
	.align		4
.L_54:
        /*0a18*/ 	.byte	0x03, 0x19
        /*0a1a*/ 	.short	0x0800


	//----- nvinfo : EIATTR_PARAM_CBANK
	.align		4
        /*0a1c*/ 	.byte	0x04, 0x0a
        /*0a1e*/ 	.short	(.L_56 - .L_55)
	.align		4
.L_55:
        /*0a20*/ 	.word	index@(.nv.constant0._ZN7cutlass13device_kernelINS_4gemm6kernel13GemmUniversalIN4cute5tupleIJiiiiEEENS1_10collective13CollectiveMmaINS1_35MainloopSm100TmaUmmaWarpSpecializedILi7ELi2ELi2ENS5_IJNS4_1CILi1EEENSA_ILi4EEESB_EEEEENS5_IJNSA_ILi128EEENSA_ILi256EEENSA_ILi64EEEEEEaNS5_IJlSB_lEEEaSJ_NS4_8TiledMMAINS4_8MMA_AtomIJNS4_15SM100_MMA_S8_SSIaaiLi128ELi256ELNS4_4UMMA5MajorE0ELSO_0ELNSN_8SaturateE0EEEEEENS4_6LayoutINS5_IJSB_SB_SB_EEENS5_IJNSA_ILi0EEESU_SU_EEEEENS5_IJNS4_10UnderscoreESX_SX_EEEEENS4_23SM90_TMA_LOAD_MULTICASTENS4_14ComposedLayoutINS4_7SwizzleILi2ELi4ELi3EEENS4_18smem_ptr_flag_bitsILi8EEENSS_INS5_IJNSA_ILi8EEESH_EEENS5_IJSH_SB_EEEEEEEvNS4_8identityENS4_13SM90_TMA_LOADES1A_vS1B_EENS_8epilogue10collective18CollectiveEpilogueINS1E_23Sm100TmaWarpSpecializedILi4ELi2ELi64ELb0ELb0EEEJSI_NS5_IJNSS_ISF_SB_EENSS_ISH_SB_EEEEEaSJ_aSJ_NS1E_6fusion15FusionCallbacksIS1I_NS1M_17LinearCombinationIaiaiLNS_15FloatRoundStyleE2EEESI_S1L_JEEENS4_5SM1004TMEM4LOAD26SM100_TMEM_LOAD_32dp32b64xES1C_S1A_NS4_39AutoVectorizingCopyWithAssumedAlignmentILi128EEENS4_14SM90_TMA_STOREES1A_S1X_S1X_EEEvvEEEEvNT_6ParamsE)
        /*0a24*/ 	.short	0x0380
        /*0a26*/ 	.short	0x0800


	//----- nvinfo : EIATTR_SW_WAR
	.align		4
.L_56:
        /*0a28*/ 	.byte	0x04, 0x36
        /*0a2a*/ 	.short	(.L_58 - .L_57)
.L_57:
        /*0a2c*/ 	.word	0x00000008
.L_58:


//--------------------- .nv.callgraph             --------------------------
	.section	.nv.callgraph,"",@"SHT_CUDA_CALLGRAPH"
	.align	4
	.sectionentsize	8
	.align		4
        /*0000*/ 	.word	0x00000000
	.align		4
        /*0004*/ 	.word	0xffffffff
	.align		4
        /*0008*/ 	.word	index@(_ZN7cutlass13device_kernelINS_4gemm6kernel13GemmUniversalIN4cute5tupleIJiiiiEEENS1_10collective13CollectiveMmaINS1_35MainloopSm100TmaUmmaWarpSpecializedILi7ELi2ELi2ENS5_IJNS4_1CILi1EEENSA_ILi4EEESB_EEEEENS5_IJNSA_ILi128EEENSA_ILi256EEENSA_ILi64EEEEEEaNS5_IJlSB_lEEEaSJ_NS4_8TiledMMAINS4_8MMA_AtomIJNS4_15SM100_MMA_S8_SSIaaiLi128ELi256ELNS4_4UMMA5MajorE0ELSO_0ELNSN_8SaturateE0EEEEEENS4_6LayoutINS5_IJSB_SB_SB_EEENS5_IJNSA_ILi0EEESU_SU_EEEEENS5_IJNS4_10UnderscoreESX_SX_EEEEENS4_23SM90_TMA_LOAD_MULTICASTENS4_14ComposedLayoutINS4_7SwizzleILi2ELi4ELi3EEENS4_18smem_ptr_flag_bitsILi8EEENSS_INS5_IJNSA_ILi8EEESH_EEENS5_IJSH_SB_EEEEEEEvNS4_8identityENS4_13SM90_TMA_LOADES1A_vS1B_EENS_8epilogue10collective18CollectiveEpilogueINS1E_23Sm100TmaWarpSpecializedILi4ELi2ELi64ELb0ELb0EEEJSI_NS5_IJNSS_ISF_SB_EENSS_ISH_SB_EEEEEaSJ_aSJ_NS1E_6fusion15FusionCallbacksIS1I_NS1M_17LinearCombinationIaiaiLNS_15FloatRoundStyleE2EEESI_S1L_JEEENS4_5SM1004TMEM4LOAD26SM100_TMEM_LOAD_32dp32b64xES1C_S1A_NS4_39AutoVectorizingCopyWithAssumedAlignmentILi128EEENS4_14SM90_TMA_STOREES1A_S1X_S1X_EEEvvEEEEvNT_6ParamsE)
	.align		4
        /*000c*/ 	.word	index@(__assertfail)
	.align		4
        /*0010*/ 	.word	0x00000000
	.align		4
        /*0014*/ 	.word	0xfffffffe
	.align		4
        /*0018*/ 	.word	0x00000000
	.align		4
        /*001c*/ 	.word	0xfffffffd
	.align		4
        /*0020*/ 	.word	0x00000000
	.align		4
        /*0024*/ 	.word	0xfffffffc


//--------------------- .nv.constant4             --------------------------
	.section	.nv.constant4,"a",@progbits
	.align	8
	.align		8
.nv.constant4:
        /*0000*/ 	.dword	__assertfail
	.align		8
        /*0008*/ 	.dword	__unnamed_1
	.align		8
        /*0010*/ 	.dword	__unnamed_2
	.align		8
        /*0018*/ 	.dword	__unnamed_3
	.align		8
        /*0020*/ 	.dword	_ZN40_INTERNAL_9e83b8f9_4_k_cu_5b9ae762_282454cuda3std3__45__cpo5beginE
	.align		8
        /*0028*/ 	.dword	_ZN40_INTERNAL_9e83b8f9_4_k_cu_5b9ae762_282454cuda3std3__45__cpo3endE
	.align		8
        /*0030*/ 	.dword	_ZN40_INTERNAL_9e83b8f9_4_k_cu_5b9ae762_282454cuda3std3__45__cpo6cbeginE
	.align		8
        /*0038*/ 	.dword	_ZN40_INTERNAL_9e83b8f9_4_k_cu_5b9ae762_282454cuda3std3__45__cpo4cendE
	.align		8
        /*0040*/ 	.dword	_ZN40_INTERNAL_9e83b8f9_4_k_cu_5b9ae762_282454cuda3std3__442_GLOBAL__N__9e83b8f9_4_k_cu_5b9ae762_282456ignoreE
	.align		8
        /*0048*/ 	.dword	_ZN40_INTERNAL_9e83b8f9_4_k_cu_5b9ae762_282454cuda3std3__419piecewise_constructE
	.align		8
        /*0050*/ 	.dword	_ZN40_INTERNAL_9e83b8f9_4_k_cu_5b9ae762_282454cuda3std3__48in_placeE
	.align		8
        /*0058*/ 	.dword	_ZN40_INTERNAL_9e83b8f9_4_k_cu_5b9ae762_282454cuda3std6ranges3__45__cpo4swapE
	.align		8
        /*0060*/ 	.dword	_ZN40_INTERNAL_9e83b8f9_4_k_cu_5b9ae762_282454cuda3std6ranges3__45__cpo9iter_moveE
	.align		8
        /*0068*/ 	.dword	_ZN40_INTERNAL_9e83b8f9_4_k_cu_5b9ae762_282454cute7productE
	.align		8
        /*0070*/ 	.dword	_ZN40_INTERNAL_9e83b8f9_4_k_cu_5b9ae762_282454cute1_E
	.align		8
        /*0078*/ 	.dword	$str$25
	.align		8
        /*0080*/ 	.dword	$str$26
	.align		8
        /*0088*/ 	.dword	$str$27
	.align		8
        /*0090*/ 	.dword	$str$28


//--------------------- .text._ZN7cutlass13device_kernelINS_4gemm6kernel13GemmUniversalIN4cute5tupleIJiiiiEEENS1_10collective13CollectiveMmaINS1_35MainloopSm100TmaUmmaWarpSpecializedILi7ELi2ELi2ENS5_IJNS4_1CILi1EEENSA_ILi4EEESB_EEEEENS5_IJNSA_ILi128EEENSA_ILi256EEENSA_ILi64EEEEEEaNS5_IJlSB_lEEEaSJ_NS4_8TiledMMAINS4_8MMA_AtomIJNS4_15SM100_MMA_S8_SSIaaiLi128ELi256ELNS4_4UMMA5MajorE0ELSO_0ELNSN_8SaturateE0EEEEEENS4_6LayoutINS5_IJSB_SB_SB_EEENS5_IJNSA_ILi0EEESU_SU_EEEEENS5_IJNS4_10UnderscoreESX_SX_EEEEENS4_23SM90_TMA_LOAD_MULTICASTENS4_14ComposedLayoutINS4_7SwizzleILi2ELi4ELi3EEENS4_18smem_ptr_flag_bitsILi8EEENSS_INS5_IJNSA_ILi8EEESH_EEENS5_IJSH_SB_EEEEEEEvNS4_8identityENS4_13SM90_TMA_LOADES1A_vS1B_EENS_8epilogue10collective18CollectiveEpilogueINS1E_23Sm100TmaWarpSpecializedILi4ELi2ELi64ELb0ELb0EEEJSI_NS5_IJNSS_ISF_SB_EENSS_ISH_SB_EEEEEaSJ_aSJ_NS1E_6fusion15FusionCallbacksIS1I_NS1M_17LinearCombinationIaiaiLNS_15FloatRoundStyleE2EEESI_S1L_JEEENS4_5SM1004TMEM4LOAD26SM100_TMEM_LOAD_32dp32b64xES1C_S1A_NS4_39AutoVectorizingCopyWithAssumedAlignmentILi128EEENS4_14SM90_TMA_STOREES1A_S1X_S1X_EEEvvEEEEvNT_6ParamsE --------------------------
	.section	.text._ZN7cutlass13device_kernelINS_4gemm6kernel13GemmUniversalIN4cute5tupleIJiiiiEEENS1_10collective13CollectiveMmaINS1_35MainloopSm100TmaUmmaWarpSpecializedILi7ELi2ELi2ENS5_IJNS4_1CILi1EEENSA_ILi4EEESB_EEEEENS5_IJNSA_ILi128EEENSA_ILi256EEENSA_ILi64EEEEEEaNS5_IJlSB_lEEEaSJ_NS4_8TiledMMAINS4_8MMA_AtomIJNS4_15SM100_MMA_S8_SSIaaiLi128ELi256ELNS4_4UMMA5MajorE0ELSO_0ELNSN_8SaturateE0EEEEEENS4_6LayoutINS5_IJSB_SB_SB_EEENS5_IJNSA_ILi0EEESU_SU_EEEEENS5_IJNS4_10UnderscoreESX_SX_EEEEENS4_23SM90_TMA_LOAD_MULTICASTENS4_14ComposedLayoutINS4_7SwizzleILi2ELi4ELi3EEENS4_18smem_ptr_flag_bitsILi8EEENSS_INS5_IJNSA_ILi8EEESH_EEENS5_IJSH_SB_EEEEEEEvNS4_8identityENS4_13SM90_TMA_LOADES1A_vS1B_EENS_8epilogue10collective18CollectiveEpilogueINS1E_23Sm100TmaWarpSpecializedILi4ELi2ELi64ELb0ELb0EEEJSI_NS5_IJNSS_ISF_SB_EENSS_ISH_SB_EEEEEaSJ_aSJ_NS1E_6fusion15FusionCallbacksIS1I_NS1M_17LinearCombinationIaiaiLNS_15FloatRoundStyleE2EEESI_S1L_JEEENS4_5SM1004TMEM4LOAD26SM100_TMEM_LOAD_32dp32b64xES1C_S1A_NS4_39AutoVectorizingCopyWithAssumedAlignmentILi128EEENS4_14SM90_TMA_STOREES1A_S1X_S1X_EEEvvEEEEvNT_6ParamsE,"ax",@progbits
	.align	128
.text._ZN7cutlass13device_kernelINS_4gemm6kernel13GemmUniversalIN4cute5tupleIJiiiiEEENS1_10collective13CollectiveMmaINS1_35MainloopSm100TmaUmmaWarpSpecializedILi7ELi2ELi2ENS5_IJNS4_1CILi1EEENSA_ILi4EEESB_EEEEENS5_IJNSA_ILi128EEENSA_ILi256EEENSA_ILi64EEEEEEaNS5_IJlSB_lEEEaSJ_NS4_8TiledMMAINS4_8MMA_AtomIJNS4_15SM100_MMA_S8_SSIaaiLi128ELi256ELNS4_4UMMA5MajorE0ELSO_0ELNSN_8SaturateE0EEEEEENS4_6LayoutINS5_IJSB_SB_SB_EEENS5_IJNSA_ILi0EEESU_SU_EEEEENS5_IJNS4_10UnderscoreESX_SX_EEEEENS4_23SM90_TMA_LOAD_MULTICASTENS4_14ComposedLayoutINS4_7SwizzleILi2ELi4ELi3EEENS4_18smem_ptr_flag_bitsILi8EEENSS_INS5_IJNSA_ILi8EEESH_EEENS5_IJSH_SB_EEEEEEEvNS4_8identityENS4_13SM90_TMA_LOADES1A_vS1B_EENS_8epilogue10collective18CollectiveEpilogueINS1E_23Sm100TmaWarpSpecializedILi4ELi2ELi64ELb0ELb0EEEJSI_NS5_IJNSS_ISF_SB_EENSS_ISH_SB_EEEEEaSJ_aSJ_NS1E_6fusion15FusionCallbacksIS1I_NS1M_17LinearCombinationIaiaiLNS_15FloatRoundStyleE2EEESI_S1L_JEEENS4_5SM1004TMEM4LOAD26SM100_TMEM_LOAD_32dp32b64xES1C_S1A_NS4_39AutoVectorizingCopyWithAssumedAlignmentILi128EEENS4_14SM90_TMA_STOREES1A_S1X_S1X_EEEvvEEEEvNT_6ParamsE:
        .type           _ZN7cutlass13device_kernelINS_4gemm6kernel13GemmUniversalIN4cute5tupleIJiiiiEEENS1_10collective13CollectiveMmaINS1_35MainloopSm100TmaUmmaWarpSpecializedILi7ELi2ELi2ENS5_IJNS4_1CILi1EEENSA_ILi4EEESB_EEEEENS5_IJNSA_ILi128EEENSA_ILi256EEENSA_ILi64EEEEEEaNS5_IJlSB_lEEEaSJ_NS4_8TiledMMAINS4_8MMA_AtomIJNS4_15SM100_MMA_S8_SSIaaiLi128ELi256ELNS4_4UMMA5MajorE0ELSO_0ELNSN_8SaturateE0EEEEEENS4_6LayoutINS5_IJSB_SB_SB_EEENS5_IJNSA_ILi0EEESU_SU_EEEEENS5_IJNS4_10UnderscoreESX_SX_EEEEENS4_23SM90_TMA_LOAD_MULTICASTENS4_14ComposedLayoutINS4_7SwizzleILi2ELi4ELi3EEENS4_18smem_ptr_flag_bitsILi8EEENSS_INS5_IJNSA_ILi8EEESH_EEENS5_IJSH_SB_EEEEEEEvNS4_8identityENS4_13SM90_TMA_LOADES1A_vS1B_EENS_8epilogue10collective18CollectiveEpilogueINS1E_23Sm100TmaWarpSpecializedILi4ELi2ELi64ELb0ELb0EEEJSI_NS5_IJNSS_ISF_SB_EENSS_ISH_SB_EEEEEaSJ_aSJ_NS1E_6fusion15FusionCallbacksIS1I_NS1M_17LinearCombinationIaiaiLNS_15FloatRoundStyleE2EEESI_S1L_JEEENS4_5SM1004TMEM4LOAD26SM100_TMEM_LOAD_32dp32b64xES1C_S1A_NS4_39AutoVectorizingCopyWithAssumedAlignmentILi128EEENS4_14SM90_TMA_STOREES1A_S1X_S1X_EEEvvEEEEvNT_6ParamsE,@function
        .size           _ZN7cutlass13device_kernelINS_4gemm6kernel13GemmUniversalIN4cute5tupleIJiiiiEEENS1_10collective13CollectiveMmaINS1_35MainloopSm100TmaUmmaWarpSpecializedILi7ELi2ELi2ENS5_IJNS4_1CILi1EEENSA_ILi4EEESB_EEEEENS5_IJNSA_ILi128EEENSA_ILi256EEENSA_ILi64EEEEEEaNS5_IJlSB_lEEEaSJ_NS4_8TiledMMAINS4_8MMA_AtomIJNS4_15SM100_MMA_S8_SSIaaiLi128ELi256ELNS4_4UMMA5MajorE0ELSO_0ELNSN_8SaturateE0EEEEEENS4_6LayoutINS5_IJSB_SB_SB_EEENS5_IJNSA_ILi0EEESU_SU_EEEEENS5_IJNS4_10UnderscoreESX_SX_EEEEENS4_23SM90_TMA_LOAD_MULTICASTENS4_14ComposedLayoutINS4_7SwizzleILi2ELi4ELi3EEENS4_18smem_ptr_flag_bitsILi8EEENSS_INS5_IJNSA_ILi8EEESH_EEENS5_IJSH_SB_EEEEEEEvNS4_8identityENS4_13SM90_TMA_LOADES1A_vS1B_EENS_8epilogue10collective18CollectiveEpilogueINS1E_23Sm100TmaWarpSpecializedILi4ELi2ELi64ELb0ELb0EEEJSI_NS5_IJNSS_ISF_SB_EENSS_ISH_SB_EEEEEaSJ_aSJ_NS1E_6fusion15FusionCallbacksIS1I_NS1M_17LinearCombinationIaiaiLNS_15FloatRoundStyleE2EEESI_S1L_JEEENS4_5SM1004TMEM4LOAD26SM100_TMEM_LOAD_32dp32b64xES1C_S1A_NS4_39AutoVectorizingCopyWithAssumedAlignmentILi128EEENS4_14SM90_TMA_STOREES1A_S1X_S1X_EEEvvEEEEvNT_6ParamsE,(.L_x_180 - _ZN7cutlass13device_kernelINS_4gemm6kernel13GemmUniversalIN4cute5tupleIJiiiiEEENS1_10collective13CollectiveMmaINS1_35MainloopSm100TmaUmmaWarpSpecializedILi7ELi2ELi2ENS5_IJNS4_1CILi1EEENSA_ILi4EEESB_EEEEENS5_IJNSA_ILi128EEENSA_ILi256EEENSA_ILi64EEEEEEaNS5_IJlSB_lEEEaSJ_NS4_8TiledMMAINS4_8MMA_AtomIJNS4_15SM100_MMA_S8_SSIaaiLi128ELi256ELNS4_4UMMA5MajorE0ELSO_0ELNSN_8SaturateE0EEEEEENS4_6LayoutINS5_IJSB_SB_SB_EEENS5_IJNSA_ILi0EEESU_SU_EEEEENS5_IJNS4_10UnderscoreESX_SX_EEEEENS4_23SM90_TMA_LOAD_MULTICASTENS4_14ComposedLayoutINS4_7SwizzleILi2ELi4ELi3EEENS4_18smem_ptr_flag_bitsILi8EEENSS_INS5_IJNSA_ILi8EEESH_EEENS5_IJSH_SB_EEEEEEEvNS4_8identityENS4_13SM90_TMA_LOADES1A_vS1B_EENS_8epilogue10collective18CollectiveEpilogueINS1E_23Sm100TmaWarpSpecializedILi4ELi2ELi64ELb0ELb0EEEJSI_NS5_IJNSS_ISF_SB_EENSS_ISH_SB_EEEEEaSJ_aSJ_NS1E_6fusion15FusionCallbacksIS1I_NS1M_17LinearCombinationIaiaiLNS_15FloatRoundStyleE2EEESI_S1L_JEEENS4_5SM1004TMEM4LOAD26SM100_TMEM_LOAD_32dp32b64xES1C_S1A_NS4_39AutoVectorizingCopyWithAssumedAlignmentILi128EEENS4_14SM90_TMA_STOREES1A_S1X_S1X_EEEvvEEEEvNT_6ParamsE)
        .other          _ZN7cutlass13device_kernelINS_4gemm6kernel13GemmUniversalIN4cute5tupleIJiiiiEEENS1_10collective13CollectiveMmaINS1_35MainloopSm100TmaUmmaWarpSpecializedILi7ELi2ELi2ENS5_IJNS4_1CILi1EEENSA_ILi4EEESB_EEEEENS5_IJNSA_ILi128EEENSA_ILi256EEENSA_ILi64EEEEEEaNS5_IJlSB_lEEEaSJ_NS4_8TiledMMAINS4_8MMA_AtomIJNS4_15SM100_MMA_S8_SSIaaiLi128ELi256ELNS4_4UMMA5MajorE0ELSO_0ELNSN_8SaturateE0EEEEEENS4_6LayoutINS5_IJSB_SB_SB_EEENS5_IJNSA_ILi0EEESU_SU_EEEEENS5_IJNS4_10UnderscoreESX_SX_EEEEENS4_23SM90_TMA_LOAD_MULTICASTENS4_14ComposedLayoutINS4_7SwizzleILi2ELi4ELi3EEENS4_18smem_ptr_flag_bitsILi8EEENSS_INS5_IJNSA_ILi8EEESH_EEENS5_IJSH_SB_EEEEEEEvNS4_8identityENS4_13SM90_TMA_LOADES1A_vS1B_EENS_8epilogue10collective18CollectiveEpilogueINS1E_23Sm100TmaWarpSpecializedILi4ELi2ELi64ELb0ELb0EEEJSI_NS5_IJNSS_ISF_SB_EENSS_ISH_SB_EEEEEaSJ_aSJ_NS1E_6fusion15FusionCallbacksIS1I_NS1M_17LinearCombinationIaiaiLNS_15FloatRoundStyleE2EEESI_S1L_JEEENS4_5SM1004TMEM4LOAD26SM100_TMEM_LOAD_32dp32b64xES1C_S1A_NS4_39AutoVectorizingCopyWithAssumedAlignmentILi128EEENS4_14SM90_TMA_STOREES1A_S1X_S1X_EEEvvEEEEvNT_6ParamsE,@"STO_CUDA_ENTRY STV_DEFAULT"
_ZN7cutlass13device_kernelINS_4gemm6kernel13GemmUniversalIN4cute5tupleIJiiiiEEENS1_10collective13CollectiveMmaINS1_35MainloopSm100TmaUmmaWarpSpecializedILi7ELi2ELi2ENS5_IJNS4_1CILi1EEENSA_ILi4EEESB_EEEEENS5_IJNSA_ILi128EEENSA_ILi256EEENSA_ILi64EEEEEEaNS5_IJlSB_lEEEaSJ_NS4_8TiledMMAINS4_8MMA_AtomIJNS4_15SM100_MMA_S8_SSIaaiLi128ELi256ELNS4_4UMMA5MajorE0ELSO_0ELNSN_8SaturateE0EEEEEENS4_6LayoutINS5_IJSB_SB_SB_EEENS5_IJNSA_ILi0EEESU_SU_EEEEENS5_IJNS4_10UnderscoreESX_SX_EEEEENS4_23SM90_TMA_LOAD_MULTICASTENS4_14ComposedLayoutINS4_7SwizzleILi2ELi4ELi3EEENS4_18smem_ptr_flag_bitsILi8EEENSS_INS5_IJNSA_ILi8EEESH_EEENS5_IJSH_SB_EEEEEEEvNS4_8identityENS4_13SM90_TMA_LOADES1A_vS1B_EENS_8epilogue10collective18CollectiveEpilogueINS1E_23Sm100TmaWarpSpecializedILi4ELi2ELi64ELb0ELb0EEEJSI_NS5_IJNSS_ISF_SB_EENSS_ISH_SB_EEEEEaSJ_aSJ_NS1E_6fusion15FusionCallbacksIS1I_NS1M_17LinearCombinationIaiaiLNS_15FloatRoundStyleE2EEESI_S1L_JEEENS4_5SM1004TMEM4LOAD26SM100_TMEM_LOAD_32dp32b64xES1C_S1A_NS4_39AutoVectorizingCopyWithAssumedAlignmentILi128EEENS4_14SM90_TMA_STOREES1A_S1X_S1X_EEEvvEEEEvNT_6ParamsE:
[----:B------:R-:W1:Y:S01]  /*0000*/  LDC R1, c[0x0][0x37c] ;  /* 0x0000df00ff017b82 */ /* 0x000e620000000800 */
[----:B------:R-:W2:Y:S01]  /*0010*/  S2R R154, SR_TID.X ;  /* 0x00000000009a7919 */ /* 0x000ea20000002100 */
[----:B------:R-:W3:Y:S01]  /*0020*/  LDCU.64 UR8, c[0x0][0x890] ;  /* 0x00011200ff0877ac */ /* 0x000ee20008000a00 */
[----:B------:R-:W-:Y:S02]  /*0030*/  PRMT R140, RZ, 0x7610, R140 ;  /* 0x00007610ff8c7816 */ /* 0x000fe4000000008c */
[----:B------:R-:W-:Y:S01]  /*0040*/  ELECT P3, URZ, PT ;  /* 0x0000000000ff782f */ /* 0x000fe20003860000 */
[----:B---3--:R-:W-:-:S04]  /*0050*/  UISETP.NE.U32.AND UP0, UPT, UR8, URZ, UPT ;  /* 0x000000ff0800728c */ /* 0x008fc8000bf05070 */
[----:B------:R-:W-:Y:S01]  /*0060*/  UISETP.NE.AND.EX UP0, UPT, UR9, URZ, UPT, UP0 ;  /* 0x000000ff0900728c */ /* 0x000fe2000bf05300 */
[----:B--2---:R-:W-:-:S05]  /*0070*/  SHF.R.U32.HI R141, RZ, 0x5, R154 ;  /* 0x00000005ff8d7819 */ /* 0x004fca000001169a */
[----:B------:R-:W2:Y:S02]  /*0080*/  SHFL.IDX PT, R0, R141, RZ, 0x1f ;  /* 0x00001fff8d007589 */ /* 0x000ea400000e0000 */
[----:B--2---:R-:W-:Y:S01]  /*0090*/  R2UR UR17, R0 ;  /* 0x00000000001172ca */ /* 0x004fe200000e0000 */
[----:B-1----:R-:W-:-:S14]  /*00a0*/  BRA.U UP0, `(.L_x_0) ;  /* 0x0000000100307547 */ /* 0x002fdc000b800000 */
[----:B------:R-:W1:Y:S02]  /*00b0*/  LDCU.64 UR4, c[0x0][0x888] ;  /* 0x00011100ff0477ac */ /* 0x000e640008000a00 */
[----:B-1----:R-:W-:-:S04]  /*00c0*/  UISETP.NE.U32.AND UP0, UPT, UR4, URZ, UPT ;  /* 0x000000ff0400728c */ /* 0x002fc8000bf05070 */
[----:B------:R-:W-:-:S09]  /*00d0*/  UISETP.NE.AND.EX UP0, UPT, UR5, URZ, UPT, UP0 ;  /* 0x000000ff0500728c */ /* 0x000fd2000bf05300 */
[----:B------:R-:W-:Y:S05]  /*00e0*/  BRA.U !UP0, `(.L_x_1) ;  /* 0x0000000108147547 */ /* 0x000fea000b800000 */
[----:B------:R-:W1:Y:S01]  /*00f0*/  LDC.64 R72, c[0x0][0x888] ;  /* 0x00022200ff487b82 */ /* 0x000e620000000a00 */
[----:B------:R-:W1:Y:S02]  /*0100*/  LDCU.64 UR4, c[0x0][0x358] ;  /* 0x00006b00ff0477ac */ /* 0x000e640008000a00 */
[----:B-1----:R1:W5:Y:S01]  /*0110*/  LDG.E R72, desc[UR4][R72.64] ;  /* 0x0000000448487981 */ /* 0x002362000c1e1900 */
[----:B------:R-:W-:Y:S01]  /*0120*/  HFMA2 R140, -RZ, RZ, 0, 5.9604644775390625e-08 ;  /* 0x00000001ff8c7431 */ /* 0x000fe200000001ff */
[----:B------:R-:W-:Y:S05]  /*0130*/  BRA `(.L_x_0) ;  /* 0x00000000000c7947 */ /* 0x000fea0003800000 */
.L_x_1:
[----:B------:R-:W1:Y:S01]  /*0140*/  LDCU UR4, c[0x0][0x880] ;  /* 0x00011000ff0477ac */ /* 0x000e620008000800 */
[----:B------:R-:W-:Y:S01]  /*0150*/  HFMA2 R140, -RZ, RZ, 0, 5.9604644775390625e-08 ;  /* 0x00000001ff8c7431 */ /* 0x000fe200000001ff */
[----:B-1----:R-:W-:-:S07]  /*0160*/  MOV R72, UR4 ;  /* 0x0000000400487c02 */ /* 0x002fce0008000f00 */
.L_x_0:
[----:B------:R-:W2:Y:S02]  /*0170*/  LDCU.64 UR4, c[0x0][0x8b0] ;  /* 0x00011600ff0477ac */ /* 0x000ea40008000a00 */
[----:B--2---:R-:W-:-:S04]  /*0180*/  UISETP.NE.U32.AND UP0, UPT, UR4, URZ, UPT ;  /* 0x000000ff0400728c */ /* 0x004fc8000bf05070 */
[----:B------:R-:W-:-:S09]  /*0190*/  UISETP.NE.AND.EX UP0, UPT, UR5, URZ, UPT, UP0 ;  /* 0x000000ff0500728c */ /* 0x000fd2000bf05300 */
[----:B------:R-:W-:Y:S05]  /*01a0*/  BRA.U UP0, `(.L_x_2) ;  /* 0x0000000100287547 */ /* 0x000fea000b800000 */
[----:B------:R-:W2:Y:S02]  /*01b0*/  LDCU.64 UR4, c[0x0][0x8a8] ;  /* 0x00011500ff0477ac */ /* 0x000ea40008000a00 */
[----:B--2---:R-:W-:-:S04]  /*01c0*/  UISETP.NE.U32.AND UP0, UPT, UR4, URZ, UPT ;  /* 0x000000ff0400728c */ /* 0x004fc8000bf05070 */
[----:B------:R-:W-:-:S09]  /*01d0*/  UISETP.NE.AND.EX UP0, UPT, UR5, URZ, UPT, UP0 ;  /* 0x000000ff0500728c */ /* 0x000fd2000bf05300 */
[----:B------:R-:W-:Y:S05]  /*01e0*/  BRA.U !UP0, `(.L_x_3) ;  /* 0x0000000108107547 */ /* 0x000fea000b800000 */
[----:B------:R-:W2:Y:S01]  /*01f0*/  LDC.64 R70, c[0x0][0x8a8] ;  /* 0x00022a00ff467b82 */ /* 0x000ea20000000a00 */
[----:B------:R-:W2:Y:S02]  /*0200*/  LDCU.64 UR4, c[0x0][0x358] ;  /* 0x00006b00ff0477ac */ /* 0x000ea40008000a00 */
[----:B--2---:R2:W5:Y:S01]  /*0210*/  LDG.E R70, desc[UR4][R70.64] ;  /* 0x0000000446467981 */ /* 0x004562000c1e1900 */
[----:B------:R-:W-:Y:S05]  /*0220*/  BRA `(.L_x_2) ;  /* 0x0000000000087947 */ /* 0x000fea0003800000 */
.L_x_3:
[----:B------:R-:W2:Y:S02]  /*0230*/  LDCU UR4, c[0x0][0x8a0] ;  /* 0x00011400ff0477ac */ /* 0x000ea40008000800 */
[----:B--2---:R-:W-:Y:S02]  /*0240*/  MOV R70, UR4 ;  /* 0x0000000400467c02 */ /* 0x004fe40008000f00 */
.L_x_2:
[----:B------:R-:W-:Y:S01]  /*0250*/  IMAD.U32 R0, RZ, RZ, UR17 ;  /* 0x00000011ff007e24 */ /* 0x000fe2000f8e00ff */
[----:B------:R-:W-:Y:S04]  /*0260*/  BSSY.RECONVERGENT B0, `(.L_x_4) ;  /* 0x000000c000007945 */ /* 0x000fe80003800200 */
[C---:B------:R-:W-:Y:S02]  /*0270*/  ISETP.NE.OR P1, PT, R0.reuse, 0x1, !P3 ;  /* 0x000000010000780c */ /* 0x040fe40005f25670 */
[----:B------:R-:W-:-:S11]  /*0280*/  ISETP.NE.OR P0, PT, R0, 0x3, !P3 ;  /* 0x000000030000780c */ /* 0x000fd60005f05670 */
[----:B------:R-:W-:Y:S05]  /*0290*/  @P1 BRA `(.L_x_5) ;  /* 0x0000000000201947 */ /* 0x000fea0003800000 */
[----:B------:R-:W3:Y:S02]  /*02a0*/  LDCU.64 UR4, c[0x0][0x348] ;  /* 0x00006900ff0477ac */ /* 0x000ee40008000a00 */
[----:B---3--:R-:W-:Y:S02]  /*02b0*/  UIADD3 UR6, UP1, UPT, UR4, 0x80, URZ ;  /* 0x0000008004067890 */ /* 0x008fe4000ff3e0ff */
[----:B------:R-:W-:Y:S02]  /*02c0*/  UIADD3 UR4, UP0, UPT, UR4, 0x180, URZ ;  /* 0x0000018004047890 */ /* 0x000fe4000ff1e0ff */
[----:B------:R-:W-:Y:S02]  /*02d0*/  UIADD3.X UR7, UPT, UPT, URZ, UR5, URZ, UP1, !UPT ;  /* 0x00000005ff077290 */ /* 0x000fe40008ffe4ff */
[----:B------:R-:W-:-:S07]  /*02e0*/  UIADD3.X UR5, UPT, UPT, URZ, UR5, URZ, UP0, !UPT ;  /* 0x00000005ff057290 */ /* 0x000fce00087fe4ff */
[----:B------:R3:W-:Y:S02]  /*02f0*/  UTMACCTL.PF [UR6] ;  /* 0x00000000060079b9 */ /* 0x0007e40008040000 */
[----:B------:R3:W-:Y:S02]  /*0300*/  UTMACCTL.PF [UR4] ;  /* 0x00000000040079b9 */ /* 0x0007e40008040000 */
[----:B---3--:R-:W-:Y:S01]  /*0310*/  NOP ;  /* 0x0000000000007918 */ /* 0x008fe20000000000 */
.L_x_5:
[----:B------:R-:W-:Y:S05]  /*0320*/  BSYNC.RECONVERGENT B0 ;  /* 0x0000000000007941 */ /* 0x000fea0003800200 */
.L_x_4:
[----:B------:R-:W-:Y:S04]  /*0330*/  BSSY.RECONVERGENT B0, `(.L_x_6) ;  /* 0x000000a000007945 */ /* 0x000fe80003800200 */
        /* <DEDUP_REMOVED lines=9> */
.L_x_7:
[----:B------:R-:W-:Y:S05]  /*03d0*/  BSYNC.RECONVERGENT B0 ;  /* 0x0000000000007941 */ /* 0x000fea0003800200 */
.L_x_6:
[----:B------:R-:W3:Y:S01]  /*03e0*/  LDCU.64 UR4, c[0x0][0x888] ;  /* 0x00011100ff0477ac */ /* 0x000ee20008000a00 */
[----:B------:R-:W-:Y:S02]  /*03f0*/  UISETP.EQ.U32.AND UP1, UPT, UR8, URZ, UPT ;  /* 0x000000ff0800728c */ /* 0x000fe4000bf22070 */
[----:B------:R-:W-:Y:S02]  /*0400*/  UPLOP3.LUT UP3, UPT, UPT, UPT, UPT, 0x80, 0x8 ;  /* 0x000000000008789c */ /* 0x000fe40003f6f070 */
[----:B---3--:R-:W-:-:S04]  /*0410*/  UISETP.NE.U32.AND UP0, UPT, UR4, URZ, UPT ;  /* 0x000000ff0400728c */ /* 0x008fc8000bf05070 */
[----:B------:R-:W-:-:S04]  /*0420*/  UISETP.NE.AND.EX UP0, UPT, UR5, URZ, UPT, UP0 ;  /* 0x000000ff0500728c */ /* 0x000fc8000bf05300 */
[----:B------:R-:W-:-:S04]  /*0430*/  UISETP.EQ.OR.EX UP2, UPT, UR9, URZ, !UP0, UP1 ;  /* 0x000000ff0900728c */ /* 0x000fc8000c742710 */
[----:B------:R-:W-:-:S06]  /*0440*/  UP2UR UR4, UPR, URZ, 0x4 ;  /* 0x00000004ff047883 */ /* 0x000fcc0008000000 */
[----:B------:R-:W-:Y:S01]  /*0450*/  MOV R144, UR4 ;  /* 0x0000000400907c02 */ /* 0x000fe20008000f00 */
[----:B------:R-:W-:Y:S06]  /*0460*/  BRA.U !UP2, `(.L_x_8) ;  /* 0x000000010a207547 */ /* 0x000fec000b800000 */
[----:B-----5:R-:W-:Y:S01]  /*0470*/  R2UR UR5, R72 ;  /* 0x00000000480572ca */ /* 0x020fe200000e0000 */
[----:B------:R-:W-:Y:S02]  /*0480*/  UISETP.NE.U32.AND UP1, UPT, UR8, URZ, UPT ;  /* 0x000000ff0800728c */ /* 0x000fe4000bf25070 */
[----:B------:R-:W-:Y:S02]  /*0490*/  USEL UR4, URZ, 0xffffffff, UP0 ;  /* 0xffffffffff047887 */ /* 0x000fe40008000000 */
[----:B------:R-:W-:-:S08]  /*04a0*/  UISETP.NE.AND.EX UP1, UPT, UR9, URZ, UPT, UP1 ;  /* 0x000000ff0900728c */ /* 0x000fd0000bf25310 */
[----:B------:R-:W-:-:S04]  /*04b0*/  UISETP.NE.AND UP0, UPT, UR5, URZ, UPT ;  /* 0x000000ff0500728c */ /* 0x000fc8000bf05270 */
[----:B------:R-:W-:-:S04]  /*04c0*/  @!UP1 USEL UR4, URZ, 0xffffffff, UP0 ;  /* 0xffffffffff049887 */ /* 0x000fc80008000000 */
[----:B------:R-:W-:-:S04]  /*04d0*/  ULOP3.LUT UR4, UR4, 0x1, URZ, 0xc0, !UPT ;  /* 0x0000000104047892 */ /* 0x000fc8000f8ec0ff */
[----:B------:R-:W-:-:S11]  /*04e0*/  UISETP.NE.U32.AND UP3, UPT, UR4, 0x1, UPT ;  /* 0x000000010400788c */ /* 0x000fd6000bf65070 */
.L_x_8:
[----:B------:R-:W3:Y:S01]  /*04f0*/  SHFL.IDX PT, R2, R141, RZ, 0x1f ;  /* 0x00001fff8d027589 */ /* 0x000ee200000e0000 */
[----:B------:R-:W-:-:S04]  /*0500*/  UISETP.NE.AND UP0, UPT, UR17, 0x2, UPT ;  /* 0x000000021100788c */ /* 0x000fc8000bf05270 */
[----:B------:R-:W-:Y:S01]  /*0510*/  USEL UR43, URZ, 0x1, UP0 ;  /* 0x00000001ff2b7887 */ /* 0x000fe20008000000 */
[----:B---3--:R-:W-:-:S13]  /*0520*/  ISETP.NE.AND P0, PT, R2, RZ, PT ;  /* 0x000000ff0200720c */ /* 0x008fda0003f05270 */
[----:B------:R-:W-:Y:S05]  /*0530*/  @P0 BRA `(.L_x_9) ;  /* 0x0000000000700947 */ /* 0x000fea0003800000 */
[----:B------:R-:W3:Y:S01]  /*0540*/  S2UR UR4, SR_CgaCtaId ;  /* 0x00000000000479c3 */ /* 0x000ee20000008800 */
[----:B------:R-:W-:Y:S01]  /*0550*/  UMOV UR5, 0x400 ;  /* 0x0000040000057882 */ /* 0x000fe20000000000 */
[----:B------:R-:W-:Y:S01]  /*0560*/  UMOV UR8, 0x1 ;  /* 0x0000000100087882 */ /* 0x000fe20000000000 */
[----:B------:R-:W-:Y:S01]  /*0570*/  UMOV UR6, 0x4 ;  /* 0x0000000400067882 */ /* 0x000fe20000000000 */
[----:B------:R-:W-:-:S04]  /*0580*/  UIADD3 UR8, UPT, UPT, -UR8, 0x100000, URZ ;  /* 0x0010000008087890 */ /* 0x000fc8000fffe1ff */
[----:B------:R-:W-:Y:S02]  /*0590*/  USHF.L.U32 UR9, UR8, 0xb, URZ ;  /* 0x0000000b08097899 */ /* 0x000fe400080006ff */
[----:B------:R-:W-:Y:S02]  /*05a0*/  USHF.L.U32 UR8, UR8, 0x1, URZ ;  /* 0x0000000108087899 */ /* 0x000fe400080006ff */
[----:B------:R-:W-:-:S04]  /*05b0*/  UIADD3 UR6, UPT, UPT, -UR6, 0x100000, URZ ;  /* 0x0010000006067890 */ /* 0x000fc8000fffe1ff */
[----:B------:R-:W-:Y:S02]  /*05c0*/  USHF.L.U32 UR7, UR6, 0xb, URZ ;  /* 0x0000000b06077899 */ /* 0x000fe400080006ff */
[----:B------:R-:W-:Y:S01]  /*05d0*/  USHF.L.U32 UR6, UR6, 0x1, URZ ;  /* 0x0000000106067899 */ /* 0x000fe200080006ff */
[----:B------:R-:W-:Y:S01]  /*05e0*/  ELECT P0, URZ, PT ;  /* 0x0000000000ff782f */ /* 0x000fe20003800000 */
[----:B---3--:R-:W-:Y:S01]  /*05f0*/  ULEA UR4, UR4, UR5, 0x18 ;  /* 0x0000000504047291 */ /* 0x008fe2000f8ec0ff */
[----:B------:R-:W3:Y:S11]  /*0600*/  FENCE.VIEW.ASYNC.S ;  /* 0x00000000000073c6 */ /* 0x000ef60000000000 */
[----:B---3--:R3:W4:Y:S01]  /*0610*/  SYNCS.EXCH.64 URZ, [UR4], UR8 ;  /* 0x0000000804ff75b2 */ /* 0x0087220008000100 */
[----:B------:R3:W1:Y:S01]  /*0620*/  SYNCS.EXCH.64 URZ, [UR4+0x38], UR6 ;  /* 0x0000380604ff75b2 */ /* 0x0006620008000100 */
        /* <DEDUP_REMOVED lines=11> */
[----:B------:R3:W1:Y:S02]  /*06e0*/  SYNCS.EXCH.64 URZ, [UR4+0x68], UR6 ;  /* 0x0000680604ff75b2 */ /* 0x0006640008000100 */
[----:B---3--:R-:W-:Y:S01]  /*06f0*/  NOP ;  /* 0x0000000000007918 */ /* 0x008fe20000000000 */
.L_x_9:
[----:B------:R-:W3:Y:S01]  /*0700*/  SHFL.IDX PT, R2, R141, RZ, 0x1f ;  /* 0x00001fff8d027589 */ /* 0x000ee200000e0000 */
[----:B------:R-:W-:Y:S01]  /*0710*/  NOP ;  /* 0x0000000000007918 */ /* 0x000fe20000000000 */
[----:B---3--:R-:W-:-:S13]  /*0720*/  ISETP.NE.AND P0, PT, R2, 0x1, PT ;  /* 0x000000010200780c */ /* 0x008fda0003f05270 */
        /* <DEDUP_REMOVED lines=14> */
[----:B---3--:R3:W1:Y:S01]  /*0810*/  SYNCS.EXCH.64 URZ, [UR4+0x70], UR8 ;  /* 0x0000700804ff75b2 */ /* 0x0086620008000100 */
[----:B------:R3:W1:Y:S01]  /*0820*/  SYNCS.EXCH.64 URZ, [UR4+0x90], UR6 ;  /* 0x0000900604ff75b2 */ /* 0x0006620008000100 */
[----:B------:R3:W1:Y:S01]  /*0830*/  SYNCS.EXCH.64 URZ, [UR4+0x78], UR8 ;  /* 0x0000780804ff75b2 */ /* 0x0006620008000100 */
[----:B------:R3:W1:Y:S01]  /*0840*/  SYNCS.EXCH.64 URZ, [UR4+0x98], UR6 ;  /* 0x0000980604ff75b2 */ /* 0x0006620008000100 */
[----:B------:R3:W1:Y:S01]  /*0850*/  SYNCS.EXCH.64 URZ, [UR4+0x80], UR8 ;  /* 0x0000800804ff75b2 */ /* 0x0006620008000100 */
[----:B------:R3:W1:Y:S01]  /*0860*/  SYNCS.EXCH.64 URZ, [UR4+0xa0], UR6 ;  /* 0x0000a00604ff75b2 */ /* 0x0006620008000100 */
[----:B------:R3:W1:Y:S01]  /*0870*/  SYNCS.EXCH.64 URZ, [UR4+0x88], UR8 ;  /* 0x0000880804ff75b2 */ /* 0x0006620008000100 */
[----:B------:R3:W1:Y:S01]  /*0880*/  SYNCS.EXCH.64 URZ, [UR4+0xa8], UR6 ;  /* 0x0000a80604ff75b2 */ /* 0x0006620008000100 */
[----:B------:R-:W-:Y:S01]  /*0890*/  NOP ;  /* 0x0000000000007918 */ /* 0x000fe20000000000 */
.L_x_10:
[----:B------:R-:W2:Y:S01]  /*08a0*/  SHFL.IDX PT, R2, R141, RZ, 0x1f ;  /* 0x00001fff8d027589 */ /* 0x000ea200000e0000 */
[----:B------:R-:W-:Y:S01]  /*08b0*/  NOP ;  /* 0x0000000000007918 */ /* 0x000fe20000000000 */
[----:B--2---:R-:W-:-:S13]  /*08c0*/  ISETP.NE.AND P0, PT, R2, 0x3, PT ;  /* 0x000000030200780c */ /* 0x004fda0003f05270 */
[----:B------:R-:W-:Y:S05]  /*08d0*/  @P0 BRA `(.L_x_11) ;  /* 0x0000000000300947 */ /* 0x000fea0003800000 */
[----:B---3--:R-:W2:Y:S01]  /*08e0*/  S2UR UR6, SR_CgaCtaId ;  /* 0x00000000000679c3 */ /* 0x008ea20000008800 */
[----:B------:R-:W-:Y:S01]  /*08f0*/  UMOV UR4, 0x400 ;  /* 0x0000040000047882 */ /* 0x000fe20000000000 */
[----:B------:R-:W-:Y:S01]  /*0900*/  UMOV UR5, 0x20 ;  /* 0x0000002000057882 */ /* 0x000fe20000000000 */
[----:B------:R-:W-:Y:S01]  /*0910*/  ELECT P0, URZ, PT ;  /* 0x0000000000ff782f */ /* 0x000fe20003800000 */
[----:B--2---:R-:W-:Y:S02]  /*0920*/  ULEA UR6, UR6, UR4, 0x18 ;  /* 0x0000000406067291 */ /* 0x004fe4000f8ec0ff */
[----:B------:R-:W-:-:S04]  /*0930*/  UIADD3 UR4, UPT, UPT, -UR5, 0x100000, URZ ;  /* 0x0010000005047890 */ /* 0x000fc8000fffe1ff */
[----:B------:R-:W-:Y:S02]  /*0940*/  USHF.L.U32 UR5, UR4, 0xb, URZ ;  /* 0x0000000b04057899 */ /* 0x000fe400080006ff */
[----:B------:R-:W-:Y:S01]  /*0950*/  USHF.L.U32 UR4, UR4, 0x1, URZ ;  /* 0x0000000104047899 */ /* 0x000fe200080006ff */
[----:B------:R-:W2:Y:S11]  /*0960*/  FENCE.VIEW.ASYNC.S ;  /* 0x00000000000073c6 */ /* 0x000eb60000000000 */
[----:B--2---:R2:W3:Y:S01]  /*0970*/  SYNCS.EXCH.64 URZ, [UR6+0xb0], UR4 ;  /* 0x0000b00406ff75b2 */ /* 0x0044e20008000100 */
[----:B------:R2:W1:Y:S01]  /*0980*/  SYNCS.EXCH.64 URZ, [UR6+0xb8], UR4 ;  /* 0x0000b80406ff75b2 */ /* 0x0004620008000100 */
[----:B------:R-:W-:Y:S01]  /*0990*/  NOP ;  /* 0x0000000000007918 */ /* 0x000fe20000000000 */
.L_x_11:
[----:B------:R-:W4:Y:S01]  /*09a0*/  SHFL.IDX PT, R2, R141, RZ, 0x1f ;  /* 0x00001fff8d027589 */ /* 0x000f2200000e0000 */
[----:B------:R-:W-:Y:S01]  /*09b0*/  NOP ;  /* 0x0000000000007918 */ /* 0x000fe20000000000 */
[----:B----4-:R-:W-:-:S13]  /*09c0*/  ISETP.NE.AND P0, PT, R2, 0x4, PT ;  /* 0x000000040200780c */ /* 0x010fda0003f05270 */
[----:B------:R-:W-:Y:S05]  /*09d0*/  @P0 BRA `(.L_x_12) ;  /* 0x00000000004c0947 */ /* 0x000fea0003800000 */
[----:B--23--:R-:W2:Y:S01]  /*09e0*/  S2UR UR6, SR_CgaCtaId ;  /* 0x00000000000679c3 */ /* 0x00cea20000008800 */
[----:B------:R-:W-:Y:S01]  /*09f0*/  UMOV UR4, 0x3a0 ;  /* 0x000003a000047882 */ /* 0x000fe20000000000 */
[----:B------:R-:W-:Y:S01]  /*0a00*/  UMOV UR5, 0x400 ;  /* 0x0000040000057882 */ /* 0x000fe20000000000 */
[----:B------:R-:W-:Y:S01]  /*0a10*/  USEL UR4, UR4, 0x320, UP3 ;  /* 0x0000032004047887 */ /* 0x000fe20009800000 */
[----:B------:R-:W-:Y:S01]  /*0a20*/  UMOV UR8, 0x1 ;  /* 0x0000000100087882 */ /* 0x000fe20000000000 */
[----:B------:R-:W-:Y:S01]  /*0a30*/  ELECT P0, URZ, PT ;  /* 0x0000000000ff782f */ /* 0x000fe20003800000 */
[----:B------:R-:W-:-:S04]  /*0a40*/  UIADD3 UR8, UPT, UPT, -UR8, 0x100000, URZ ;  /* 0x0010000008087890 */ /* 0x000fc8000fffe1ff */
[----:B------:R-:W-:Y:S02]  /*0a50*/  USHF.L.U32 UR9, UR8, 0xb, URZ ;  /* 0x0000000b08097899 */ /* 0x000fe400080006ff */
[----:B------:R-:W-:Y:S02]  /*0a60*/  USHF.L.U32 UR8, UR8, 0x1, URZ ;  /* 0x0000000108087899 */ /* 0x000fe400080006ff */
[----:B--2---:R-:W-:Y:S02]  /*0a70*/  ULEA UR6, UR6, UR5, 0x18 ;  /* 0x0000000506067291 */ /* 0x004fe4000f8ec0ff */
[----:B------:R-:W-:-:S04]  /*0a80*/  UIADD3 UR4, UPT, UPT, -UR4, 0x100000, URZ ;  /* 0x0010000004047890 */ /* 0x000fc8000fffe1ff */
[----:B------:R-:W-:Y:S02]  /*0a90*/  USHF.L.U32 UR5, UR4, 0xb, URZ ;  /* 0x0000000b04057899 */ /* 0x000fe400080006ff */
[----:B------:R-:W-:Y:S01]  /*0aa0*/  USHF.L.U32 UR4, UR4, 0x1, URZ ;  /* 0x0000000104047899 */ /* 0x000fe200080006ff */
[----:B------:R-:W2:Y:S03]  /*0ab0*/  FENCE.VIEW.ASYNC.S ;  /* 0x00000000000073c6 */ /* 0x000ea60000000000 */
[----:B--2---:R4:W2:Y:S08]  /*0ac0*/  SYNCS.EXCH.64 URZ, [UR6+0xc0], UR8 ;  /* 0x0000c00806ff75b2 */ /* 0x0048b00008000100 */
[----:B------:R4:W3:Y:S01]  /*0ad0*/  SYNCS.EXCH.64 URZ, [UR6+0xd0], UR4 ;  /* 0x0000d00406ff75b2 */ /* 0x0008e20008000100 */
[----:B------:R4:W1:Y:S01]  /*0ae0*/  SYNCS.EXCH.64 URZ, [UR6+0xc8], UR8 ;  /* 0x0000c80806ff75b2 */ /* 0x0008620008000100 */
[----:B------:R4:W1:Y:S02]  /*0af0*/  SYNCS.EXCH.64 URZ, [UR6+0xd8], UR4 ;  /* 0x0000d80406ff75b2 */ /* 0x0008640008000100 */
[----:B----4-:R-:W-:Y:S01]  /*0b00*/  NOP ;  /* 0x0000000000007918 */ /* 0x010fe20000000000 */
.L_x_12:
[----:B------:R-:W4:Y:S01]  /*0b10*/  SHFL.IDX PT, R2, R141, RZ, 0x1f ;  /* 0x00001fff8d027589 */ /* 0x000f2200000e0000 */
[----:B------:R-:W-:Y:S01]  /*0b20*/  NOP ;  /* 0x0000000000007918 */ /* 0x000fe20000000000 */
[----:B----4-:R-:W-:-:S13]  /*0b30*/  ISETP.NE.AND P0, PT, R2, 0x5, PT ;  /* 0x000000050200780c */ /* 0x010fda0003f05270 */
[----:B------:R-:W-:Y:S05]  /*0b40*/  @P0 BRA `(.L_x_13) ;  /* 0x0000000000480947 */ /* 0x000fea0003800000 */
[----:B--23--:R-:W2:Y:S01]  /*0b50*/  S2UR UR4, SR_CgaCtaId ;  /* 0x00000000000479c3 */ /* 0x00cea20000008800 */
        /* <DEDUP_REMOVED lines=10> */
[----:B--2---:R-:W-:Y:S01]  /*0c00*/  ULEA UR4, UR4, UR5, 0x18 ;  /* 0x0000000504047291 */ /* 0x004fe2000f8ec0ff */
[----:B------:R-:W2:Y:S11]  /*0c10*/  FENCE.VIEW.ASYNC.S ;  /* 0x00000000000073c6 */ /* 0x000eb60000000000 */
[----:B--2---:R4:W2:Y:S01]  /*0c20*/  SYNCS.EXCH.64 URZ, [UR4+0xe0], UR8 ;  /* 0x0000e00804ff75b2 */ /* 0x0048a20008000100 */
[----:B------:R4:W3:Y:S01]  /*0c30*/  SYNCS.EXCH.64 URZ, [UR4+0xf0], UR6 ;  /* 0x0000f00604ff75b2 */ /* 0x0008e20008000100 */
[----:B------:R4:W1:Y:S01]  /*0c40*/  SYNCS.EXCH.64 URZ, [UR4+0xe8], UR8 ;  /* 0x0000e80804ff75b2 */ /* 0x0008620008000100 */
[----:B------:R4:W1:Y:S02]  /*0c50*/  SYNCS.EXCH.64 URZ, [UR4+0xf8], UR6 ;  /* 0x0000f80604ff75b2 */ /* 0x0008640008000100 */
[----:B----4-:R-:W-:Y:S01]  /*0c60*/  NOP ;  /* 0x0000000000007918 */ /* 0x010fe20000000000 */
.L_x_13:
[----:B------:R-:W4:Y:S01]  /*0c70*/  SHFL.IDX PT, R2, R141, RZ, 0x1f ;  /* 0x00001fff8d027589 */ /* 0x000f2200000e0000 */
[----:B------:R-:W1:Y:S01]  /*0c80*/  S2UR UR45, SR_CgaCtaId ;  /* 0x00000000002d79c3 */ /* 0x000e620000008800 */
[----:B------:R-:W-:Y:S01]  /*0c90*/  NOP ;  /* 0x0000000000007918 */ /* 0x000fe20000000000 */
[----:B----4-:R-:W-:-:S13]  /*0ca0*/  ISETP.NE.AND P0, PT, R2, 0x3, PT ;  /* 0x000000030200780c */ /* 0x010fda0003f05270 */
[----:B-1----:R-:W-:Y:S05]  /*0cb0*/  @P0 BRA `(.L_x_14) ;  /* 0x0000000000340947 */ /* 0x002fea0003800000 */
[----:B--23--:R-:W-:Y:S01]  /*0cc0*/  UMOV UR4, 0x400 ;  /* 0x0000040000047882 */ /* 0x00cfe20000000000 */
[----:B------:R-:W-:Y:S01]  /*0cd0*/  UMOV UR6, 0x20 ;  /* 0x0000002000067882 */ /* 0x000fe20000000000 */
[----:B------:R-:W-:Y:S02]  /*0ce0*/  ULEA UR4, UR45, UR4, 0x18 ;  /* 0x000000042d047291 */ /* 0x000fe4000f8ec0ff */
[----:B------:R-:W-:-:S04]  /*0cf0*/  UIADD3 UR6, UPT, UPT, -UR6, 0x100000, URZ ;  /* 0x0010000006067890 */ /* 0x000fc8000fffe1ff */
[----:B------:R-:W-:Y:S02]  /*0d00*/  USHF.L.U32 UR7, UR6, 0xb, URZ ;  /* 0x0000000b06077899 */ /* 0x000fe400080006ff */
[----:B------:R-:W-:Y:S01]  /*0d10*/  USHF.L.U32 UR6, UR6, 0x1, URZ ;  /* 0x0000000106067899 */ /* 0x000fe200080006ff */
[----:B------:R-:W-:Y:S01]  /*0d20*/  ELECT P0, URZ, PT ;  /* 0x0000000000ff782f */ /* 0x000fe20003800000 */
[----:B------:R-:W1:Y:S10]  /*0d30*/  FENCE.VIEW.ASYNC.S ;  /* 0x00000000000073c6 */ /* 0x000e740000000000 */
[----:B-1----:R1:W4:Y:S01]  /*0d40*/  SYNCS.EXCH.64 URZ, [UR4+0x100], UR6 ;  /* 0x0001000604ff75b2 */ /* 0x0023220008000100 */
[----:B------:R1:W2:Y:S01]  /*0d50*/  SYNCS.EXCH.64 URZ, [UR4+0x110], UR6 ;  /* 0x0001100604ff75b2 */ /* 0x0002a20008000100 */
[----:B------:R1:W3:Y:S01]  /*0d60*/  SYNCS.EXCH.64 URZ, [UR4+0x108], UR6 ;  /* 0x0001080604ff75b2 */ /* 0x0002e20008000100 */
[----:B------:R1:W1:Y:S01]  /*0d70*/  SYNCS.EXCH.64 URZ, [UR4+0x118], UR6 ;  /* 0x0001180604ff75b2 */ /* 0x0002620008000100 */
[----:B------:R-:W-:Y:S01]  /*0d80*/  NOP ;  /* 0x0000000000007918 */ /* 0x000fe20000000000 */
.L_x_14:
[----:B-123--:R-:W1:Y:S01]  /*0d90*/  LDCU UR4, c[0x0][0x36c] ;  /* 0x00006d80ff0477ac */ /* 0x00ee620008000800 */
[----:B------:R-:W-:Y:S01]  /*0da0*/  ISETP.NE.OR P3, PT, R0, 0x2, !P3 ;  /* 0x000000020000780c */ /* 0x000fe20005f65670 */
[----:B------:R-:W-:Y:S01]  /*0db0*/  NOP ;  /* 0x0000000000007918 */ /* 0x000fe20000000000 */
[----:B------:R-:W-:Y:S01]  /*0dc0*/  LOP3.LUT R0, R154, 0x1f, RZ, 0xc0, !PT ;  /* 0x0000001f9a007812 */ /* 0x000fe200078ec0ff */
[----:B------:R-:W-:Y:S02]  /*0dd0*/  UISETP.NE.AND UP4, UPT, UR17, URZ, UPT ;  /* 0x000000ff1100728c */ /* 0x000fe4000bf85270 */
[----:B-1----:R-:W-:-:S09]  /*0de0*/  UISETP.EQ.U32.AND UP5, UPT, UR4, 0x1, UPT ;  /* 0x000000010400788c */ /* 0x002fd2000bfa2070 */
[----:B------:R-:W-:Y:S05]  /*0df0*/  BRA.U !UP5, `(.L_x_15) ;  /* 0x000000010d087547 */ /* 0x000fea000b800000 */
[----:B----4-:R-:W-:Y:S01]  /*0e00*/  UCGABAR_ARV ;  /* 0x00000000000079c7 */ /* 0x010fe20008000000 */
[----:B------:R-:W-:Y:S05]  /*0e10*/  BRA `(.L_x_16) ;  /* 0x0000000000047947 */ /* 0x000fea0003800000 */
.L_x_15:
[----:B----4-:R-:W-:Y:S01]  /*0e20*/  NOP ;  /* 0x0000000000007918 */ /* 0x010fe20000000000 */
.L_x_16:
[----:B------:R-:W1:Y:S01]  /*0e30*/  S2UR UR7, SR_CTAID.X ;  /* 0x00000000000779c3 */ /* 0x000e620000002500 */
[----:B------:R-:W-:-:S05]  /*0e40*/  CS2R.32 R143, SR_CgaSize ;  /* 0x00000000008f7805 */ /* 0x000fca0000008a00 */
[----:B------:R-:W-:-:S05]  /*0e50*/  IMAD R143, R143, -0xa0, RZ ;  /* 0xffffff608f8f7824 */ /* 0x000fca00078e02ff */
[----:B------:R-:W-:-:S14]  /*0e60*/  R2UR UR5, R143 ;  /* 0x000000008f0572ca */ /* 0x000fdc00000e0000 */
[----:B------:R-:W2:Y:S01]  /*0e70*/  LDCU UR5, c[0x0][UR5+0x2b0] ;  /* 0x00005600050577ac */ /* 0x000ea20008000800 */
[----:B------:R-:W-:-:S05]  /*0e80*/  CS2R.32 R143, SR_CgaSize ;  /* 0x00000000008f7805 */ /* 0x000fca0000008a00 */
[----:B------:R-:W-:-:S05]  /*0e90*/  IMAD R143, R143, -0xa0, RZ ;  /* 0xffffff608f8f7824 */ /* 0x000fca00078e02ff */
[----:B------:R-:W-:-:S14]  /*0ea0*/  R2UR UR4, R143 ;  /* 0x000000008f0472ca */ /* 0x000fdc00000e0000 */
[----:B------:R-:W3:Y:S01]  /*0eb0*/  LDCU UR4, c[0x0][UR4+0x2b4] ;  /* 0x00005680040477ac */ /* 0x000ee20008000800 */
[----:B------:R-:W4:Y:S01]  /*0ec0*/  S2UR UR8, SR_CTAID.Y ;  /* 0x00000000000879c3 */ /* 0x000f220000002600 */
[----:B------:R-:W-:-:S05]  /*0ed0*/  CS2R.32 R143, SR_CgaSize ;  /* 0x00000000008f7805 */ /* 0x000fca0000008a00 */
[----:B------:R-:W-:-:S05]  /*0ee0*/  IMAD R143, R143, -0xa0, RZ ;  /* 0xffffff608f8f7824 */ /* 0x000fca00078e02ff */
[----:B------:R-:W-:-:S14]  /*0ef0*/  R2UR UR9, R143 ;  /* 0x000000008f0972ca */ /* 0x000fdc00000e0000 */
[----:B------:R-:W3:Y:S01]  /*0f00*/  LDCU UR9, c[0x0][UR9+0x2a0] ;  /* 0x00005400090977ac */ /* 0x000ee20008000800 */
[----:B------:R-:W-:-:S05]  /*0f10*/  CS2R.32 R143, SR_CgaSize ;  /* 0x00000000008f7805 */ /* 0x000fca0000008a00 */
[----:B------:R-:W-:-:S05]  /*0f20*/  IMAD R143, R143, -0xa0, RZ ;  /* 0xffffff608f8f7824 */ /* 0x000fca00078e02ff */
[----:B------:R-:W-:-:S14]  /*0f30*/  R2UR UR10, R143 ;  /* 0x000000008f0a72ca */ /* 0x000fdc00000e0000 */
[----:B------:R-:W3:Y:S01]  /*0f40*/  LDCU UR10, c[0x0][UR10+0x2a4] ;  /* 0x000054800a0a77ac */ /* 0x000ee20008000800 */
[----:B------:R-:W3:Y:S01]  /*0f50*/  S2UR UR36, SR_CTAID.Z ;  /* 0x00000000002479c3 */ /* 0x000ee20000002700 */
[----:B------:R-:W3:Y:S01]  /*0f60*/  LDCU UR21, c[0x0][0xb24] ;  /* 0x00016480ff1577ac */ /* 0x000ee20008000800 */
[----:B------:R-:W3:Y:S01]  /*0f70*/  LDCU UR42, c[0x0][0xb24] ;  /* 0x00016480ff2a77ac */ /* 0x000ee20008000800 */
[----:B-1----:R-:W-:Y:S01]  /*0f80*/  I2FP.F32.U32 R3, UR7 ;  /* 0x0000000700037c45 */ /* 0x002fe20008201000 */
[----:B------:R-:W1:Y:S04]  /*0f90*/  LDCU UR28, c[0x0][0xb30] ;  /* 0x00016600ff1c77ac */ /* 0x000e680008000800 */
[----:B--2---:R-:W-:Y:S01]  /*0fa0*/  FMUL R3, R3, UR5 ;  /* 0x0000000503037c20 */ /* 0x004fe20008400000 */
[----:B------:R-:W-:Y:S01]  /*0fb0*/  USHF.L.U32 UR26, UR45, 0xb, URZ ;  /* 0x0000000b2d1a7899 */ /* 0x000fe200080006ff */
[----:B----4-:R-:W-:Y:S01]  /*0fc0*/  I2FP.F32.U32 R2, UR8 ;  /* 0x0000000800027c45 */ /* 0x010fe20008201000 */
[----:B------:R-:W-:Y:S01]  /*0fd0*/  UMOV UR16, UR7 ;  /* 0x0000000700107c82 */ /* 0x000fe20008000000 */
[----:B------:R-:W-:-:S02]  /*0fe0*/  UMOV UR20, UR8 ;  /* 0x0000000800147c82 */ /* 0x000fc40008000000 */
[----:B------:R-:W2:Y:S01]  /*0ff0*/  F2I.U32.TRUNC.NTZ R3, R3 ;  /* 0x0000000300037305 */ /* 0x000ea2000020f000 */
[----:B---3--:R-:W-:Y:S01]  /*1000*/  UISETP.GE.AND UP2, UPT, UR21, 0x1, UPT ;  /* 0x000000011500788c */ /* 0x008fe2000bf46270 */
[----:B------:R-:W-:-:S06]  /*1010*/  FMUL R2, R2, UR4 ;  /* 0x0000000402027c20 */ /* 0x000fcc0008400000 */
[----:B------:R-:W3:Y:S01]  /*1020*/  F2I.U32.TRUNC.NTZ R2, R2 ;  /* 0x0000000200027305 */ /* 0x000ee2000020f000 */
[----:B--2---:R-:W-:Y:S02]  /*1030*/  R2UR UR4, R3 ;  /* 0x00000000030472ca */ /* 0x004fe400000e0000 */
[----:B---3--:R-:W-:Y:S02]  /*1040*/  R2UR UR6, R2 ;  /* 0x00000000020672ca */ /* 0x008fe400000e0000 */
[----:B------:R-:W-:-:S09]  /*1050*/  PRMT R2, RZ, 0x7610, R2 ;  /* 0x00007610ff027816 */ /* 0x000fd20000000002 */
[----:B------:R-:W-:-:S04]  /*1060*/  UIADD3 UR5, UPT, UPT, -UR4, URZ, URZ ;  /* 0x000000ff04057290 */ /* 0x000fc8000fffe1ff */
[----:B------:R-:W-:Y:S02]  /*1070*/  UIMAD UR5, UR9, UR5, UR7 ;  /* 0x00000005090572a4 */ /* 0x000fe4000f8e0207 */
[----:B------:R-:W-:-:S04]  /*1080*/  UIADD3 UR4, UPT, UPT, -UR6, URZ, URZ ;  /* 0x000000ff06047290 */ /* 0x000fc8000fffe1ff */
[----:B------:R-:W-:Y:S01]  /*1090*/  IMAD.U32 R143, RZ, RZ, UR5 ;  /* 0x00000005ff8f7e24 */ /* 0x000fe2000f8e00ff */
[----:B------:R-:W-:-:S06]  /*10a0*/  UIMAD UR4, UR10, UR4, UR8 ;  /* 0x000000040a0472a4 */ /* 0x000fcc000f8e0208 */
[----:B------:R-:W-:Y:S01]  /*10b0*/  IMAD.U32 R142, RZ, RZ, UR4 ;  /* 0x00000004ff8e7e24 */ /* 0x000fe2000f8e00ff */
[----:B-1----:R-:W-:Y:S06]  /*10c0*/  BRA.U UP4, `(.L_x_17) ;  /* 0x0000000104487547 */ /* 0x002fec000b800000 */
[----:B------:R-:W-:Y:S02]  /*10d0*/  R2UR UR4, R142 ;  /* 0x000000008e0472ca */ /* 0x000fe400000e0000 */
[----:B------:R-:W-:-:S11]  /*10e0*/  R2UR UR6, R143 ;  /* 0x000000008f0672ca */ /* 0x000fd600000e0000 */
[----:B------:R-:W-:Y:S02]  /*10f0*/  UISETP.NE.AND UP0, UPT, UR4, URZ, UPT ;  /* 0x000000ff0400728c */ /* 0x000fe4000bf05270 */
[----:B------:R-:W-:Y:S02]  /*1100*/  UISETP.NE.AND UP1, UPT, UR4, 0x1, UPT ;  /* 0x000000010400788c */ /* 0x000fe4000bf25270 */
[----:B------:R-:W-:Y:S02]  /*1110*/  UISETP.EQ.OR UP0, UPT, UR6, URZ, !UP0 ;  /* 0x000000ff0600728c */ /* 0x000fe4000c702670 */
[----:B------:R-:W-:Y:S02]  /*1120*/  USEL UR5, URZ, 0x2, UP1 ;  /* 0x00000002ff057887 */ /* 0x000fe40008800000 */
[----:B------:R-:W-:Y:S02]  /*1130*/  USEL UR8, URZ, 0x1, !UP0 ;  /* 0x00000001ff087887 */ /* 0x000fe4000c000000 */
[----:B------:R-:W-:-:S02]  /*1140*/  UISETP.NE.AND UP0, UPT, UR4, 0x2, UPT ;  /* 0x000000020400788c */ /* 0x000fc4000bf05270 */
[----:B------:R-:W-:Y:S02]  /*1150*/  UISETP.NE.AND UP1, UPT, UR4, 0x3, UPT ;  /* 0x000000030400788c */ /* 0x000fe4000bf25270 */
[----:B------:R-:W-:Y:S02]  /*1160*/  USEL UR4, URZ, 0x4, UP0 ;  /* 0x00000004ff047887 */ /* 0x000fe40008000000 */
[----:B------:R-:W-:Y:S02]  /*1170*/  UISETP.NE.AND UP0, UPT, UR6, URZ, UPT ;  /* 0x000000ff0600728c */ /* 0x000fe4000bf05270 */
[----:B------:R-:W-:Y:S02]  /*1180*/  USEL UR6, URZ, 0x8, UP1 ;  /* 0x00000008ff067887 */ /* 0x000fe40008800000 */
[----:B------:R-:W-:Y:S02]  /*1190*/  USEL UR7, UR5, 0x2, UP0 ;  /* 0x0000000205077887 */ /* 0x000fe40008000000 */
[----:B------:R-:W-:-:S02]  /*11a0*/  USEL UR4, UR4, 0x4, UP0 ;  /* 0x0000000404047887 */ /* 0x000fc40008000000 */
[----:B------:R-:W-:Y:S02]  /*11b0*/  USEL UR5, UR6, 0x8, UP0 ;  /* 0x0000000806057887 */ /* 0x000fe40008000000 */
[----:B------:R-:W-:-:S04]  /*11c0*/  UIADD3 UR4, UPT, UPT, UR4, UR7, UR8 ;  /* 0x0000000704047290 */ /* 0x000fc8000fffe008 */
[----:B------:R-:W-:-:S06]  /*11d0*/  UIADD3 UR4, UPT, UPT, UR4, UR5, URZ ;  /* 0x0000000504047290 */ /* 0x000fcc000fffe0ff */
[----:B------:R-:W-:Y:S02]  /*11e0*/  IMAD.U32 R2, RZ, RZ, UR4 ;  /* 0x00000004ff027e24 */ /* 0x000fe4000f8e00ff */
.L_x_17:
[----:B------:R-:W-:Y:S05]  /*11f0*/  BRA.U !UP2, `(.L_x_18) ;  /* 0x000000010ad47547 */ /* 0x000fea000b800000 */
[----:B------:R-:W1:Y:S01]  /*1200*/  LDCU.128 UR12, c[0x0][0xb10] ;  /* 0x00016200ff0c77ac */ /* 0x000e620008000c00 */
[----:B------:R-:W2:Y:S01]  /*1210*/  LDCU UR6, c[0x0][0x370] ;  /* 0x00006e00ff0677ac */ /* 0x000ea20008000800 */
[----:B------:R-:W3:Y:S01]  /*1220*/  LDCU UR5, c[0x0][0x374] ;  /* 0x00006e80ff0577ac */ /* 0x000ee20008000800 */
[----:B------:R-:W4:Y:S01]  /*1230*/  LDCU UR27, c[0x0][0xb0c] ;  /* 0x00016180ff1b77ac */ /* 0x000f220008000800 */
[----:B------:R-:W4:Y:S01]  /*1240*/  LDCU UR4, c[0x0][0xb20] ;  /* 0x00016400ff0477ac */ /* 0x000f220008000800 */
[----:B------:R-:W4:Y:S01]  /*1250*/  LDCU.64 UR8, c[0x0][0xb28] ;  /* 0x00016500ff0877ac */ /* 0x000f220008000a00 */
[----:B-1----:R-:W-:Y:S02]  /*1260*/  UISETP.NE.AND UP0, UPT, UR14, 0x1, UPT ;  /* 0x000000010e00788c */ /* 0x002fe4000bf05270 */
[----:B---3--:R-:W-:Y:S02]  /*1270*/  UIMAD.WIDE.U32 UR10, UR5, UR15, URZ ;  /* 0x0000000f050a72a5 */ /* 0x008fe4000f8e00ff */
[----:B--2---:R-:W-:-:S02]  /*1280*/  UIMAD.WIDE.U32 UR22, UR6, UR12, URZ ;  /* 0x0000000c061672a5 */ /* 0x004fc4000f8e00ff */
[----:B----4-:R-:W-:Y:S02]  /*1290*/  UISETP.NE.AND UP1, UPT, UR27, 0x1, UPT ;  /* 0x000000011b00788c */ /* 0x010fe4000bf25270 */
[----:B------:R-:W-:Y:S01]  /*12a0*/  UISETP.NE.AND UP2, UPT, UR21, 0x1, UPT ;  /* 0x000000011500788c */ /* 0x000fe2000bf45270 */
[----:B------:R-:W-:Y:S02]  /*12b0*/  UMOV UR10, UR11 ;  /* 0x0000000b000a7c82 */ /* 0x000fe40008000000 */
[----:B------:R-:W-:Y:S01]  /*12c0*/  UMOV UR22, UR23 ;  /* 0x0000001700167c82 */ /* 0x000fe20008000000 */
[----:B------:R-:W-:Y:S02]  /*12d0*/  @UP0 USHF.R.U32.HI UR5, URZ, UR4, UR10 ;  /* 0x00000004ff050299 */ /* 0x000fe4000801160a */
[----:B------:R-:W-:Y:S02]  /*12e0*/  UIMAD.WIDE.U32 UR24, UR20, UR15, URZ ;  /* 0x0000000f141872a5 */ /* 0x000fe4000f8e00ff */
[----:B------:R-:W-:-:S02]  /*12f0*/  UIMAD.WIDE.U32 UR10, UR5, UR8, URZ ;  /* 0x00000008050a72a5 */ /* 0x000fc4000f8e00ff */
[----:B------:R-:W-:Y:S02]  /*1300*/  @UP1 USHF.R.U32.HI UR6, URZ, UR13, UR22 ;  /* 0x0000000dff061299 */ /* 0x000fe40008011616 */
[----:B------:R-:W-:Y:S02]  /*1310*/  UIMAD.WIDE.U32 UR18, UR16, UR12, URZ ;  /* 0x0000000c101272a5 */ /* 0x000fe4000f8e00ff */
[----:B------:R-:W-:Y:S01]  /*1320*/  UIMAD.WIDE.U32 UR22, UR6, UR8, URZ ;  /* 0x00000008061672a5 */ /* 0x000fe2000f8e00ff */
[----:B------:R-:W-:Y:S01]  /*1330*/  UMOV UR24, UR25 ;  /* 0x0000001900187c82 */ /* 0x000fe20008000000 */
[----:B------:R-:W-:Y:S01]  /*1340*/  UMOV UR10, UR11 ;  /* 0x0000000b000a7c82 */ /* 0x000fe20008000000 */
[----:B------:R-:W-:Y:S02]  /*1350*/  USHF.R.U32.HI UR24, URZ, UR4, UR24 ;  /* 0x00000004ff187299 */ /* 0x000fe40008011618 */
[----:B------:R-:W-:Y:S02]  /*1360*/  @UP2 USHF.R.U32.HI UR5, URZ, UR9, UR10 ;  /* 0x00000009ff052299 */ /* 0x000fe4000801160a */
[----:B------:R-:W-:Y:S01]  /*1370*/  UMOV UR7, UR23 ;  /* 0x0000001700077c82 */ /* 0x000fe20008000000 */
[----:B------:R-:W-:Y:S01]  /*1380*/  UMOV UR18, UR19 ;  /* 0x0000001300127c82 */ /* 0x000fe20008000000 */
[----:B------:R-:W-:-:S02]  /*1390*/  @UP2 USHF.R.U32.HI UR6, URZ, UR9, UR7 ;  /* 0x00000009ff062299 */ /* 0x000fc40008011607 */
[----:B------:R-:W-:Y:S02]  /*13a0*/  USHF.R.U32.HI UR13, URZ, UR13, UR18 ;  /* 0x0000000dff0d7299 */ /* 0x000fe40008011612 */
[----:B------:R-:W-:Y:S02]  /*13b0*/  USEL UR4, UR20, UR24, !UP0 ;  /* 0x0000001814047287 */ /* 0x000fe4000c000000 */
[----:B------:R-:W-:Y:S02]  /*13c0*/  UIMAD UR7, UR5, UR21, URZ ;  /* 0x00000015050772a4 */ /* 0x000fe4000f8e02ff */
[----:B------:R-:W-:Y:S02]  /*13d0*/  USEL UR5, UR16, UR13, !UP1 ;  /* 0x0000000d10057287 */ /* 0x000fe4000c800000 */
[----:B------:R-:W-:Y:S02]  /*13e0*/  UIMAD UR12, UR6, UR21, URZ ;  /* 0x00000015060c72a4 */ /* 0x000fe4000f8e02ff */
[----:B------:R-:W-:-:S02]  /*13f0*/  UISETP.GE.AND UP0, UPT, UR4, UR7, UPT ;  /* 0x000000070400728c */ /* 0x000fc4000bf06270 */
[----:B------:R-:W-:Y:S02]  /*1400*/  UIMAD.WIDE.U32 UR10, UR4, UR8, URZ ;  /* 0x00000008040a72a5 */ /* 0x000fe4000f8e00ff */
[----:B------:R-:W-:Y:S02]  /*1410*/  UISETP.GE.OR UP0, UPT, UR5, UR12, UP0 ;  /* 0x0000000c0500728c */ /* 0x000fe40008706670 */
[----:B------:R-:W-:Y:S02]  /*1420*/  UIMAD.WIDE.U32 UR12, UR5, UR8, URZ ;  /* 0x00000008050c72a5 */ /* 0x000fe4000f8e00ff */
[----:B------:R-:W-:Y:S01]  /*1430*/  UIADD3 UR10, UPT, UPT, -UR4, URZ, URZ ;  /* 0x000000ff040a7290 */ /* 0x000fe2000fffe1ff */
[----:B------:R-:W-:Y:S01]  /*1440*/  UMOV UR8, UR11 ;  /* 0x0000000b00087c82 */ /* 0x000fe20008000000 */
[----:B------:R-:W-:Y:S02]  /*1450*/  UIADD3 UR11, UPT, UPT, -UR5, URZ, URZ ;  /* 0x000000ff050b7290 */ /* 0x000fe4000fffe1ff */
[----:B------:R-:W-:-:S03]  /*1460*/  USHF.R.U32.HI UR8, URZ, UR9, UR8 ;  /* 0x00000009ff087299 */ /* 0x000fc60008011608 */
[----:B------:R-:W-:Y:S01]  /*1470*/  @!UP0 UMOV UR7, UR13 ;  /* 0x0000000d00078c82 */ /* 0x000fe20008000000 */
[----:B------:R-:W-:Y:S02]  /*1480*/  UIMAD UR20, UR14, UR10, UR20 ;  /* 0x0000000a0e1472a4 */ /* 0x000fe4000f8e0214 */
[----:B------:R-:W-:Y:S02]  /*1490*/  USEL UR8, UR4, UR8, !UP2 ;  /* 0x0000000804087287 */ /* 0x000fe4000d000000 */
[----:B------:R-:W-:Y:S02]  /*14a0*/  @!UP0 USHF.R.U32.HI UR7, URZ, UR9, UR7 ;  /* 0x00000009ff078299 */ /* 0x000fe40008011607 */
[----:B------:R-:W-:Y:S02]  /*14b0*/  UIADD3 UR9, UPT, UPT, -UR8, URZ, URZ ;  /* 0x000000ff08097290 */ /* 0x000fe4000fffe1ff */
[----:B------:R-:W-:Y:S02]  /*14c0*/  @!UP0 USEL UR7, UR5, UR7, !UP2 ;  /* 0x0000000705078287 */ /* 0x000fe4000d000000 */
[----:B------:R-:W-:-:S02]  /*14d0*/  UIMAD UR9, UR21, UR9, UR4 ;  /* 0x00000009150972a4 */ /* 0x000fc4000f8e0204 */
[----:B------:R-:W-:Y:S02]  /*14e0*/  @!UP0 UIADD3 UR8, UPT, UPT, UR8, -UR7, URZ ;  /* 0x8000000708088290 */ /* 0x000fe4000fffe0ff */
[----:B------:R-:W-:Y:S02]  /*14f0*/  @!UP0 UIMAD UR6, UR9, UR6, UR7 ;  /* 0x00000006090682a4 */ /* 0x000fe4000f8e0207 */
[----:B------:R-:W-:Y:S02]  /*1500*/  @!UP0 UIMAD UR4, UR8, UR21, UR5 ;  /* 0x00000015080482a4 */ /* 0x000fe4000f8e0205 */
[----:B------:R-:W-:Y:S02]  /*1510*/  UIMAD UR16, UR27, UR11, UR16 ;  /* 0x0000000b1b1072a4 */ /* 0x000fe4000f8e0210 */
[----:B------:R-:W-:Y:S01]  /*1520*/  UIMAD UR20, UR4, UR14, UR20 ;  /* 0x0000000e041472a4 */ /* 0x000fe2000f8e0214 */
[----:B------:R-:W-:Y:S02]  /*1530*/  @!UP0 UMOV UR5, UR6 ;  /* 0x0000000600058c82 */ /* 0x000fe40008000000 */
[----:B------:R-:W-:-:S12]  /*1540*/  UIMAD UR16, UR5, UR27, UR16 ;  /* 0x0000001b051072a4 */ /* 0x000fd8000f8e0210 */
.L_x_18:
[----:B------:R-:W-:Y:S02]  /*1550*/  UISETP.NE.AND UP1, UPT, UR28, 0x1, UPT ;  /* 0x000000011c00788c */ /* 0x000fe4000bf25270 */
[----:B------:R-:W-:Y:S02]  /*1560*/  UISETP.NE.AND UP0, UPT, UR17, 0x2, UPT ;  /* 0x000000021100788c */ /* 0x000fe4000bf05270 */
[----:B------:R-:W-:-:S05]  /*1570*/  ULOP3.LUT UR24, UR26, 0x1800, URZ, 0xc0, !UPT ;  /* 0x000018001a187892 */ /* 0x000fca000f8ec0ff */
[----:B------:R-:W-:Y:S07]  /*1580*/  BRA.U UP1, `(.L_x_19) ;  /* 0x0000000101447547 */ /* 0x000fee000b800000 */
[----:B------:R-:W1:Y:S01]  /*1590*/  LDCU.128 UR8, c[0x0][0xb10] ;  /* 0x00016200ff0877ac */ /* 0x000e620008000c00 */
[----:B------:R-:W2:Y:S01]  /*15a0*/  LDCU UR12, c[0x0][0xb0c] ;  /* 0x00016180ff0c77ac */ /* 0x000ea20008000800 */
[----:B------:R-:W3:Y:S01]  /*15b0*/  LDCU UR13, c[0x0][0xb20] ;  /* 0x00016400ff0d77ac */ /* 0x000ee20008000800 */
[----:B-1----:R-:W-:Y:S02]  /*15c0*/  UIMAD.WIDE.U32 UR6, UR16, UR8, URZ ;  /* 0x00000008100672a5 */ /* 0x002fe4000f8e00ff */
[----:B------:R-:W-:Y:S02]  /*15d0*/  UIMAD.WIDE.U32 UR4, UR20, UR11, URZ ;  /* 0x0000000b140472a5 */ /* 0x000fe4000f8e00ff */
[----:B--2---:R-:W-:Y:S02]  /*15e0*/  UISETP.NE.AND UP2, UPT, UR12, 0x1, UPT ;  /* 0x000000010c00788c */ /* 0x004fe4000bf45270 */
[----:B------:R-:W-:Y:S01]  /*15f0*/  UISETP.NE.AND UP1, UPT, UR10, 0x1, UPT ;  /* 0x000000010a00788c */ /* 0x000fe2000bf25270 */
[----:B------:R-:W-:-:S02]  /*1600*/  UMOV UR6, UR7 ;  /* 0x0000000700067c82 */ /* 0x000fc40008000000 */
[----:B------:R-:W-:Y:S01]  /*1610*/  UMOV UR4, UR5 ;  /* 0x0000000500047c82 */ /* 0x000fe20008000000 */
[----:B------:R-:W-:Y:S02]  /*1620*/  USHF.R.U32.HI UR6, URZ, UR9, UR6 ;  /* 0x00000009ff067299 */ /* 0x000fe40008011606 */
[----:B---3--:R-:W-:Y:S02]  /*1630*/  USHF.R.U32.HI UR4, URZ, UR13, UR4 ;  /* 0x0000000dff047299 */ /* 0x008fe40008011604 */
[----:B------:R-:W-:Y:S02]  /*1640*/  USEL UR5, UR16, UR6, !UP2 ;  /* 0x0000000610057287 */ /* 0x000fe4000d000000 */
[----:B------:R-:W-:-:S04]  /*1650*/  USEL UR4, UR20, UR4, !UP1 ;  /* 0x0000000414047287 */ /* 0x000fc8000c800000 */
[----:B------:R-:W-:Y:S02]  /*1660*/  UIADD3 UR6, UPT, UPT, UR5, -UR4, URZ ;  /* 0x8000000405067290 */ /* 0x000fe4000fffe0ff */
[----:B------:R-:W-:Y:S02]  /*1670*/  UIADD3 UR4, UPT, UPT, -UR5, UR4, URZ ;  /* 0x0000000405047290 */ /* 0x000fe4000fffe1ff */
[----:B------:R-:W-:Y:S02]  /*1680*/  UIMAD UR20, UR6, UR10, UR20 ;  /* 0x0000000a061472a4 */ /* 0x000fe4000f8e0214 */
[----:B------:R-:W-:-:S12]  /*1690*/  UIMAD UR16, UR4, UR12, UR16 ;  /* 0x0000000c041072a4 */ /* 0x000fd8000f8e0210 */
.L_x_19:
[----:B------:R-:W-:Y:S05]  /*16a0*/  BRA.U !UP5, `(.L_x_20) ;  /* 0x000000010d0c7547 */ /* 0x000fea000b800000 */
[----:B------:R-:W-:Y:S01]  /*16b0*/  UCGABAR_WAIT ;  /* 0x0000000000007dc7 */ /* 0x000fe20008000000 */
[----:B------:R-:W-:Y:S01]  /*16c0*/  CCTL.IVALL ;  /* 0x00000000ff00798f */ /* 0x000fe20002000000 */
[----:B------:R-:W-:Y:S05]  /*16d0*/  BRA `(.L_x_21) ;  /* 0x0000000000047947 */ /* 0x000fea0003800000 */
.L_x_20:
[----:B------:R-:W-:Y:S06]  /*16e0*/  BAR.SYNC.DEFER_BLOCKING 0x0 ;  /* 0x0000000000007b1d */ /* 0x000fec0000010000 */
.L_x_21:
[----:B------:R-:W-:Y:S05]  /*16f0*/  BRA.U UP0, `(.L_x_22) ;  /* 0x0000001500307547 */ /* 0x000fea000b800000 */
[----:B------:R-:W1:Y:S01]  /*1700*/  LDCU UR6, c[0x0][0x38c] ;  /* 0x00007180ff0677ac */ /* 0x000e620008000800 */
[----:B------:R-:W-:Y:S01]  /*1710*/  PLOP3.LUT P1, PT, PT, PT, UP3, 0x80, 0x8 ;  /* 0x000000000008781c */ /* 0x000fe20003f2f038 */
[----:B------:R-:W-:Y:S01]  /*1720*/  IMAD.MOV.U32 R12, RZ, RZ, 0x1 ;  /* 0x00000001ff0c7424 */ /* 0x000fe200078e00ff */
[----:B------:R-:W-:Y:S01]  /*1730*/  ISETP.EQ.OR P2, PT, R0, RZ, P3 ;  /* 0x000000ff0000720c */ /* 0x000fe20001f42670 */
[----:B------:R-:W-:Y:S01]  /*1740*/  UISETP.NE.AND UP1, UPT, UR17, URZ, UPT ;  /* 0x000000ff1100728c */ /* 0x000fe2000bf25270 */
[----:B------:R-:W-:Y:S02]  /*1750*/  PLOP3.LUT P1, PT, P1, PT, PT, 0x8, 0x80 ;  /* 0x000000000080781c */ /* 0x000fe40000f2e170 */
[----:B------:R-:W-:Y:S01]  /*1760*/  CS2R R10, SRZ ;  /* 0x00000000000a7805 */ /* 0x000fe2000001ff00 */
[----:B------:R-:W-:Y:S01]  /*1770*/  IMAD.MOV.U32 R9, RZ, RZ, RZ ;  /* 0x000000ffff097224 */ /* 0x000fe200078e00ff */
[----:B------:R-:W2:Y:S01]  /*1780*/  LDCU UR39, c[0x0][0x370] ;  /* 0x00006e00ff2777ac */ /* 0x000ea20008000800 */
[----:B------:R-:W-:Y:S01]  /*1790*/  IMAD.MOV.U32 R8, RZ, RZ, 0x1 ;  /* 0x00000001ff087424 */ /* 0x000fe200078e00ff */
[----:B------:R-:W-:Y:S01]  /*17a0*/  USEL UR25, UR43, 0x2, UP1 ;  /* 0x000000022b197887 */ /* 0x000fe20008800000 */
[----:B------:R-:W3:Y:S01]  /*17b0*/  LDCU.64 UR28, c[0x0][0x348] ;  /* 0x00006900ff1c77ac */ /* 0x000ee20008000a00 */
[----:B-1----:R-:W-:-:S02]  /*17c0*/  UIADD3 UR5, UPT, UPT, UR6, 0x3f, URZ ;  /* 0x0000003f06057890 */ /* 0x002fc4000fffe0ff */
[----:B------:R-:W-:Y:S02]  /*17d0*/  USHF.R.U32.HI UR44, URZ, 0x6, UR24 ;  /* 0x00000006ff2c7899 */ /* 0x000fe40008011618 */
[----:B------:R-:W-:Y:S02]  /*17e0*/  USHF.R.S32.HI UR4, URZ, 0x1f, UR5 ;  /* 0x0000001fff047899 */ /* 0x000fe40008011405 */
[----:B------:R-:W-:Y:S02]  /*17f0*/  UIADD3 UR46, UPT, UPT, UR6, 0x7e, URZ ;  /* 0x0000007e062e7890 */ /* 0x000fe4000fffe0ff */
[----:B------:R-:W-:Y:S01]  /*1800*/  ULEA.HI UR4, UR4, UR5, URZ, 0x6 ;  /* 0x0000000504047291 */ /* 0x000fe2000f8f30ff */
[----:B------:R-:W1:Y:S03]  /*1810*/  LDCU UR38, c[0x0][0x374] ;  /* 0x00006e80ff2677ac */ /* 0x000e660008000800 */
[----:B------:R-:W-:-:S02]  /*1820*/  USHF.R.S32.HI UR41, URZ, 0x6, UR4 ;  /* 0x00000006ff297899 */ /* 0x000fc40008011404 */
[----:B------:R-:W-:Y:S02]  /*1830*/  UIADD3 UR4, UPT, UPT, UR6, -0x1, URZ ;  /* 0xffffffff06047890 */ /* 0x000fe4000fffe0ff */
[----:B------:R-:W-:Y:S02]  /*1840*/  UISETP.LT.U32.AND UP0, UPT, UR41, 0x7, UPT ;  /* 0x000000072900788c */ /* 0x000fe4000bf01070 */
[----:B------:R-:W-:Y:S02]  /*1850*/  UISETP.GE.U32.AND UP2, UPT, UR4, -0x7f, UPT ;  /* 0xffffff810400788c */ /* 0x000fe4000bf46070 */
[----:B------:R-:W-:Y:S01]  /*1860*/  USEL UR40, UR41, 0x7, UP0 ;  /* 0x0000000729287887 */ /* 0x000fe20008000000 */
[----:B------:R-:W-:-:S03]  /*1870*/  UMOV UR5, URZ ;  /* 0x000000ff00057c82 */ /* 0x000fc60008000000 */
[----:B------:R-:W-:Y:S02]  /*1880*/  UIADD3 UR21, UPT, UPT, UR40, -0x1, URZ ;  /* 0xffffffff28157890 */ /* 0x000fe4000fffe0ff */
[----:B------:R-:W-:-:S03]  /*1890*/  UIADD3 UR43, UPT, UPT, UR41, -UR40, URZ ;  /* 0x80000028292b7290 */ /* 0x000fc6000fffe0ff */
[----:B------:R-:W-:-:S04]  /*18a0*/  @UP2 UIADD3 UR21, UPT, UPT, UR40, URZ, URZ ;  /* 0x000000ff28152290 */ /* 0x000fc8000fffe0ff */
[----:B-123--:R-:W-:-:S12]  /*18b0*/  UIADD3 UR21, UPT, UPT, UR21, 0x1, URZ ;  /* 0x0000000115157890 */ /* 0x00efd8000fffe0ff */
.L_x_42:
[----:B------:R-:W-:Y:S01]  /*18c0*/  UISETP.NE.AND UP0, UPT, UR45, URZ, UPT ;  /* 0x000000ff2d00728c */ /* 0x000fe2000bf05270 */
[----:B-1----:R-:W1:Y:S08]  /*18d0*/  S2UR UR45, SR_CgaCtaId ;  /* 0x00000000002d79c3 */ /* 0x002e700000008800 */
[----:B------:R-:W-:Y:S05]  /*18e0*/  BRA.U UP0, `(.L_x_23) ;  /* 0x0000000100347547 */ /* 0x000fea000b800000 */
[----:B------:R-:W2:Y:S01]  /*18f0*/  S2R R0, SR_CgaCtaId ;  /* 0x0000000000007919 */ /* 0x000ea20000008800 */
[----:B------:R-:W-:Y:S02]  /*1900*/  MOV R3, 0x400 ;  /* 0x0000040000037802 */ /* 0x000fe40000000f00 */
[----:B------:R-:W-:Y:S02]  /*1910*/  SHF.L.U32 R2, R8, 0x1f, RZ ;  /* 0x0000001f08027819 */ /* 0x000fe400000006ff */
[----:B--2---:R-:W-:-:S05]  /*1920*/  LEA R0, R0, R3, 0x18 ;  /* 0x0000000300007211 */ /* 0x004fca00078ec0ff */
[----:B------:R-:W-:-:S04]  /*1930*/  IMAD R3, R9, 0x8, R0 ;  /* 0x0000000809037824 */ /* 0x000fc800078e0200 */
[----:B------:R-:W2:Y:S02]  /*1940*/  SYNCS.PHASECHK.TRANS64.TRYWAIT P0, [R3+URZ+0x110], R2 ;  /* 0x00011002030075a7 */ /* 0x000ea400080011ff */
[----:B--2---:R-:W-:Y:S05]  /*1950*/  @!P0 BRA `(.L_x_24) ;  /* 0x0000009c00f48947 */ /* 0x004fea0003800000 */
.L_x_133:
[----:B------:R-:W-:Y:S01]  /*1960*/  VIADD R9, R9, 0x1 ;  /* 0x0000000109097836 */ /* 0x000fe20000000000 */
[----:B------:R2:W-:Y:S04]  /*1970*/  SYNCS.ARRIVE.TRANS64.A1T0 RZ, [R3+URZ+0x100], RZ ;  /* 0x000100ff03ff79a7 */ /* 0x0005e800081000ff */
[----:B------:R-:W-:-:S04]  /*1980*/  ISETP.NE.AND P0, PT, R9, 0x2, PT ;  /* 0x000000020900780c */ /* 0x000fc80003f05270 */
[----:B------:R-:W-:Y:S02]  /*1990*/  SEL R9, R9, RZ, P0 ;  /* 0x000000ff09097207 */ /* 0x000fe40000000000 */
[----:B--2---:R-:W-:-:S04]  /*19a0*/  SEL R3, RZ, 0x1, P0 ;  /* 0x00000001ff037807 */ /* 0x004fc80000000000 */
[----:B------:R-:W-:-:S07]  /*19b0*/  LOP3.LUT R8, R8, R3, RZ, 0x3c, !PT ;  /* 0x0000000308087212 */ /* 0x000fce00078e3cff */
.L_x_23:
[----:B------:R-:W-:Y:S01]  /*19c0*/  UMOV UR6, 0x400 ;  /* 0x0000040000067882 */ /* 0x000fe20000000000 */
[----:B------:R-:W-:Y:S01]  /*19d0*/  SHF.L.U32 R0, R12, 0x1f, RZ ;  /* 0x0000001f0c007819 */ /* 0x000fe200000006ff */
[----:B-1----:R-:W-:Y:S02]  /*19e0*/  ULEA UR6, UR45, UR6, 0x18 ;  /* 0x000000062d067291 */ /* 0x002fe4000f8ec0ff */
[----:B------:R-:W-:Y:S02]  /*19f0*/  UISETP.GE.U32.AND UP0, UPT, UR46, 0x7f, UPT ;  /* 0x0000007f2e00788c */ /* 0x000fe4000bf06070 */
[----:B------:R-:W-:Y:S02]  /*1a00*/  ULEA UR4, UR5, UR6, 0x3 ;  /* 0x0000000605047291 */ /* 0x000fe4000f8e18ff */
[----:B------:R-:W-:Y:S02]  /*1a10*/  USHF.L.U32 UR11, UR20, 0x8, URZ ;  /* 0x00000008140b7899 */ /* 0x000fe400080006ff */
[----:B------:R-:W-:Y:S01]  /*1a20*/  ULEA UR35, UR16, UR44, 0x7 ;  /* 0x0000002c10237291 */ /* 0x000fe2000f8e38ff */
[----:B------:R-:W-:-:S04]  /*1a30*/  UMOV UR13, URZ ;  /* 0x000000ff000d7c82 */ /* 0x000fc80008000000 */
[----:B------:R1:W2:Y:S01]  /*1a40*/  SYNCS.PHASECHK.TRANS64.TRYWAIT P0, [UR4+0x38], R0 ;  /* 0x00003800ff0075a7 */ /* 0x0002a20008001104 */
[----:B------:R-:W-:Y:S06]  /*1a50*/  BRA.U !UP0, `(.L_x_25) ;  /* 0x0000000108bc7547 */ /* 0x000fec000b800000 */
[----:B------:R-:W-:Y:S01]  /*1a60*/  UMOV UR7, URZ ;  /* 0x000000ff00077c82 */ /* 0x000fe20008000000 */
[----:B------:R-:W-:-:S05]  /*1a70*/  UMOV UR4, UR5 ;  /* 0x0000000500047c82 */ /* 0x000fca0008000000 */
.L_x_31:
[----:B------:R-:W-:Y:S01]  /*1a80*/  ULEA UR33, UR4, UR6, 0x3 ;  /* 0x0000000604217291 */ /* 0x000fe2000f8e18ff */
[----:B--2---:R-:W-:Y:S01]  /*1a90*/  @!P3 MOV R2, 0x6000 ;  /* 0x000060000002b802 */ /* 0x004fe20000000f00 */
[----:B--2-4-:R-:W-:Y:S10]  /*1aa0*/  @P0 BRA `(.L_x_26) ;  /* 0x00000000000c0947 */ /* 0x014ff40003800000 */
[----:B------:R-:W-:-:S04]  /*1ab0*/  SHF.L.U32 R3, R12, 0x1f, RZ ;  /* 0x0000001f0c037819 */ /* 0x000fc800000006ff */
[----:B------:R-:W2:Y:S02]  /*1ac0*/  SYNCS.PHASECHK.TRANS64.TRYWAIT P0, [UR33+0x38], R3 ;  /* 0x00003803ff0075a7 */ /* 0x000ea40008001121 */
[----:B--2---:R-:W-:Y:S05]  /*1ad0*/  @!P0 BRA `(.L_x_27) ;  /* 0x0000009c00a88947 */ /* 0x004fea0003800000 */
.L_x_26:
[----:B------:R2:W-:Y:S01]  /*1ae0*/  @!P3 SYNCS.ARRIVE.TRANS64 RZ, [UR33], R2 ;  /* 0x00000002ffffb9a7 */ /* 0x0005e20008000021 */
[----:B------:R-:W-:-:S04]  /*1af0*/  ULOP3.LUT UR5, UR25, 0x2, URZ, 0xfc, !UPT ;  /* 0x0000000219057892 */ /* 0x000fc8000f8efcff */
[----:B------:R-:W-:-:S09]  /*1b00*/  UISETP.NE.AND UP0, UPT, UR5, 0x2, UPT ;  /* 0x000000020500788c */ /* 0x000fd2000bf05270 */
[----:B------:R-:W-:Y:S05]  /*1b10*/  BRA.U UP0, `(.L_x_28) ;  /* 0x0000000100047547 */ /* 0x000fea000b800000 */
[----:B------:R-:W-:Y:S05]  /*1b20*/  BPT.TRAP 0x1 ;  /* 0x000000040000795c */ /* 0x000fea0000300000 */
.L_x_28:
[----:B------:R-:W-:Y:S04]  /*1b30*/  BSSY.RECONVERGENT B0, `(.L_x_29) ;  /* 0x0000003000007945 */ /* 0x000fe80003800200 */
[----:B------:R-:W-:Y:S05]  /*1b40*/  @P2 BRA `(.L_x_30) ;  /* 0x0000000000042947 */ /* 0x000fea0003800000 */
[----:B------:R-:W-:Y:S05]  /*1b50*/  BPT.TRAP 0x1 ;  /* 0x000000040000795c */ /* 0x000fea0000300000 */
.L_x_30:
[----:B------:R-:W-:Y:S05]  /*1b60*/  BSYNC.RECONVERGENT B0 ;  /* 0x0000000000007941 */ /* 0x000fea0003800200 */
.L_x_29:
[----:B------:R-:W-:Y:S02]  /*1b70*/  UIADD3 UR5, UPT, UPT, UR4, 0x1, URZ ;  /* 0x0000000104057890 */ /* 0x000fe4000fffe0ff */
[----:B------:R-:W-:Y:S02]  /*1b80*/  ULEA UR32, UR4, UR24, 0xd ;  /* 0x0000001804207291 */ /* 0x000fe4000f8e68ff */
[----:B------:R-:W-:Y:S02]  /*1b90*/  UISETP.NE.AND UP0, UPT, UR5, 0x7, UPT ;  /* 0x000000070500788c */ /* 0x000fe4000bf05270 */
[----:B------:R-:W-:Y:S02]  /*1ba0*/  UIADD3 UR16, UP1, UPT, UR28, 0x80, URZ ;  /* 0x000000801c107890 */ /* 0x000fe4000ff3e0ff */
[----:B------:R-:W-:Y:S02]  /*1bb0*/  USEL UR9, URZ, 0x1, UP0 ;  /* 0x00000001ff097887 */ /* 0x000fe40008000000 */
[----:B------:R-:W-:-:S02]  /*1bc0*/  USEL UR5, UR5, URZ, UP0 ;  /* 0x000000ff05057287 */ /* 0x000fc40008000000 */
[----:B------:R-:W-:Y:S02]  /*1bd0*/  UIADD3 UR14, UP0, UPT, UR28, 0x180, URZ ;  /* 0x000001801c0e7890 */ /* 0x000fe4000ff1e0ff */
[----:B------:R-:W-:Y:S01]  /*1be0*/  ULEA UR8, UR5, UR6, 0x3 ;  /* 0x0000000605087291 */ /* 0x000fe2000f8e18ff */
[----:B------:R-:W-:Y:S01]  /*1bf0*/  LOP3.LUT R12, R12, UR9, RZ, 0x3c, !PT ;  /* 0x000000090c0c7c12 */ /* 0x000fe2000f8e3cff */
[----:B------:R-:W-:Y:S02]  /*1c00*/  USHF.L.U32 UR34, UR7, 0x6, URZ ;  /* 0x0000000607227899 */ /* 0x000fe400080006ff */
[----:B------:R-:W-:Y:S01]  /*1c10*/  UIADD3.X UR17, UPT, UPT, URZ, UR29, URZ, UP1, !UPT ;  /* 0x0000001dff117290 */ /* 0x000fe20008ffe4ff */
[----:B-1----:R-:W-:Y:S01]  /*1c20*/  SHF.L.U32 R0, R12, 0x1f, RZ ;  /* 0x0000001f0c007819 */ /* 0x002fe200000006ff */
[----:B------:R-:W-:Y:S02]  /*1c30*/  UIADD3 UR32, UPT, UPT, UR6, 0xc400, UR32 ;  /* 0x0000c40006207890 */ /* 0x000fe4000fffe020 */
[----:B------:R-:W-:Y:S01]  /*1c40*/  UIADD3.X UR15, UPT, UPT, URZ, UR29, URZ, UP0, !UPT ;  /* 0x0000001dff0f7290 */ /* 0x000fe200087fe4ff */
[----:B------:R3:W4:Y:S01]  /*1c50*/  SYNCS.PHASECHK.TRANS64.TRYWAIT P0, [UR8+0x38], R0 ;  /* 0x00003800ff0075a7 */ /* 0x0007220008001108 */
[----:B------:R-:W-:Y:S01]  /*1c60*/  ULEA UR8, UR4, UR6, 0xe ;  /* 0x0000000604087291 */ /* 0x000fe2000f8e70ff */
[----:B------:R-:W-:Y:S01]  /*1c70*/  UMOV UR13, 0xf0000 ;  /* 0x000f0000000d7882 */ /* 0x000fe20000000000 */
[----:B------:R-:W-:-:S02]  /*1c80*/  UMOV UR18, 0x0 ;  /* 0x0000000000127882 */ /* 0x000fc40000000000 */
[----:B------:R-:W-:Y:S01]  /*1c90*/  UIADD3 UR8, UPT, UPT, UR8, 0x1a400, URZ ;  /* 0x0001a40008087890 */ /* 0x000fe2000fffe0ff */
[----:B------:R-:W-:Y:S01]  /*1ca0*/  UMOV UR19, 0x10000000 ;  /* 0x1000000000137882 */ /* 0x000fe20000000000 */
[----:B------:R-:W-:Y:S01]  /*1cb0*/  UMOV UR12, UR36 ;  /* 0x00000024000c7c82 */ /* 0x000fe20008000000 */
[----:B------:R-:W-:Y:S01]  /*1cc0*/  UMOV UR9, UR33 ;  /* 0x0000002100097c82 */ /* 0x000fe20008000000 */
[----:B------:R-:W-:Y:S01]  /*1cd0*/  UMOV UR10, UR34 ;  /* 0x00000022000a7c82 */ /* 0x000fe20008000000 */
[----:B------:R1:W-:Y:S01]  /*1ce0*/  UTMALDG.3D.MULTICAST [UR32], [UR16], UR13, desc[UR18] ;  /* 0x00001220100073b4 */ /* 0x0003e2000801180d */
[----:B------:R-:W-:Y:S01]  /*1cf0*/  UIADD3 UR7, UPT, UPT, UR7, 0x1, URZ ;  /* 0x0000000107077890 */ /* 0x000fe2000fffe0ff */
[----:B------:R-:W-:-:S03]  /*1d00*/  UMOV UR4, UR5 ;  /* 0x0000000500047c82 */ /* 0x000fc60008000000 */
[----:B------:R-:W-:Y:S01]  /*1d10*/  UISETP.NE.AND UP0, UPT, UR7, UR21, UPT ;  /* 0x000000150700728c */ /* 0x000fe2000bf05270 */
[----:B------:R3:W-:Y:S01]  /*1d20*/  UTMALDG.3D [UR8], [UR14], desc[UR18] ;  /* 0x000012080e0075b4 */ /* 0x0007e20008011000 */
[----:B-1----:R-:W-:-:S07]  /*1d30*/  UMOV UR13, UR21 ;  /* 0x00000015000d7c82 */ /* 0x002fce0008000000 */
[----:B---3--:R-:W-:Y:S05]  /*1d40*/  BRA.U UP0, `(.L_x_31) ;  /* 0xfffffffd004c7547 */ /* 0x008fea000b83ffff */
.L_x_25:
[----:B------:R-:W-:Y:S01]  /*1d50*/  ULEA UR4, UR5, UR6, 0x3 ;  /* 0x0000000605047291 */ /* 0x000fe2000f8e18ff */
[----:B-1----:R-:W-:Y:S01]  /*1d60*/  SHF.L.U32 R0, R12, 0x1f, RZ ;  /* 0x0000001f0c007819 */ /* 0x002fe200000006ff */
[----:B------:R-:W-:Y:S01]  /*1d70*/  @!P1 SYNCS.ARRIVE.TRANS64.A1T0 RZ, [UR6+0xb8], RZ ;  /* 0x0000b8ffffff99a7 */ /* 0x000fe20008100006 */
[----:B------:R-:W-:-:S06]  /*1d80*/  UISETP.GT.AND UP0, UPT, UR41, UR40, UPT ;  /* 0x000000282900728c */ /* 0x000fcc000bf04270 */
[----:B--2-4-:R1:W2:Y:S03]  /*1d90*/  SYNCS.PHASECHK.TRANS64.TRYWAIT P0, [UR4+0x38], R0 ;  /* 0x00003800ff0075a7 */ /* 0x0142a60008001104 */
[----:B------:R-:W-:Y:S05]  /*1da0*/  BRA.U !UP0, `(.L_x_32) ;  /* 0x0000000108c07547 */ /* 0x000fea000b800000 */
[----:B------:R-:W-:Y:S01]  /*1db0*/  UIADD3 UR26, UPT, UPT, UR43, UR13, URZ ;  /* 0x0000000d2b1a7290 */ /* 0x000fe2000fffe0ff */
[----:B------:R-:W-:-:S11]  /*1dc0*/  UMOV UR4, UR5 ;  /* 0x0000000500047c82 */ /* 0x000fd60008000000 */
.L_x_38:
[----:B------:R-:W-:Y:S01]  /*1dd0*/  ULEA UR17, UR4, UR6, 0x3 ;  /* 0x0000000604117291 */ /* 0x000fe2000f8e18ff */
[----:B--2---:R-:W-:Y:S01]  /*1de0*/  @!P3 MOV R2, 0x6000 ;  /* 0x000060000002b802 */ /* 0x004fe20000000f00 */
[----:B--2-4-:R-:W-:Y:S10]  /*1df0*/  @P0 BRA `(.L_x_33) ;  /* 0x00000000000c0947 */ /* 0x014ff40003800000 */
[----:B------:R-:W-:-:S04]  /*1e00*/  SHF.L.U32 R3, R12, 0x1f, RZ ;  /* 0x0000001f0c037819 */ /* 0x000fc800000006ff */
[----:B------:R-:W2:Y:S02]  /*1e10*/  SYNCS.PHASECHK.TRANS64.TRYWAIT P0, [UR17+0x38], R3 ;  /* 0x00003803ff0075a7 */ /* 0x000ea40008001111 */
[----:B--2---:R-:W-:Y:S05]  /*1e20*/  @!P0 BRA `(.L_x_34) ;  /* 0x0000009800ec8947 */ /* 0x004fea0003800000 */
.L_x_33:
[----:B------:R2:W-:Y:S01]  /*1e30*/  @!P3 SYNCS.ARRIVE.TRANS64 RZ, [UR17], R2 ;  /* 0x00000002ffffb9a7 */ /* 0x0005e20008000011 */
[----:B------:R-:W-:-:S04]  /*1e40*/  ULOP3.LUT UR5, UR25, 0x2, URZ, 0xfc, !UPT ;  /* 0x0000000219057892 */ /* 0x000fc8000f8efcff */
[----:B------:R-:W-:-:S09]  /*1e50*/  UISETP.NE.AND UP0, UPT, UR5, 0x2, UPT ;  /* 0x000000020500788c */ /* 0x000fd2000bf05270 */
[----:B------:R-:W-:Y:S05]  /*1e60*/  BRA.U UP0, `(.L_x_35) ;  /* 0x0000000100047547 */ /* 0x000fea000b800000 */
[----:B------:R-:W-:Y:S05]  /*1e70*/  BPT.TRAP 0x1 ;  /* 0x000000040000795c */ /* 0x000fea0000300000 */
.L_x_35:
[----:B------:R-:W-:Y:S04]  /*1e80*/  BSSY.RECONVERGENT B0, `(.L_x_36) ;  /* 0x0000003000007945 */ /* 0x000fe80003800200 */
[----:B------:R-:W-:Y:S05]  /*1e90*/  @P2 BRA `(.L_x_37) ;  /* 0x0000000000042947 */ /* 0x000fea0003800000 */
[----:B------:R-:W-:Y:S05]  /*1ea0*/  BPT.TRAP 0x1 ;  /* 0x000000040000795c */ /* 0x000fea0000300000 */
.L_x_37:
[----:B------:R-:W-:Y:S05]  /*1eb0*/  BSYNC.RECONVERGENT B0 ;  /* 0x0000000000007941 */ /* 0x000fea0003800200 */
.L_x_36:
[----:B------:R-:W-:Y:S02]  /*1ec0*/  UIADD3 UR5, UPT, UPT, UR4, 0x1, URZ ;  /* 0x0000000104057890 */ /* 0x000fe4000fffe0ff */
[----:B------:R-:W-:Y:S02]  /*1ed0*/  ULEA UR16, UR4, UR24, 0xd ;  /* 0x0000001804107291 */ /* 0x000fe4000f8e68ff */
[----:B------:R-:W-:Y:S02]  /*1ee0*/  UISETP.NE.AND UP0, UPT, UR5, 0x7, UPT ;  /* 0x000000070500788c */ /* 0x000fe4000bf05270 */
[----:B------:R-:W-:Y:S02]  /*1ef0*/  UIADD3 UR22, UP1, UPT, UR28, 0x80, URZ ;  /* 0x000000801c167890 */ /* 0x000fe4000ff3e0ff */
[----:B------:R-:W-:Y:S02]  /*1f00*/  USEL UR8, URZ, 0x1, UP0 ;  /* 0x00000001ff087887 */ /* 0x000fe40008000000 */
[----:B------:R-:W-:-:S02]  /*1f10*/  USEL UR5, UR5, URZ, UP0 ;  /* 0x000000ff05057287 */ /* 0x000fc40008000000 */
[----:B------:R-:W-:Y:S02]  /*1f20*/  UIADD3 UR14, UP0, UPT, UR28, 0x180, URZ ;  /* 0x000001801c0e7890 */ /* 0x000fe4000ff1e0ff */
[----:B------:R-:W-:Y:S01]  /*1f30*/  LOP3.LUT R12, R12, UR8, RZ, 0x3c, !PT ;  /* 0x000000080c0c7c12 */ /* 0x000fe2000f8e3cff */
[----:B------:R-:W-:Y:S02]  /*1f40*/  ULEA UR7, UR5, UR6, 0x3 ;  /* 0x0000000605077291 */ /* 0x000fe4000f8e18ff */
[----:B------:R-:W-:Y:S01]  /*1f50*/  ULEA UR8, UR4, UR6, 0xe ;  /* 0x0000000604087291 */ /* 0x000fe2000f8e70ff */
[----:B-1----:R-:W-:Y:S01]  /*1f60*/  SHF.L.U32 R0, R12, 0x1f, RZ ;  /* 0x0000001f0c007819 */ /* 0x002fe200000006ff */
[----:B------:R-:W-:Y:S02]  /*1f70*/  USHF.L.U32 UR18, UR13, 0x6, URZ ;  /* 0x000000060d127899 */ /* 0x000fe400080006ff */
[----:B------:R-:W-:Y:S02]  /*1f80*/  UIADD3 UR16, UPT, UPT, UR6, 0xc400, UR16 ;  /* 0x0000c40006107890 */ /* 0x000fe4000fffe010 */
[----:B------:R-:W-:Y:S01]  /*1f90*/  UIADD3.X UR23, UPT, UPT, URZ, UR29, URZ, UP1, !UPT ;  /* 0x0000001dff177290 */ /* 0x000fe20008ffe4ff */
[----:B------:R3:W4:Y:S01]  /*1fa0*/  SYNCS.PHASECHK.TRANS64.TRYWAIT P0, [UR7+0x38], R0 ;  /* 0x00003800ff0075a7 */ /* 0x0007220008001107 */
[----:B------:R-:W-:-:S02]  /*1fb0*/  UIADD3 UR8, UPT, UPT, UR8, 0x1a400, URZ ;  /* 0x0001a40008087890 */ /* 0x000fc4000fffe0ff */
[----:B------:R-:W-:Y:S01]  /*1fc0*/  UIADD3.X UR15, UPT, UPT, URZ, UR29, URZ, UP0, !UPT ;  /* 0x0000001dff0f7290 */ /* 0x000fe200087fe4ff */
[----:B------:R-:W-:Y:S01]  /*1fd0*/  UMOV UR7, 0xf0000 ;  /* 0x000f000000077882 */ /* 0x000fe20000000000 */
[----:B------:R-:W-:Y:S01]  /*1fe0*/  UMOV UR30, 0x0 ;  /* 0x00000000001e7882 */ /* 0x000fe20000000000 */
[----:B------:R-:W-:Y:S01]  /*1ff0*/  UMOV UR31, 0x10000000 ;  /* 0x10000000001f7882 */ /* 0x000fe20000000000 */
[----:B------:R-:W-:Y:S01]  /*2000*/  UMOV UR19, UR35 ;  /* 0x0000002300137c82 */ /* 0x000fe20008000000 */
[----:B------:R-:W-:Y:S01]  /*2010*/  UMOV UR20, UR36 ;  /* 0x0000002400147c82 */ /* 0x000fe20008000000 */
[----:B------:R-:W-:Y:S01]  /*2020*/  UMOV UR12, UR36 ;  /* 0x00000024000c7c82 */ /* 0x000fe20008000000 */
[----:B------:R-:W-:Y:S01]  /*2030*/  UMOV UR9, UR17 ;  /* 0x0000001100097c82 */ /* 0x000fe20008000000 */
[----:B------:R-:W-:Y:S01]  /*2040*/  UMOV UR10, UR18 ;  /* 0x00000012000a7c82 */ /* 0x000fe20008000000 */
[----:B------:R3:W-:Y:S01]  /*2050*/  UTMALDG.3D.MULTICAST [UR16], [UR22], UR7, desc[UR30] ;  /* 0x00001e10160073b4 */ /* 0x0007e20008011807 */
[----:B------:R-:W-:Y:S01]  /*2060*/  UIADD3 UR13, UPT, UPT, UR13, 0x1, URZ ;  /* 0x000000010d0d7890 */ /* 0x000fe2000fffe0ff */
[----:B------:R-:W-:-:S03]  /*2070*/  UMOV UR4, UR5 ;  /* 0x0000000500047c82 */ /* 0x000fc60008000000 */
[----:B------:R-:W-:Y:S01]  /*2080*/  UISETP.NE.AND UP0, UPT, UR13, UR26, UPT ;  /* 0x0000001a0d00728c */ /* 0x000fe2000bf05270 */
[----:B------:R3:W-:Y:S08]  /*2090*/  UTMALDG.3D [UR8], [UR14], desc[UR30] ;  /* 0x00001e080e0075b4 */ /* 0x0007f00008011000 */
[----:B---3--:R-:W-:Y:S05]  /*20a0*/  BRA.U UP0, `(.L_x_38) ;  /* 0xfffffffd00487547 */ /* 0x008fea000b83ffff */
.L_x_32:
[C---:B------:R-:W-:Y:S01]  /*20b0*/  LEA R3, R11.reuse, UR6, 0x3 ;  /* 0x000000060b037c11 */ /* 0x040fe2000f8e18ff */
[----:B------:R-:W-:Y:S01]  /*20c0*/  NOP ;  /* 0x0000000000007918 */ /* 0x000fe20000000000 */
[----:B-1----:R-:W-:Y:S02]  /*20d0*/  SHF.L.U32 R0, R10, 0x1f, RZ ;  /* 0x0000001f0a007819 */ /* 0x002fe400000006ff */
[----:B------:R-:W-:Y:S02]  /*20e0*/  LEA R5, R11, UR6, 0x4 ;  /* 0x000000060b057c11 */ /* 0x000fe4000f8e20ff */
[----:B--2-4-:R-:W1:Y:S02]  /*20f0*/  SYNCS.PHASECHK.TRANS64.TRYWAIT P0, [R3+URZ+0xc0], R0 ;  /* 0x0000c000030075a7 */ /* 0x014e6400080011ff */
[----:B-1----:R-:W-:Y:S05]  /*2100*/  @!P0 BRA `(.L_x_39) ;  /* 0x00000098004c8947 */ /* 0x002fea0003800000 */
.L_x_136:
[----:B------:R-:W2:Y:S01]  /*2110*/  LDS.128 R4, [R5+0x130] ;  /* 0x0001300005047984 */ /* 0x000ea20000000c00 */
[----:B------:R-:W-:Y:S01]  /*2120*/  UISETP.GE.AND UP0, UPT, UR42, 0x1, UPT ;  /* 0x000000012a00788c */ /* 0x000fe2000bf06270 */
[----:B------:R-:W-:Y:S01]  /*2130*/  @!PT LDS RZ, [RZ] ;  /* 0x00000000fffff984 */ /* 0x000fe20000000800 */
[----:B------:R-:W-:Y:S01]  /*2140*/  @!PT LDS RZ, [RZ] ;  /* 0x00000000fffff984 */ /* 0x000fe20000000800 */
[----:B------:R-:W-:Y:S01]  /*2150*/  @!PT LDS RZ, [RZ] ;  /* 0x00000000fffff984 */ /* 0x000fe20000000800 */
[----:B------:R-:W-:Y:S01]  /*2160*/  @!PT LDS RZ, [RZ] ;  /* 0x00000000fffff984 */ /* 0x000fe20000000800 */
[----:B------:R3:W-:Y:S06]  /*2170*/  MEMBAR.ALL.CTA ;  /* 0x0000000000007992 */ /* 0x0007ec0000008000 */
[----:B---3--:R-:W3:Y:S01]  /*2180*/  FENCE.VIEW.ASYNC.S ;  /* 0x00000000000073c6 */ /* 0x008ee20000000000 */
[----:B--2---:R-:W-:-:S13]  /*2190*/  LOP3.LUT P0, RZ, R6, 0x1, RZ, 0xc0, !PT ;  /* 0x0000000106ff7812 */ /* 0x004fda000780c0ff */
[----:B---3--:R-:W-:Y:S01]  /*21a0*/  VOTEU.ANY UP1, P0 ;  /* 0x0000000000ff7886 */ /* 0x008fe20000020100 */
[----:B------:R-:W-:-:S13]  /*21b0*/  PLOP3.LUT P0, PT, PT, PT, UP1, 0x80, 0x8 ;  /* 0x000000000008781c */ /* 0x000fda0003f0f018 */
[----:B-1----:R-:W-:Y:S02]  /*21c0*/  @P0 LOP3.LUT R0, R5, 0xffff, RZ, 0xc0, !PT ;  /* 0x0000ffff05000812 */ /* 0x002fe400078ec0ff */
[----:B------:R-:W-:Y:S02]  /*21d0*/  @P0 MOV R2, R4 ;  /* 0x0000000400020202 */ /* 0x000fe40000000f00 */
[----:B------:R-:W-:Y:S01]  /*21e0*/  @P0 R2UR UR7, R0 ;  /* 0x00000000000702ca */ /* 0x000fe200000e0000 */
[----:B------:R-:W-:Y:S01]  /*21f0*/  VIADD R0, R3, 0xd0 ;  /* 0x000000d003007836 */ /* 0x000fe20000000000 */
[----:B------:R-:W-:Y:S02]  /*2200*/  @P0 SHF.R.U32.HI R4, RZ, 0x10, R5 ;  /* 0x00000010ff040819 */ /* 0x000fe40000011605 */
[----:B------:R-:W-:Y:S02]  /*2210*/  @P0 R2UR UR8, R2 ;  /* 0x00000000020802ca */ /* 0x000fe400000e0000 */
[----:B------:R-:W-:-:S02]  /*2220*/  PRMT R0, RZ, 0x654, R0 ;  /* 0x00000654ff007816 */ /* 0x000fc40000000000 */
[----:B------:R-:W-:Y:S02]  /*2230*/  @P0 R2UR UR4, R4 ;  /* 0x00000000040402ca */ /* 0x000fe400000e0000 */
[----:B------:R1:W-:Y:S03]  /*2240*/  SYNCS.ARRIVE.TRANS64.RED.A1T0 RZ, [R0+URZ], RZ ;  /* 0x000000ff00ff79a7 */ /* 0x0003e600081004ff */
[----:B------:R-:W-:-:S04]  /*2250*/  @UP1 UMOV UR27, UR7 ;  /* 0x00000007001b1c82 */ /* 0x000fc80008000000 */
[----:B------:R-:W-:-:S04]  /*2260*/  @UP1 UMOV UR37, UR8 ;  /* 0x0000000800251c82 */ /* 0x000fc80008000000 */
[----:B------:R-:W-:Y:S01]  /*2270*/  @UP1 UMOV UR36, UR4 ;  /* 0x0000000400241c82 */ /* 0x000fe20008000000 */
[----:B------:R-:W-:Y:S05]  /*2280*/  BRA.U !UP0, `(.L_x_40) ;  /* 0x0000000108d47547 */ /* 0x000fea000b800000 */
[----:B------:R-:W2:Y:S01]  /*2290*/  LDCU.128 UR12, c[0x0][0xb10] ;  /* 0x00016200ff0c77ac */ /* 0x000ea20008000c00 */
[----:B------:R-:W3:Y:S01]  /*22a0*/  LDCU UR26, c[0x0][0xb20] ;  /* 0x00016400ff1a77ac */ /* 0x000ee20008000800 */
[----:B------:R-:W4:Y:S01]  /*22b0*/  LDCU UR20, c[0x0][0xb0c] ;  /* 0x00016180ff1477ac */ /* 0x000f220008000800 */
[----:B------:R-:W1:Y:S01]  /*22c0*/  LDCU.64 UR10, c[0x0][0xb28] ;  /* 0x00016500ff0a77ac */ /* 0x000e620008000a00 */
[----:B------:R-:W-:Y:S02]  /*22d0*/  UISETP.NE.AND UP3, UPT, UR42, 0x1, UPT ;  /* 0x000000012a00788c */ /* 0x000fe4000bf65270 */
[----:B--2---:R-:W-:Y:S02]  /*22e0*/  UIMAD.WIDE.U32 UR16, UR38, UR15, URZ ;  /* 0x0000000f261072a5 */ /* 0x004fe4000f8e00ff */
[----:B------:R-:W-:Y:S02]  /*22f0*/  UIMAD.WIDE.U32 UR8, UR39, UR12, URZ ;  /* 0x0000000c270872a5 */ /* 0x000fe4000f8e00ff */
[----:B------:R-:W-:-:S02]  /*2300*/  UISETP.NE.AND UP0, UPT, UR14, 0x1, UPT ;  /* 0x000000010e00788c */ /* 0x000fc4000bf05270 */
[----:B------:R-:W-:Y:S01]  /*2310*/  UIMAD.WIDE.U32 UR22, UR27, UR15, URZ ;  /* 0x0000000f1b1672a5 */ /* 0x000fe2000f8e00ff */
[----:B------:R-:W-:Y:S02]  /*2320*/  UMOV UR16, UR17 ;  /* 0x0000001100107c82 */ /* 0x000fe40008000000 */
[----:B------:R-:W-:Y:S01]  /*2330*/  UMOV UR8, UR9 ;  /* 0x0000000900087c82 */ /* 0x000fe20008000000 */
[----:B---3--:R-:W-:Y:S02]  /*2340*/  USHF.R.U32.HI UR16, URZ, UR26, UR16 ;  /* 0x0000001aff107299 */ /* 0x008fe40008011610 */
[----:B----4-:R-:W-:Y:S02]  /*2350*/  UISETP.NE.AND UP2, UPT, UR20, 0x1, UPT ;  /* 0x000000011400788c */ /* 0x010fe4000bf45270 */
[----:B------:R-:W-:Y:S02]  /*2360*/  USHF.R.U32.HI UR8, URZ, UR13, UR8 ;  /* 0x0000000dff087299 */ /* 0x000fe40008011608 */
[----:B------:R-:W-:-:S02]  /*2370*/  USEL UR7, UR38, UR16, !UP0 ;  /* 0x0000001026077287 */ /* 0x000fc4000c000000 */
[----:B------:R-:W-:Y:S02]  /*2380*/  USEL UR8, UR39, UR8, !UP2 ;  /* 0x0000000827087287 */ /* 0x000fe4000d000000 */
[----:B-1----:R-:W-:Y:S01]  /*2390*/  UIMAD.WIDE.U32 UR16, UR7, UR10, URZ ;  /* 0x0000000a071072a5 */ /* 0x002fe2000f8e00ff */
[----:B------:R-:W-:Y:S01]  /*23a0*/  UMOV UR4, UR23 ;  /* 0x0000001700047c82 */ /* 0x000fe20008000000 */
[----:B------:R-:W-:Y:S02]  /*23b0*/  UIMAD.WIDE.U32 UR18, UR37, UR12, URZ ;  /* 0x0000000c251272a5 */ /* 0x000fe4000f8e00ff */
[----:B------:R-:W-:-:S03]  /*23c0*/  UIMAD.WIDE.U32 UR22, UR8, UR10, URZ ;  /* 0x0000000a081672a5 */ /* 0x000fc6000f8e00ff */
[----:B------:R-:W-:Y:S01]  /*23d0*/  UMOV UR16, UR17 ;  /* 0x0000001100107c82 */ /* 0x000fe20008000000 */
[----:B------:R-:W-:Y:S02]  /*23e0*/  USHF.R.U32.HI UR4, URZ, UR26, UR4 ;  /* 0x0000001aff047299 */ /* 0x000fe40008011604 */
[----:B------:R-:W-:Y:S01]  /*23f0*/  @UP3 USHF.R.U32.HI UR7, URZ, UR11, UR16 ;  /* 0x0000000bff073299 */ /* 0x000fe20008011610 */
[----:B------:R-:W-:Y:S01]  /*2400*/  UMOV UR18, UR19 ;  /* 0x0000001300127c82 */ /* 0x000fe20008000000 */
[----:B------:R-:W-:Y:S01]  /*2410*/  UMOV UR22, UR23 ;  /* 0x0000001700167c82 */ /* 0x000fe20008000000 */
[----:B------:R-:W-:Y:S02]  /*2420*/  USHF.R.U32.HI UR13, URZ, UR13, UR18 ;  /* 0x0000000dff0d7299 */ /* 0x000fe40008011612 */
[----:B------:R-:W-:Y:S02]  /*2430*/  USEL UR4, UR27, UR4, !UP0 ;  /* 0x000000041b047287 */ /* 0x000fe4000c000000 */
[----:B------:R-:W-:-:S02]  /*2440*/  @UP3 USHF.R.U32.HI UR8, URZ, UR11, UR22 ;  /* 0x0000000bff083299 */ /* 0x000fc40008011616 */
[----:B------:R-:W-:Y:S02]  /*2450*/  UIMAD UR9, UR42, UR7, URZ ;  /* 0x000000072a0972a4 */ /* 0x000fe4000f8e02ff */
[----:B------:R-:W-:Y:S02]  /*2460*/  USEL UR7, UR37, UR13, !UP2 ;  /* 0x0000000d25077287 */ /* 0x000fe4000d000000 */
[----:B------:R-:W-:Y:S02]  /*2470*/  UIMAD UR12, UR42, UR8, URZ ;  /* 0x000000082a0c72a4 */ /* 0x000fe4000f8e02ff */
[----:B------:R-:W-:Y:S02]  /*2480*/  UISETP.GE.AND UP0, UPT, UR4, UR9, UPT ;  /* 0x000000090400728c */ /* 0x000fe4000bf06270 */
[----:B------:R-:W-:Y:S02]  /*2490*/  UIMAD.WIDE.U32 UR16, UR4, UR10, URZ ;  /* 0x0000000a041072a5 */ /* 0x000fe4000f8e00ff */
[----:B------:R-:W-:-:S02]  /*24a0*/  UISETP.GE.OR UP0, UPT, UR7, UR12, UP0 ;  /* 0x0000000c0700728c */ /* 0x000fc40008706670 */
        /* <DEDUP_REMOVED lines=19> */
.L_x_40:
[----:B------:R-:W2:Y:S02]  /*25e0*/  LDCU UR4, c[0x0][0xb30] ;  /* 0x00016600ff0477ac */ /* 0x000ea40008000800 */
[----:B--2---:R-:W-:-:S09]  /*25f0*/  UISETP.NE.AND UP0, UPT, UR4, 0x1, UPT ;  /* 0x000000010400788c */ /* 0x004fd2000bf05270 */
[----:B------:R-:W-:Y:S05]  /*2600*/  BRA.U UP0, `(.L_x_41) ;  /* 0x0000000100447547 */ /* 0x000fea000b800000 */
[----:B------:R-:W2:Y:S01]  /*2610*/  LDCU.128 UR12, c[0x0][0xb10] ;  /* 0x00016200ff0c77ac */ /* 0x000ea20008000c00 */
[----:B------:R-:W3:Y:S01]  /*2620*/  LDCU UR16, c[0x0][0xb0c] ;  /* 0x00016180ff1077ac */ /* 0x000ee20008000800 */
[----:B------:R-:W4:Y:S01]  /*2630*/  LDCU UR17, c[0x0][0xb20] ;  /* 0x00016400ff1177ac */ /* 0x000f220008000800 */
[----:B--2---:R-:W-:Y:S02]  /*2640*/  UIMAD.WIDE.U32 UR10, UR37, UR12, URZ ;  /* 0x0000000c250a72a5 */ /* 0x004fe4000f8e00ff */
[----:B------:R-:W-:Y:S02]  /*2650*/  UIMAD.WIDE.U32 UR8, UR27, UR15, URZ ;  /* 0x0000000f1b0872a5 */ /* 0x000fe4000f8e00ff */
[----:B---3--:R-:W-:Y:S02]  /*2660*/  UISETP.NE.AND UP2, UPT, UR16, 0x1, UPT ;  /* 0x000000011000788c */ /* 0x008fe4000bf45270 */
[----:B------:R-:W-:Y:S01]  /*2670*/  UISETP.NE.AND UP0, UPT, UR14, 0x1, UPT ;  /* 0x000000010e00788c */ /* 0x000fe2000bf05270 */
[----:B------:R-:W-:-:S02]  /*2680*/  UMOV UR7, UR11 ;  /* 0x0000000b00077c82 */ /* 0x000fc40008000000 */
[----:B------:R-:W-:Y:S01]  /*2690*/  UMOV UR4, UR9 ;  /* 0x0000000900047c82 */ /* 0x000fe20008000000 */
[----:B------:R-:W-:Y:S02]  /*26a0*/  USHF.R.U32.HI UR7, URZ, UR13, UR7 ;  /* 0x0000000dff077299 */ /* 0x000fe40008011607 */
[----:B----4-:R-:W-:Y:S02]  /*26b0*/  USHF.R.U32.HI UR4, URZ, UR17, UR4 ;  /* 0x00000011ff047299 */ /* 0x010fe40008011604 */
[----:B------:R-:W-:Y:S02]  /*26c0*/  USEL UR7, UR37, UR7, !UP2 ;  /* 0x0000000725077287 */ /* 0x000fe4000d000000 */
[----:B------:R-:W-:-:S04]  /*26d0*/  USEL UR4, UR27, UR4, !UP0 ;  /* 0x000000041b047287 */ /* 0x000fc8000c000000 */
[----:B------:R-:W-:Y:S02]  /*26e0*/  UIADD3 UR8, UPT, UPT, UR7, -UR4, URZ ;  /* 0x8000000407087290 */ /* 0x000fe4000fffe0ff */
[----:B------:R-:W-:Y:S02]  /*26f0*/  UIADD3 UR4, UPT, UPT, -UR7, UR4, URZ ;  /* 0x0000000407047290 */ /* 0x000fe4000fffe1ff */
[----:B------:R-:W-:Y:S02]  /*2700*/  UIMAD UR27, UR8, UR14, UR27 ;  /* 0x0000000e081b72a4 */ /* 0x000fe4000f8e021b */
[----:B------:R-:W-:-:S12]  /*2710*/  UIMAD UR37, UR4, UR16, UR37 ;  /* 0x00000010042572a4 */ /* 0x000fd8000f8e0225 */
.L_x_41:
[----:B------:R-:W-:Y:S01]  /*2720*/  VIADD R11, R11, 0x1 ;  /* 0x000000010b0b7836 */ /* 0x000fe20000000000 */
[----:B------:R-:W-:Y:S02]  /*2730*/  R2UR UR7, R143 ;  /* 0x000000008f0772ca */ /* 0x000fe400000e0000 */
[----:B------:R-:W-:Y:S02]  /*2740*/  R2UR UR4, R142 ;  /* 0x000000008e0472ca */ /* 0x000fe400000e0000 */
[C---:B------:R-:W-:Y:S02]  /*2750*/  ISETP.NE.AND P0, PT, R11.reuse, 0x2, PT ;  /* 0x000000020b00780c */ /* 0x040fe40003f05270 */
[----:B------:R-:W-:Y:S02]  /*2760*/  PLOP3.LUT P1, PT, PT, PT, PT, 0x80, 0x8 ;  /* 0x000000000008781c */ /* 0x000fe40003f2f070 */
[----:B------:R-:W-:Y:S02]  /*2770*/  SEL R3, RZ, 0x1, P0 ;  /* 0x00000001ff037807 */ /* 0x000fe40000000000 */
[----:B------:R-:W-:-:S02]  /*2780*/  SEL R11, R11, RZ, P0 ;  /* 0x000000ff0b0b7207 */ /* 0x000fc40000000000 */
[----:B------:R-:W-:Y:S01]  /*2790*/  LOP3.LUT R10, R10, R3, RZ, 0x3c, !PT ;  /* 0x000000030a0a7212 */ /* 0x000fe200078e3cff */
[----:B------:R-:W-:Y:S02]  /*27a0*/  UIADD3 UR16, UPT, UPT, UR37, UR7, URZ ;  /* 0x0000000725107290 */ /* 0x000fe4000fffe0ff */
[----:B------:R-:W-:Y:S01]  /*27b0*/  UIADD3 UR20, UPT, UPT, UR27, UR4, URZ ;  /* 0x000000041b147290 */ /* 0x000fe2000fffe0ff */
[----:B------:R-:W-:Y:S11]  /*27c0*/  BRA.U UP1, `(.L_x_42) ;  /* 0xfffffff1013c7547 */ /* 0x000ff6000b83ffff */
[----:B------:R-:W-:Y:S01]  /*27d0*/  UIADD3 UR7, UPT, UPT, UR6, 0x38, URZ ;  /* 0x0000003806077890 */ /* 0x000fe2000fffe0ff */
[----:B------:R-:W-:-:S03]  /*27e0*/  SHF.L.U32 R3, R12, 0x1f, RZ ;  /* 0x0000001f0c037819 */ /* 0x000fc600000006ff */
[----:B------:R-:W-:-:S09]  /*27f0*/  ULEA UR4, UR5, UR7, 0x3 ;  /* 0x0000000705047291 */ /* 0x000fd2000f8e18ff */
[----:B------:R-:W2:Y:S02]  /*2800*/  SYNCS.PHASECHK.TRANS64.TRYWAIT P0, [UR4], R3 ;  /* 0x00000003ff0075a7 */ /* 0x000ea40008001104 */
[----:B--2---:R-:W-:Y:S05]  /*2810*/  @!P0 BRA `(.L_x_43) ;  /* 0x00000090009c8947 */ /* 0x004fea0003800000 */
.L_x_138:
[----:B------:R-:W-:-:S04]  /*2820*/  UIADD3 UR4, UPT, UPT, UR5, 0x1, URZ ;  /* 0x0000000105047890 */ /* 0x000fc8000fffe0ff */
[----:B------:R-:W-:-:S04]  /*2830*/  UISETP.NE.AND UP0, UPT, UR4, 0x7, UPT ;  /* 0x000000070400788c */ /* 0x000fc8000bf05270 */
[----:B------:R-:W-:Y:S02]  /*2840*/  USEL UR6, URZ, 0x1, UP0 ;  /* 0x00000001ff067887 */ /* 0x000fe40008000000 */
[----:B------:R-:W-:-:S04]  /*2850*/  USEL UR4, UR4, URZ, UP0 ;  /* 0x000000ff04047287 */ /* 0x000fc80008000000 */
[----:B------:R-:W-:Y:S01]  /*2860*/  ULEA UR5, UR4, UR7, 0x3 ;  /* 0x0000000704057291 */ /* 0x000fe2000f8e18ff */
[----:B------:R-:W-:-:S04]  /*2870*/  LOP3.LUT R2, R12, UR6, RZ, 0x3c, !PT ;  /* 0x000000060c027c12 */ /* 0x000fc8000f8e3cff */
[----:B-1----:R-:W-:-:S04]  /*2880*/  SHF.L.U32 R3, R2, 0x1f, RZ ;  /* 0x0000001f02037819 */ /* 0x002fc800000006ff */
[----:B------:R-:W1:Y:S02]  /*2890*/  SYNCS.PHASECHK.TRANS64.TRYWAIT P0, [UR5], R3 ;  /* 0x00000003ff0075a7 */ /* 0x000e640008001105 */
[----:B-1----:R-:W-:Y:S05]  /*28a0*/  @!P0 BRA `(.L_x_44) ;  /* 0x0000009000908947 */ /* 0x002fea0003800000 */
.L_x_140:
        /* <DEDUP_REMOVED lines=9> */
.L_x_142:
        /* <DEDUP_REMOVED lines=9> */
.L_x_144:
        /* <DEDUP_REMOVED lines=9> */
.L_x_146:
        /* <DEDUP_REMOVED lines=9> */
.L_x_148:
[----:B------:R-:W-:-:S04]  /*2af0*/  UIADD3 UR4, UPT, UPT, UR4, 0x1, URZ ;  /* 0x0000000104047890 */ /* 0x000fc8000fffe0ff */
[----:B------:R-:W-:-:S04]  /*2b00*/  UISETP.NE.AND UP0, UPT, UR4, 0x7, UPT ;  /* 0x000000070400788c */ /* 0x000fc8000bf05270 */
[----:B------:R-:W-:Y:S02]  /*2b10*/  USEL UR5, URZ, 0x1, UP0 ;  /* 0x00000001ff057887 */ /* 0x000fe40008000000 */
[----:B------:R-:W-:-:S04]  /*2b20*/  USEL UR4, UR4, URZ, UP0 ;  /* 0x000000ff04047287 */ /* 0x000fc80008000000 */
[----:B------:R-:W-:Y:S01]  /*2b30*/  ULEA UR4, UR4, UR7, 0x3 ;  /* 0x0000000704047291 */ /* 0x000fe2000f8e18ff */
[----:B-1----:R-:W-:-:S04]  /*2b40*/  LOP3.LUT R3, R2, UR5, RZ, 0x3c, !PT ;  /* 0x0000000502037c12 */ /* 0x002fc8000f8e3cff */
[----:B------:R-:W-:Y:S01]  /*2b50*/  SHF.L.U32 R3, R3, 0x1f, RZ ;  /* 0x0000001f03037819 */ /* 0x000fe200000006ff */
[----:B------:R-:W-:-:S07]  /*2b60*/  IMAD.U32 R0, RZ, RZ, UR4 ;  /* 0x00000004ff007e24 */ /* 0x000fce000f8e00ff */
.L_x_49:
[----:B-1----:R1:W2:Y:S02]  /*2b70*/  SYNCS.PHASECHK.TRANS64.TRYWAIT P0, [R0+URZ], R3 ;  /* 0x00000003000075a7 */ /* 0x0022a400080011ff */
[----:B--2---:R-:W-:Y:S05]  /*2b80*/  @!P0 NANOSLEEP.SYNCS 0x989680 ;  /* 0x009896800000895d */ /* 0x004fea0003900000 */
[----:B------:R-:W2:Y:S02]  /*2b90*/  @!P0 SYNCS.PHASECHK.TRANS64 P0, [R0+URZ], R3 ;  /* 0x00000003000085a7 */ /* 0x000ea400080010ff */
[----:B--2---:R-:W-:Y:S05]  /*2ba0*/  @P0 EXIT ;  /* 0x000000000000094d */ /* 0x004fea0003800000 */
[----:B------:R-:W-:Y:S05]  /*2bb0*/  BRA `(.L_x_49) ;  /* 0xfffffffc00ec7947 */ /* 0x000fea000383ffff */
.L_x_22:
[----:B------:R-:W-:-:S04]  /*2bc0*/  UISETP.NE.AND UP0, UPT, UR45, URZ, UPT ;  /* 0x000000ff2d00728c */ /* 0x000fc8000bf05270 */
[----:B------:R-:W-:-:S09]  /*2bd0*/  UISETP.NE.OR UP0, UPT, UR17, 0x1, UP0 ;  /* 0x000000011100788c */ /* 0x000fd20008705670 */
[----:B------:R-:W-:Y:S05]  /*2be0*/  BRA.U UP0, `(.L_x_50) ;  /* 0x0000000500487547 */ /* 0x000fea000b800000 */
[----:B------:R-:W-:Y:S01]  /*2bf0*/  ISETP.GE.U32.AND P2, PT, R0, 0x4, PT ;  /* 0x000000040000780c */ /* 0x000fe20003f46070 */
[----:B------:R-:W-:Y:S01]  /*2c00*/  IMAD.MOV.U32 R12, RZ, RZ, 0x1 ;  /* 0x00000001ff0c7424 */ /* 0x000fe200078e00ff */
[----:B------:R-:W-:Y:S02]  /*2c10*/  CS2R R10, SRZ ;  /* 0x00000000000a7805 */ /* 0x000fe4000001ff00 */
[----:B------:R-:W-:Y:S01]  /*2c20*/  CS2R R8, SRZ ;  /* 0x0000000000087805 */ /* 0x000fe2000001ff00 */
[----:B------:R-:W-:Y:S01]  /*2c30*/  UMOV UR6, 0x400 ;  /* 0x0000040000067882 */ /* 0x000fe20000000000 */
[----:B------:R-:W-:Y:S01]  /*2c40*/  UMOV UR5, URZ ;  /* 0x000000ff00057c82 */ /* 0x000fe20008000000 */
[----:B------:R-:W-:-:S12]  /*2c50*/  ULEA UR6, UR45, UR6, 0x18 ;  /* 0x000000062d067291 */ /* 0x000fd8000f8ec0ff */
.L_x_54:
[----:B------:R-:W-:Y:S02]  /*2c60*/  LEA R2, R8, UR6, 0x3 ;  /* 0x0000000608027c11 */ /* 0x000fe4000f8e18ff */
[----:B------:R-:W-:-:S03]  /*2c70*/  SHF.L.U32 R5, R9, 0x1f, RZ ;  /* 0x0000001f09057819 */ /* 0x000fc600000006ff */
[----:B------:R-:W-:Y:S01]  /*2c80*/  VIADD R4, R2, 0x110 ;  /* 0x0000011002047836 */ /* 0x000fe20000000000 */
[----:B------:R-:W1:Y:S02]  /*2c90*/  SYNCS.PHASECHK.TRANS64.TRYWAIT P0, [R2+URZ+0x100], R5 ;  /* 0x00010005020075a7 */ /* 0x000e6400080011ff */
[----:B-1----:R-:W-:Y:S05]  /*2ca0*/  @!P0 BRA `(.L_x_51) ;  /* 0x0000009000088947 */ /* 0x002fea0003800000 */
.L_x_149:
[----:B------:R-:W-:Y:S01]  /*2cb0*/  ULEA UR4, UR5, UR6, 0x3 ;  /* 0x0000000605047291 */ /* 0x000fe2000f8e18ff */
[----:B------:R-:W-:Y:S02]  /*2cc0*/  PRMT R4, RZ, 0x654, R4 ;  /* 0x00000654ff047816 */ /* 0x000fe40000000004 */
[----:B-1----:R-:W-:Y:S01]  /*2cd0*/  SHF.L.U32 R5, R12, 0x1f, RZ ;  /* 0x0000001f0c057819 */ /* 0x002fe200000006ff */
[----:B------:R-:W-:Y:S01]  /*2ce0*/  UIADD3 UR7, UPT, UPT, UR4, 0xc0, URZ ;  /* 0x000000c004077890 */ /* 0x000fe2000fffe0ff */
[----:B------:R1:W-:Y:S05]  /*2cf0*/  SYNCS.ARRIVE.TRANS64.RED.A1T0 RZ, [R4+URZ], RZ ;  /* 0x000000ff04ff79a7 */ /* 0x0003ea00081004ff */
[----:B------:R-:W-:Y:S01]  /*2d00*/  IMAD.U32 R7, RZ, RZ, UR7 ;  /* 0x00000007ff077e24 */ /* 0x000fe2000f8e00ff */
[----:B------:R-:W2:Y:S04]  /*2d10*/  SYNCS.PHASECHK.TRANS64.TRYWAIT P0, [UR4+0xd0], R5 ;  /* 0x0000d005ff0075a7 */ /* 0x000ea80008001104 */
[----:B------:R-:W-:Y:S01]  /*2d20*/  PRMT R6, R0, 0x654, R7 ;  /* 0x0000065400067816 */ /* 0x000fe20000000007 */
[----:B-1----:R-:W-:Y:S01]  /*2d30*/  @!P2 IMAD.MOV.U32 R4, RZ, RZ, 0x10 ;  /* 0x00000010ff04a424 */ /* 0x002fe200078e00ff */
[----:B--2---:R-:W-:Y:S06]  /*2d40*/  @!P0 BRA `(.L_x_52) ;  /* 0x0000008c00f48947 */ /* 0x004fec0003800000 */
.L_x_151:
[----:B------:R-:W-:Y:S01]  /*2d50*/  ULEA UR8, UR5, UR6, 0x4 ;  /* 0x0000000605087291 */ /* 0x000fe2000f8e20ff */
[----:B------:R-:W-:Y:S01]  /*2d60*/  SEL R3, R6, R3, !P2 ;  /* 0x0000000306037207 */ /* 0x000fe20005000000 */
[----:B------:R-:W-:Y:S01]  /*2d70*/  UIADD3 UR9, UPT, UPT, UR4, 0xc0, URZ ;  /* 0x000000c004097890 */ /* 0x000fe2000fffe0ff */
[----:B-1----:R-:W-:Y:S01]  /*2d80*/  LEA R2, R11, UR6, 0x3 ;  /* 0x000000060b027c11 */ /* 0x002fe2000f8e18ff */
[----:B------:R-:W-:Y:S01]  /*2d90*/  UIADD3 UR8, UPT, UPT, UR8, 0x130, URZ ;  /* 0x0000013008087890 */ /* 0x000fe2000fffe0ff */
[----:B------:R-:W-:Y:S01]  /*2da0*/  SHF.L.U32 R5, R10, 0x1f, RZ ;  /* 0x0000001f0a057819 */ /* 0x000fe200000006ff */
[----:B------:R1:W-:Y:S01]  /*2db0*/  @!P2 SYNCS.ARRIVE.TRANS64.RED RZ, [R3+URZ], R4 ;  /* 0x0000000403ffa9a7 */ /* 0x0003e200080004ff */
[----:B------:R-:W-:Y:S01]  /*2dc0*/  UIADD3 UR4, UPT, UPT, UR5, 0x1, URZ ;  /* 0x0000000105047890 */ /* 0x000fe2000fffe0ff */
[----:B------:R-:W-:-:S03]  /*2dd0*/  VIADD R8, R8, 0x1 ;  /* 0x0000000108087836 */ /* 0x000fc60000000000 */
[----:B------:R-:W-:Y:S02]  /*2de0*/  UISETP.NE.AND UP0, UPT, UR4, 0x2, UPT ;  /* 0x000000020400788c */ /* 0x000fe4000bf05270 */
[----:B------:R-:W-:Y:S06]  /*2df0*/  UGETNEXTWORKID.BROADCAST [UR8], [UR9] ;  /* 0x00000000080073ca */ /* 0x000fec0008000100 */
[----:B------:R-:W-:Y:S01]  /*2e00*/  USEL UR7, URZ, 0x1, UP0 ;  /* 0x00000001ff077887 */ /* 0x000fe20008000000 */
[----:B------:R-:W-:Y:S01]  /*2e10*/  ISETP.NE.AND P0, PT, R8, 0x2, PT ;  /* 0x000000020800780c */ /* 0x000fe20003f05270 */
[----:B------:R-:W-:Y:S01]  /*2e20*/  USEL UR5, UR4, URZ, UP0 ;  /* 0x000000ff04057287 */ /* 0x000fe20008000000 */
[----:B------:R-:W2:Y:S03]  /*2e30*/  SYNCS.PHASECHK.TRANS64.TRYWAIT P1, [R2+URZ+0xc0], R5 ;  /* 0x0000c005020075a7 */ /* 0x000ea600080211ff */
[----:B------:R-:W-:Y:S01]  /*2e40*/  LOP3.LUT R12, R12, UR7, RZ, 0x3c, !PT ;  /* 0x000000070c0c7c12 */ /* 0x000fe2000f8e3cff */
[----:B-12---:R-:W-:Y:S07]  /*2e50*/  @!P1 BRA `(.L_x_53) ;  /* 0x0000008c00c89947 */ /* 0x006fee0003800000 */
.L_x_152:
[C---:B------:R-:W-:Y:S01]  /*2e60*/  LEA R4, R11.reuse, UR6, 0x4 ;  /* 0x000000060b047c11 */ /* 0x040fe2000f8e20ff */
[----:B-1----:R-:W-:Y:S01]  /*2e70*/  VIADD R2, R2, 0xd0 ;  /* 0x000000d002027836 */ /* 0x002fe20000000000 */
[----:B------:R-:W-:Y:S01]  /*2e80*/  SEL R8, R8, RZ, P0 ;  /* 0x000000ff08087207 */ /* 0x000fe20000000000 */
[----:B------:R-:W-:-:S03]  /*2e90*/  VIADD R11, R11, 0x1 ;  /* 0x000000010b0b7836 */ /* 0x000fc60000000000 */
[----:B------:R-:W1:Y:S01]  /*2ea0*/  LDS.128 R4, [R4+0x130] ;  /* 0x0001300004047984 */ /* 0x000e620000000c00 */
[----:B------:R-:W-:Y:S02]  /*2eb0*/  PRMT R2, RZ, 0x654, R2 ;  /* 0x00000654ff027816 */ /* 0x000fe40000000002 */
[C---:B------:R-:W-:Y:S01]  /*2ec0*/  ISETP.NE.AND P1, PT, R11.reuse, 0x2, PT ;  /* 0x000000020b00780c */ /* 0x040fe20003f25270 */
[----:B------:R-:W-:Y:S01]  /*2ed0*/  @!PT LDS RZ, [RZ] ;  /* 0x00000000fffff984 */ /* 0x000fe20000000800 */
[----:B------:R-:W-:Y:S01]  /*2ee0*/  @!PT LDS RZ, [RZ] ;  /* 0x00000000fffff984 */ /* 0x000fe20000000800 */
[----:B------:R-:W-:Y:S01]  /*2ef0*/  @!PT LDS RZ, [RZ] ;  /* 0x00000000fffff984 */ /* 0x000fe20000000800 */
[----:B------:R-:W-:Y:S01]  /*2f00*/  @!PT LDS RZ, [RZ] ;  /* 0x00000000fffff984 */ /* 0x000fe20000000800 */
[----:B------:R2:W-:Y:S06]  /*2f10*/  MEMBAR.ALL.CTA ;  /* 0x0000000000007992 */ /* 0x0005ec0000008000 */
[----:B--2---:R-:W2:Y:S01]  /*2f20*/  FENCE.VIEW.ASYNC.S ;  /* 0x00000000000073c6 */ /* 0x004ea20000000000 */
[----:B------:R-:W-:Y:S01]  /*2f30*/  SEL R11, R11, RZ, P1 ;  /* 0x000000ff0b0b7207 */ /* 0x000fe20000800000 */
[----:B--2---:R2:W-:Y:S01]  /*2f40*/  SYNCS.ARRIVE.TRANS64.RED.A1T0 RZ, [R2+URZ], RZ ;  /* 0x000000ff02ff79a7 */ /* 0x0045e200081004ff */
[----:B-1----:R-:W-:-:S02]  /*2f50*/  LOP3.LUT P3, RZ, R6, 0x1, RZ, 0xc0, !PT ;  /* 0x0000000106ff7812 */ /* 0x002fc4000786c0ff */
[----:B------:R-:W-:-:S04]  /*2f60*/  SEL R5, RZ, 0x1, P1 ;  /* 0x00000001ff057807 */ /* 0x000fc80000800000 */
[----:B------:R-:W-:Y:S02]  /*2f70*/  LOP3.LUT R10, R10, R5, RZ, 0x3c, !PT ;  /* 0x000000050a0a7212 */ /* 0x000fe400078e3cff */
[----:B--2---:R-:W-:-:S04]  /*2f80*/  SEL R2, RZ, 0x1, P0 ;  /* 0x00000001ff027807 */ /* 0x004fc80000000000 */
[----:B------:R-:W-:Y:S01]  /*2f90*/  LOP3.LUT R9, R9, R2, RZ, 0x3c, !PT ;  /* 0x0000000209097212 */ /* 0x000fe200078e3cff */
[----:B------:R-:W-:Y:S06]  /*2fa0*/  @P3 BRA `(.L_x_54) ;  /* 0xfffffffc002c3947 */ /* 0x000fec000383ffff */
[----:B------:R-:W-:Y:S01]  /*2fb0*/  ULEA UR4, UR5, UR6, 0x3 ;  /* 0x0000000605047291 */ /* 0x000fe2000f8e18ff */
[----:B------:R-:W-:-:S08]  /*2fc0*/  SHF.L.U32 R3, R12, 0x1f, RZ ;  /* 0x0000001f0c037819 */ /* 0x000fd000000006ff */
[----:B------:R-:W1:Y:S02]  /*2fd0*/  SYNCS.PHASECHK.TRANS64 P0, [UR4+0xd0], R3 ;  /* 0x0000d003ff0075a7 */ /* 0x000e640008001004 */
[----:B-1----:R-:W-:Y:S05]  /*2fe0*/  @P0 BRA `(.L_x_55) ;  /* 0x0000000000080947 */ /* 0x002fea0003800000 */
[----:B------:R-:W1:Y:S02]  /*2ff0*/  SYNCS.PHASECHK.TRANS64.TRYWAIT P0, [UR4+0xd0], R3 ;  /* 0x0000d003ff0075a7 */ /* 0x000e640008001104 */
[----:B-1----:R-:W-:Y:S05]  /*3000*/  @!P0 BRA `(.L_x_56) ;  /* 0x0000008c00708947 */ /* 0x002fea0003800000 */
.L_x_55:
[----:B------:R-:W-:-:S04]  /*3010*/  UIADD3 UR7, UPT, UPT, UR5, 0x1, URZ ;  /* 0x0000000105077890 */ /* 0x000fc8000fffe0ff */
[----:B------:R-:W-:-:S04]  /*3020*/  UISETP.NE.AND UP0, UPT, UR7, 0x2, UPT ;  /* 0x000000020700788c */ /* 0x000fc8000bf05270 */
[----:B------:R-:W-:Y:S02]  /*3030*/  USEL UR8, URZ, 0x1, UP0 ;  /* 0x00000001ff087887 */ /* 0x000fe40008000000 */
[----:B------:R-:W-:-:S04]  /*3040*/  USEL UR7, UR7, URZ, UP0 ;  /* 0x000000ff07077287 */ /* 0x000fc80008000000 */
[----:B------:R-:W-:Y:S01]  /*3050*/  ULEA UR7, UR7, UR6, 0x3 ;  /* 0x0000000607077291 */ /* 0x000fe2000f8e18ff */
[----:B-1----:R-:W-:-:S04]  /*3060*/  LOP3.LUT R3, R12, UR8, RZ, 0x3c, !PT ;  /* 0x000000080c037c12 */ /* 0x002fc8000f8e3cff */
[----:B------:R-:W-:-:S04]  /*3070*/  SHF.L.U32 R0, R3, 0x1f, RZ ;  /* 0x0000001f03007819 */ /* 0x000fc800000006ff */
[----:B------:R-:W1:Y:S02]  /*3080*/  SYNCS.PHASECHK.TRANS64 P0, [UR7+0xd0], R0 ;  /* 0x0000d000ff0075a7 */ /* 0x000e640008001007 */
[----:B-1----:R-:W-:Y:S05]  /*3090*/  @P0 EXIT ;  /* 0x000000000000094d */ /* 0x002fea0003800000 */
[----:B------:R-:W-:Y:S02]  /*30a0*/  SHF.L.U32 R3, R3, 0x1f, RZ ;  /* 0x0000001f03037819 */ /* 0x000fe400000006ff */
[----:B------:R-:W-:-:S07]  /*30b0*/  MOV R0, UR7 ;  /* 0x0000000700007c02 */ /* 0x000fce0008000f00 */
.L_x_57:
[----:B-1----:R1:W2:Y:S02]  /*30c0*/  SYNCS.PHASECHK.TRANS64.TRYWAIT P0, [R0+URZ+0xd0], R3 ;  /* 0x0000d003000075a7 */ /* 0x0022a400080011ff */
[----:B--2---:R-:W-:Y:S05]  /*30d0*/  @!P0 NANOSLEEP.SYNCS 0x989680 ;  /* 0x009896800000895d */ /* 0x004fea0003900000 */
[----:B------:R-:W2:Y:S02]  /*30e0*/  @!P0 SYNCS.PHASECHK.TRANS64 P0, [R0+URZ+0xd0], R3 ;  /* 0x0000d003000085a7 */ /* 0x000ea400080010ff */
[----:B--2---:R-:W-:Y:S05]  /*30f0*/  @P0 EXIT ;  /* 0x000000000000094d */ /* 0x004fea0003800000 */
[----:B------:R-:W-:Y:S05]  /*3100*/  BRA `(.L_x_57) ;  /* 0xfffffffc00ec7947 */ /* 0x000fea000383ffff */
.L_x_50:
[----:B------:R-:W-:Y:S05]  /*3110*/  BRA.U UP4, `(.L_x_58) ;  /* 0x0000000d043c7547 */ /* 0x000fea000b800000 */
[----:B------:R-:W-:Y:S01]  /*3120*/  UMOV UR4, 0x40 ;  /* 0x0000004000047882 */ /* 0x000fe20000000000 */
[----:B------:R-:W-:Y:S01]  /*3130*/  NOP ;  /* 0x0000000000007918 */ /* 0x000fe20000000000 */
[----:B------:R-:W-:Y:S01]  /*3140*/  ULEA UR5, UR45, UR4, 0x18 ;  /* 0x000000042d057291 */ /* 0x000fe2000f8ec0ff */
[----:B------:R-:W-:Y:S02]  /*3150*/  UMOV UR6, 0x400 ;  /* 0x0000040000067882 */ /* 0x000fe40000000000 */
[----:B------:R-:W-:-:S06]  /*3160*/  ULEA UR6, UR45, UR6, 0x18 ;  /* 0x000000062d067291 */ /* 0x000fcc000f8ec0ff */
[----:B------:R-:W1:Y:S02]  /*3170*/  LDS.U8 R0, [UR5+0x1c] ;  /* 0x00001c05ff007984 */ /* 0x000e640008000000 */
[----:B-1----:R-:W-:-:S13]  /*3180*/  ISETP.NE.AND P0, PT, R0, RZ, PT ;  /* 0x000000ff0000720c */ /* 0x002fda0003f05270 */
[----:B------:R-:W-:Y:S05]  /*3190*/  @P0 BRA `(.L_x_59) ;  /* 0x0000000000580947 */ /* 0x000fea0003800000 */
[----:B------:R-:W-:-:S13]  /*31a0*/  ELECT P0, URZ, PT ;  /* 0x0000000000ff782f */ /* 0x000fda0003800000 */
[----:B------:R-:W-:Y:S05]  /*31b0*/  @!P0 BRA `(.L_x_60) ;  /* 0x0000000000608947 */ /* 0x000fea0003800000 */
[----:B------:R-:W-:Y:S01]  /*31c0*/  UMOV UR4, 0x10 ;  /* 0x0000001000047882 */ /* 0x000fe20000000000 */
[----:B------:R-:W-:Y:S01]  /*31d0*/  HFMA2 R0, -RZ, RZ, 0, 5.9604644775390625e-08 ;  /* 0x00000001ff007431 */ /* 0x000fe200000001ff */
[----:B------:R-:W-:-:S03]  /*31e0*/  MOV R3, 0xffff ;  /* 0x0000ffff00037802 */ /* 0x000fc60000000f00 */
[----:B------:R-:W-:Y:S04]  /*31f0*/  DEPBAR.LE SB1, 0x36 ;  /* 0x00009d800000791a */ /* 0x000fe80000000000 */
[----:B------:R-:W1:Y:S02]  /*3200*/  UTCATOMSWS.FIND_AND_SET.ALIGN UP0, UR4, UR4 ;  /* 0x00000004000475e3 */ /* 0x000e640008000800 */
[----:B-1----:R-:W-:Y:S01]  /*3210*/  MOV R4, UR4 ;  /* 0x0000000400047c02 */ /* 0x002fe20008000f00 */
[----:B------:R-:W-:Y:S06]  /*3220*/  BRA.U UP0, `(.L_x_61) ;  /* 0x0000000100187547 */ /* 0x000fec000b800000 */
.L_x_62:
[----:B------:R-:W-:Y:S05]  /*3230*/  NANOSLEEP 0x64 ;  /* 0x000000640000795d */ /* 0x000fea0003800000 */
[----:B------:R-:W-:-:S05]  /*3240*/  UMOV UR4, 0x10 ;  /* 0x0000001000047882 */ /* 0x000fca0000000000 */
[----:B------:R-:W-:Y:S04]  /*3250*/  DEPBAR.LE SB1, 0x36 ;  /* 0x00009d800000791a */ /* 0x000fe80000000000 */
[----:B------:R-:W1:Y:S02]  /*3260*/  UTCATOMSWS.FIND_AND_SET.ALIGN UP0, UR4, UR4 ;  /* 0x00000004000475e3 */ /* 0x000e640008000800 */
[----:B-1----:R-:W-:Y:S01]  /*3270*/  MOV R4, UR4 ;  /* 0x0000000400047c02 */ /* 0x002fe20008000f00 */
[----:B------:R-:W-:Y:S05]  /*3280*/  BRA.U !UP0, `(.L_x_62) ;  /* 0xfffffffd08e87547 */ /* 0x000fea000b83ffff */
.L_x_61:
[-C--:B------:R-:W-:Y:S02]  /*3290*/  SHF.L.U32 R3, R3, R4.reuse, RZ ;  /* 0x0000000403037219 */ /* 0x080fe400000006ff */
[----:B------:R-:W-:Y:S01]  /*32a0*/  SHF.L.U32 R0, R0, R4, RZ ;  /* 0x0000000400007219 */ /* 0x000fe200000006ff */
[----:B------:R-:W-:Y:S02]  /*32b0*/  IMAD.SHL.U32 R4, R4, 0x20, RZ ;  /* 0x0000002004047824 */ /* 0x000fe400078e00ff */
[----:B------:R1:W-:Y:S04]  /*32c0*/  ATOMS.OR RZ, [UR5+0x14], R3 ;  /* 0x00001403ffff798c */ /* 0x0003e8000b000005 */
[----:B------:R1:W-:Y:S04]  /*32d0*/  ATOMS.OR RZ, [UR5+0x18], R0 ;  /* 0x00001800ffff798c */ /* 0x0003e8000b000005 */
[----:B------:R1:W-:Y:S01]  /*32e0*/  STS [UR6+0x150], R4 ;  /* 0x00015004ff007988 */ /* 0x0003e20008000806 */
[----:B------:R-:W-:Y:S05]  /*32f0*/  BRA `(.L_x_60) ;  /* 0x0000000000107947 */ /* 0x000fea0003800000 */
.L_x_59:
[----:B------:R-:W-:Y:S02]  /*3300*/  MOV R0, 0xffffffff ;  /* 0xffffffff00007802 */ /* 0x000fe40000000f00 */
[----:B------:R-:W-:-:S03]  /*3310*/  MOV R4, 0x3340 ;  /* 0x0000334000047802 */ /* 0x000fc60000000f00 */
[----:B------:R1:W-:Y:S04]  /*3320*/  STS [UR6+0x150], R0 ;  /* 0x00015000ff007988 */ /* 0x0003e80008000806 */
[----:B-1---5:R-:W-:Y:S05]  /*3330*/  CALL.REL.NOINC `($__internal_1_$__cuda_sm10x_tcgen05_guardrail_trap_phase_invalid_during_alloc) ;  /* 0x0000009000887944 */ /* 0x022fea0003c00000 */
.L_x_60:
[----:B------:R-:W-:Y:S05]  /*3340*/  WARPSYNC.ALL ;  /* 0x0000000000007948 */ /* 0x000fea0003800000 */
[----:B------:R-:W2:Y:S01]  /*3350*/  S2UR UR4, SR_CgaCtaId ;  /* 0x00000000000479c3 */ /* 0x000ea20000008800 */
[----:B------:R-:W-:Y:S01]  /*3360*/  UMOV UR17, 0x400 ;  /* 0x0000040000117882 */ /* 0x000fe20000000000 */
[----:B------:R-:W-:-:S06]  /*3370*/  NOP ;  /* 0x0000000000007918 */ /* 0x000fcc0000000000 */
[----:B------:R-:W-:Y:S06]  /*3380*/  BAR.ARV 0x6, 0xa0 ;  /* 0x0182800000007b1d */ /* 0x000fec0000002000 */
[----:B------:R-:W3:Y:S01]  /*3390*/  LDCU UR5, c[0x0][0x38c] ;  /* 0x00007180ff0577ac */ /* 0x000ee20008000800 */
[----:B------:R-:W-:Y:S01]  /*33a0*/  LOP3.LUT R2, R2, 0xffff, RZ, 0xc0, !PT ;  /* 0x0000ffff02027812 */ /* 0x000fe200078ec0ff */
[----:B------:R-:W-:Y:S01]  /*33b0*/  IMAD.MOV.U32 R11, RZ, RZ, 0x1 ;  /* 0x00000001ff0b7424 */ /* 0x000fe200078e00ff */
[----:B------:R-:W-:Y:S01]  /*33c0*/  CS2R R8, SRZ ;  /* 0x0000000000087805 */ /* 0x000fe2000001ff00 */
[----:B------:R-:W4:Y:S01]  /*33d0*/  LDCU UR8, c[0x0][0x38c] ;  /* 0x00007180ff0877ac */ /* 0x000f220008000800 */
[----:B------:R-:W-:Y:S01]  /*33e0*/  R2UR UR19, R2 ;  /* 0x00000000021372ca */ /* 0x000fe200000e0000 */
[----:B------:R-:W-:Y:S01]  /*33f0*/  IMAD.MOV.U32 R10, RZ, RZ, RZ ;  /* 0x000000ffff0a7224 */ /* 0x000fe200078e00ff */
[----:B------:R-:W-:Y:S01]  /*3400*/  UMOV UR23, URZ ;  /* 0x000000ff00177c82 */ /* 0x000fe20008000000 */
[----:B------:R-:W-:Y:S01]  /*3410*/  UMOV UR14, URZ ;  /* 0x000000ff000e7c82 */ /* 0x000fe20008000000 */
[----:B--2---:R-:W-:Y:S01]  /*3420*/  ULEA UR17, UR4, UR17, 0x18 ;  /* 0x0000001104117291 */ /* 0x004fe2000f8ec0ff */
[----:B------:R-:W-:Y:S01]  /*3430*/  UMOV UR26, 0x0 ;  /* 0x00000000001a7882 */ /* 0x000fe20000000000 */
[----:B------:R-:W-:-:S02]  /*3440*/  UMOV UR27, 0x84004a0 ;  /* 0x084004a0001b7882 */ /* 0x000fc40000000000 */
[----:B------:R-:W-:Y:S02]  /*3450*/  UIADD3 UR6, UPT, UPT, UR17, 0xc400, URZ ;  /* 0x0000c40011067890 */ /* 0x000fe4000fffe0ff */
[----:B------:R-:W-:Y:S02]  /*3460*/  UIADD3 UR7, UPT, UPT, UR17, 0x1a400, URZ ;  /* 0x0001a40011077890 */ /* 0x000fe4000fffe0ff */
[----:B---3--:R-:W-:Y:S01]  /*3470*/  UIADD3 UR5, UPT, UPT, UR5, 0x3f, URZ ;  /* 0x0000003f05057890 */ /* 0x008fe2000fffe0ff */
[----:B-1----:R-:W1:Y:S01]  /*3480*/  LDS R0, [UR17+0x150] ;  /* 0x00015011ff007984 */ /* 0x002e620008000800 */
[----:B------:R-:W-:Y:S02]  /*3490*/  USHF.R.U32.HI UR6, URZ, 0x4, UR6 ;  /* 0x00000004ff067899 */ /* 0x000fe40008011606 */
[----:B------:R-:W-:Y:S02]  /*34a0*/  USHF.R.S32.HI UR4, URZ, 0x1f, UR5 ;  /* 0x0000001fff047899 */ /* 0x000fe40008011405 */
[----:B------:R-:W-:-:S02]  /*34b0*/  ULOP3.LUT UR6, UR6, 0x3fff, URZ, 0xc0, !UPT ;  /* 0x00003fff06067892 */ /* 0x000fc4000f8ec0ff */
[----:B------:R-:W-:Y:S02]  /*34c0*/  ULEA.HI UR4, UR4, UR5, URZ, 0x6 ;  /* 0x0000000504047291 */ /* 0x000fe4000f8f30ff */
[----:B------:R-:W-:Y:S02]  /*34d0*/  USHF.R.U32.HI UR5, URZ, 0x4, UR7 ;  /* 0x00000004ff057899 */ /* 0x000fe40008011607 */
[----:B------:R-:W-:Y:S02]  /*34e0*/  USHF.R.S32.HI UR28, URZ, 0x6, UR4 ;  /* 0x00000006ff1c7899 */ /* 0x000fe40008011404 */
[----:B------:R-:W-:Y:S02]  /*34f0*/  ULOP3.LUT UR5, UR5, 0x3fff, URZ, 0xc0, !UPT ;  /* 0x00003fff05057892 */ /* 0x000fe4000f8ec0ff */
[----:B------:R-:W-:Y:S02]  /*3500*/  UISETP.LT.AND UP0, UPT, UR28, 0x1, UPT ;  /* 0x000000011c00788c */ /* 0x000fe4000bf01270 */
[----:B------:R-:W-:-:S02]  /*3510*/  ULOP3.LUT UR20, UR6, 0x10000, URZ, 0xfc, !UPT ;  /* 0x0001000006147892 */ /* 0x000fc4000f8efcff */
[----:B------:R-:W-:Y:S02]  /*3520*/  USEL UR29, UR28, 0x1, !UP0 ;  /* 0x000000011c1d7887 */ /* 0x000fe4000c000000 */
[----:B------:R-:W-:Y:S02]  /*3530*/  ULOP3.LUT UR21, UR5, 0x10000, URZ, 0xfc, !UPT ;  /* 0x0001000005157892 */ /* 0x000fe4000f8efcff */
[----:B------:R-:W-:Y:S02]  /*3540*/  UIADD3 UR29, UPT, UPT, -UR29, URZ, URZ ;  /* 0x000000ff1d1d7290 */ /* 0x000fe4000fffe1ff */
[----:B----4-:R-:W-:Y:S01]  /*3550*/  UISETP.GE.AND UP4, UPT, UR8, 0x1, UPT ;  /* 0x000000010800788c */ /* 0x010fe2000bf86270 */
[----:B------:R-:W-:Y:S01]  /*3560*/  UMOV UR24, 0x0 ;  /* 0x0000000000187882 */ /* 0x000fe20000000000 */
[----:B------:R-:W-:Y:S01]  /*3570*/  UMOV UR25, 0x84004a0 ;  /* 0x084004a000197882 */ /* 0x000fe20000000000 */
[----:B-1----:R-:W-:-:S15]  /*3580*/  R2UR UR30, R0 ;  /* 0x00000000001e72ca */ /* 0x002fde00000e0000 */
.L_x_69:
[----:B------:R-:W-:Y:S02]  /*3590*/  LEA R0, R10, UR17, 0x3 ;  /* 0x000000110a007c11 */ /* 0x000fe4000f8e18ff */
[----:B------:R-:W-:Y:S02]  /*35a0*/  SHF.L.U32 R5, R9, 0x1f, RZ ;  /* 0x0000001f09057819 */ /* 0x000fe400000006ff */
[----:B------:R-:W-:Y:S01]  /*35b0*/  PLOP3.LUT P0, PT, PT, PT, UP4, 0x80, 0x8 ;  /* 0x000000000008781c */ /* 0x000fe20003f0f048 */
[----:B------:R-:W-:Y:S01]  /*35c0*/  VIADD R3, R0, 0xd0 ;  /* 0x000000d000037836 */ /* 0x000fe20000000000 */
[----:B-1----:R-:W1:Y:S02]  /*35d0*/  SYNCS.PHASECHK.TRANS64.TRYWAIT P1, [R0+URZ+0xc0], R5 ;  /* 0x0000c005000075a7 */ /* 0x002e6400080211ff */
[----:B-1-3--:R-:W-:Y:S09]  /*35e0*/  @!P1 BRA `(.L_x_63) ;  /* 0x0000008800109947 */ /* 0x00aff20003800000 */
.L_x_154:
[----:B------:R-:W-:Y:S01]  /*35f0*/  LEA R4, R10, UR17, 0x4 ;  /* 0x000000110a047c11 */ /* 0x000fe2000f8e20ff */
[----:B------:R-:W-:Y:S01]  /*3600*/  @UP4 ULEA UR4, UR14, UR17, 0x3 ;  /* 0x000000110e044291 */ /* 0x000fe2000f8e18ff */
[----:B------:R-:W-:Y:S01]  /*3610*/  PLOP3.LUT P2, PT, PT, PT, PT, 0x80, 0x8 ;  /* 0x000000000008781c */ /* 0x000fe20003f4f070 */
[----:B------:R-:W-:Y:S01]  /*3620*/  ULEA UR22, UR23, UR17, 0x3 ;  /* 0x0000001117167291 */ /* 0x000fe2000f8e18ff */
[----:B------:R-:W-:Y:S01]  /*3630*/  PRMT R3, RZ, 0x654, R3 ;  /* 0x00000654ff037816 */ /* 0x000fe20000000003 */
[----:B------:R-:W-:Y:S01]  /*3640*/  ULEA UR18, UR23, UR30, 0x8 ;  /* 0x0000001e17127291 */ /* 0x000fe2000f8e40ff */
[----:B-1----:R-:W1:Y:S01]  /*3650*/  LDS.128 R4, [R4+0x130] ;  /* 0x0001300004047984 */ /* 0x002e620000000c00 */
[----:B------:R-:W-:Y:S02]  /*3660*/  @P0 SHF.L.U32 R2, R8, 0x1f, RZ ;  /* 0x0000001f08020819 */ /* 0x000fe400000006ff */
[----:B------:R-:W-:Y:S01]  /*3670*/  SHF.L.U32 R0, R11, 0x1f, RZ ;  /* 0x0000001f0b007819 */ /* 0x000fe200000006ff */
[----:B------:R-:W-:Y:S01]  /*3680*/  @!PT LDS RZ, [RZ] ;  /* 0x00000000fffff984 */ /* 0x000fe20000000800 */
[----:B------:R-:W-:Y:S01]  /*3690*/  @!PT LDS RZ, [RZ] ;  /* 0x00000000fffff984 */ /* 0x000fe20000000800 */
[----:B------:R-:W-:Y:S01]  /*36a0*/  @!PT LDS RZ, [RZ] ;  /* 0x00000000fffff984 */ /* 0x000fe20000000800 */
[----:B------:R-:W-:Y:S01]  /*36b0*/  @!PT LDS RZ, [RZ] ;  /* 0x00000000fffff984 */ /* 0x000fe20000000800 */
[----:B------:R2:W-:Y:S06]  /*36c0*/  MEMBAR.ALL.CTA ;  /* 0x0000000000007992 */ /* 0x0005ec0000008000 */
[----:B--2---:R-:W2:Y:S02]  /*36d0*/  FENCE.VIEW.ASYNC.S ;  /* 0x00000000000073c6 */ /* 0x004ea40000000000 */
[----:B--2---:R2:W-:Y:S01]  /*36e0*/  SYNCS.ARRIVE.TRANS64.RED.A1T0 RZ, [R3+URZ], RZ ;  /* 0x000000ff03ff79a7 */ /* 0x0045e200081004ff */
[----:B------:R2:W3:Y:S01]  /*36f0*/  @P0 SYNCS.PHASECHK.TRANS64.TRYWAIT P2, [UR4], R2 ;  /* 0x00000002ff0005a7 */ /* 0x0004e20008041104 */
[----:B-1----:R-:W-:Y:S01]  /*3700*/  LOP3.LUT P1, RZ, R6, 0x1, RZ, 0xc0, !PT ;  /* 0x0000000106ff7812 */ /* 0x002fe2000782c0ff */
[----:B------:R-:W1:Y:S02]  /*3710*/  SYNCS.PHASECHK.TRANS64.TRYWAIT P0, [UR22+0xf0], R0 ;  /* 0x0000f000ff0075a7 */ /* 0x000e640008001116 */
[----:B-123--:R-:W-:Y:S10]  /*3720*/  @!P0 BRA `(.L_x_64) ;  /* 0x0000008400d48947 */ /* 0x00eff40003800000 */
.L_x_156:
[----:B------:R-:W-:Y:S01]  /*3730*/  IADD3 R10, PT, PT, R10, 0x1, RZ ;  /* 0x000000010a0a7810 */ /* 0x000fe20007ffe0ff */
[----:B------:R-:W-:Y:S06]  /*3740*/  BRA.U !UP4, `(.L_x_65) ;  /* 0x000000010c987547 */ /* 0x000fec000b800000 */
[----:B------:R-:W-:Y:S01]  /*3750*/  UPLOP3.LUT UP2, UPT, UPT, UPT, UPT, 0x40, 0x4 ;  /* 0x000000000004789c */ /* 0x000fe20003f4e870 */
[----:B------:R-:W-:Y:S01]  /*3760*/  UMOV UR16, UR29 ;  /* 0x0000001d00107c82 */ /* 0x000fe20008000000 */
[----:B------:R-:W-:Y:S01]  /*3770*/  UMOV UR15, UR28 ;  /* 0x0000001c000f7c82 */ /* 0x000fe20008000000 */
[----:B------:R-:W-:-:S08]  /*3780*/  UMOV UR6, UR14 ;  /* 0x0000000e00067c82 */ /* 0x000fd00008000000 */
.L_x_68:
[----:B------:R-:W-:Y:S02]  /*3790*/  UIADD3 UR16, UPT, UPT, UR16, 0x1, URZ ;  /* 0x0000000110107890 */ /* 0x000fe4000fffe0ff */
[----:B--2---:R-:W-:Y:S02]  /*37a0*/  ULEA UR5, UR6, UR17, 0x3 ;  /* 0x0000001106057291 */ /* 0x004fe4000f8e18ff */
[----:B------:R-:W-:Y:S01]  /*37b0*/  UISETP.NE.AND UP3, UPT, UR16, URZ, UPT ;  /* 0x000000ff1000728c */ /* 0x000fe2000bf65270 */
[----:B---3--:R-:W-:Y:S10]  /*37c0*/  @P2 BRA `(.L_x_66) ;  /* 0x00000000000c2947 */ /* 0x008ff40003800000 */
[----:B-1----:R-:W-:Y:S04]  /*37d0*/  SHF.L.U32 R3, R8, 0x1f, RZ ;  /* 0x0000001f08037819 */ /* 0x002fe800000006ff */
[----:B------:R-:W1:Y:S02]  /*37e0*/  SYNCS.PHASECHK.TRANS64.TRYWAIT P0, [UR5], R3 ;  /* 0x00000003ff0075a7 */ /* 0x000e640008001105 */
[----:B-1----:R-:W-:Y:S05]  /*37f0*/  @!P0 BRA `(.L_x_67) ;  /* 0x0000008400b88947 */ /* 0x002fea0003800000 */
.L_x_66:
[----:B------:R-:W-:Y:S01]  /*3800*/  UISETP.NE.AND UP0, UPT, UR15, 0x1, UPT ;  /* 0x000000010f00788c */ /* 0x000fe2000bf05270 */
[----:B------:R-:W-:Y:S01]  /*3810*/  PLOP3.LUT P2, PT, PT, PT, PT, 0x80, 0x8 ;  /* 0x000000000008781c */ /* 0x000fe20003f4f070 */
[----:B------:R-:W-:Y:S02]  /*3820*/  UIADD3 UR4, UPT, UPT, UR6, 0x1, URZ ;  /* 0x0000000106047890 */ /* 0x000fe4000fffe0ff */
[----:B------:R-:W-:Y:S02]  /*3830*/  ULEA UR12, UR6, UR21, 0xa ;  /* 0x00000015060c7291 */ /* 0x000fe4000f8e50ff */
[----:B------:R-:W-:Y:S01]  /*3840*/  UISETP.NE.AND UP1, UPT, UR4, 0x7, UPT ;  /* 0x000000070400788c */ /* 0x000fe2000bf25270 */
[----:B------:R-:W-:Y:S01]  /*3850*/  PLOP3.LUT P0, PT, PT, PT, UP0, 0x80, 0x8 ;  /* 0x000000000008781c */ /* 0x000fe20003f0f008 */
[----:B------:R-:W-:Y:S02]  /*3860*/  UIADD3 UR10, UPT, UPT, UR12, 0x2, URZ ;  /* 0x000000020c0a7890 */ /* 0x000fe4000fffe0ff */
[----:B------:R-:W-:Y:S02]  /*3870*/  USEL UR7, URZ, 0x1, UP1 ;  /* 0x00000001ff077887 */ /* 0x000fe40008800000 */
[----:B------:R-:W-:Y:S02]  /*3880*/  USEL UR14, UR4, URZ, UP1 ;  /* 0x000000ff040e7287 */ /* 0x000fe40008800000 */
[----:B------:R-:W-:Y:S02]  /*3890*/  UIADD3 UR15, UPT, UPT, UR15, -0x1, URZ ;  /* 0xffffffff0f0f7890 */ /* 0x000fe4000fffe0ff */
[----:B------:R-:W-:Y:S01]  /*38a0*/  @UP0 ULEA UR4, UR14, UR17, 0x3 ;  /* 0x000000110e040291 */ /* 0x000fe2000f8e18ff */
[----:B------:R-:W-:Y:S01]  /*38b0*/  LOP3.LUT R8, R8, UR7, RZ, 0x3c, !PT ;  /* 0x0000000708087c12 */ /* 0x000fe2000f8e3cff */
[----:B------:R-:W-:Y:S01]  /*38c0*/  UIADD3 UR7, UPT, UPT, UR5, 0x38, URZ ;  /* 0x0000003805077890 */ /* 0x000fe2000fffe0ff */
[----:B------:R-:W-:Y:S02]  /*38d0*/  UMOV UR13, 0x80004020 ;  /* 0x80004020000d7882 */ /* 0x000fe40000000000 */
[----:B-1----:R-:W-:Y:S01]  /*38e0*/  @P0 SHF.L.U32 R0, R8, 0x1f, RZ ;  /* 0x0000001f08000819 */ /* 0x002fe200000006ff */
[----:B------:R-:W-:Y:S01]  /*38f0*/  UMOV UR5, 0x80004020 ;  /* 0x8000402000057882 */ /* 0x000fe20000000000 */
[----:B------:R-:W-:Y:S01]  /*3900*/  UMOV UR11, 0x80004020 ;  /* 0x80004020000b7882 */ /* 0x000fe20000000000 */
[----:B------:R-:W-:Y:S01]  /*3910*/  UMOV UR9, 0x80004020 ;  /* 0x8000402000097882 */ /* 0x000fe20000000000 */
[----:B------:R2:W3:Y:S01]  /*3920*/  @P0 SYNCS.PHASECHK.TRANS64.TRYWAIT P2, [UR4], R0 ;  /* 0x00000000ff0005a7 */ /* 0x0004e20008041104 */
[----:B------:R-:W-:Y:S03]  /*3930*/  ULEA UR4, UR6, UR20, 0x9 ;  /* 0x0000001406047291 */ /* 0x000fe6000f8e48ff */
[----:B------:R-:W-:Y:S01]  /*3940*/  UMOV UR6, UR14 ;  /* 0x0000000e00067c82 */ /* 0x000fe20008000000 */
[----:B------:R-:W-:Y:S05]  /*3950*/  UIADD3 UR8, UPT, UPT, UR4, 0x2, URZ ;  /* 0x0000000204087890 */ /* 0x000fea000fffe0ff */
[----:B------:R2:W-:Y:S01]  /*3960*/  UTCIMMA gdesc[UR4], gdesc[UR12], tmem[UR18], tmem[UR26], idesc[UR27], UP2 ;  /* 0x00ff1a0c040075ea */ /* 0x0005e20009000112 */
[----:B------:R-:W-:Y:S03]  /*3970*/  UPLOP3.LUT UP2, UPT, UPT, UPT, UPT, 0x80, 0x8 ;  /* 0x000000000008789c */ /* 0x000fe60003f4f070 */
[----:B------:R2:W-:Y:S01]  /*3980*/  UTCIMMA gdesc[UR8], gdesc[UR10], tmem[UR18], tmem[UR24], idesc[UR25], UPT ;  /* 0x00ff180a080075ea */ /* 0x0005e2000b800112 */
[----:B------:R2:W-:Y:S01]  /*3990*/  UTCBAR.MULTICAST [UR7], URZ, UR19 ;  /* 0x000000ff070073e9 */ /* 0x0005e20008000813 */
[----:B------:R-:W-:Y:S06]  /*39a0*/  BRA.U UP3, `(.L_x_68) ;  /* 0xfffffffd03787547 */ /* 0x000fec000b83ffff */
.L_x_65:
[----:B--2---:R-:W-:Y:S01]  /*39b0*/  UIADD3 UR4, UPT, UPT, UR23, 0x1, URZ ;  /* 0x0000000117047890 */ /* 0x004fe2000fffe0ff */
[C---:B------:R-:W-:Y:S01]  /*39c0*/  ISETP.NE.AND P0, PT, R10.reuse, 0x2, PT ;  /* 0x000000020a00780c */ /* 0x040fe20003f05270 */
[----:B------:R-:W-:Y:S02]  /*39d0*/  UIADD3 UR5, UPT, UPT, UR22, 0xe0, URZ ;  /* 0x000000e016057890 */ /* 0x000fe4000fffe0ff */
[----:B------:R-:W-:Y:S01]  /*39e0*/  UISETP.NE.AND UP0, UPT, UR4, 0x2, UPT ;  /* 0x000000020400788c */ /* 0x000fe2000bf05270 */
[----:B-1----:R-:W-:Y:S02]  /*39f0*/  SEL R0, RZ, 0x1, P0 ;  /* 0x00000001ff007807 */ /* 0x002fe40000000000 */
[----:B------:R-:W-:Y:S01]  /*3a00*/  SEL R10, R10, RZ, P0 ;  /* 0x000000ff0a0a7207 */ /* 0x000fe20000000000 */
[----:B------:R-:W-:Y:S01]  /*3a10*/  USEL UR6, URZ, 0x1, UP0 ;  /* 0x00000001ff067887 */ /* 0x000fe20008000000 */
[----:B------:R-:W-:Y:S01]  /*3a20*/  LOP3.LUT R9, R9, R0, RZ, 0x3c, !PT ;  /* 0x0000000009097212 */ /* 0x000fe200078e3cff */
[----:B------:R-:W-:Y:S01]  /*3a30*/  USEL UR23, UR4, URZ, UP0 ;  /* 0x000000ff04177287 */ /* 0x000fe20008000000 */
[----:B------:R1:W-:Y:S03]  /*3a40*/  UTCBAR [UR5], URZ ;  /* 0x000000ff050073e9 */ /* 0x0003e600080000ff */
[----:B------:R-:W-:Y:S01]  /*3a50*/  LOP3.LUT R11, R11, UR6, RZ, 0x3c, !PT ;  /* 0x000000060b0b7c12 */ /* 0x000fe2000f8e3cff */
[----:B------:R-:W-:Y:S07]  /*3a60*/  @P1 BRA `(.L_x_69) ;  /* 0xfffffff800c81947 */ /* 0x000fee000383ffff */
[----:B------:R-:W2:Y:S01]  /*3a70*/  S2UR UR7, SR_CgaCtaId ;  /* 0x00000000000779c3 */ /* 0x000ea20000008800 */
[----:B------:R-:W-:Y:S01]  /*3a80*/  ELECT P0, URZ, PT ;  /* 0x0000000000ff782f */ /* 0x000fe20003800000 */
[----:B------:R-:W-:Y:S01]  /*3a90*/  IMAD.MOV.U32 R0, RZ, RZ, 0x1 ;  /* 0x00000001ff007424 */ /* 0x000fe200078e00ff */
[----:B------:R-:W-:Y:S01]  /*3aa0*/  UIADD3 UR17, UPT, UPT, UR17, 0xf0, URZ ;  /* 0x000000f011117890 */ /* 0x000fe2000fffe0ff */
[----:B------:R-:W-:Y:S01]  /*3ab0*/  SHF.L.U32 R3, R11, 0x1f, RZ ;  /* 0x0000001f0b037819 */ /* 0x000fe200000006ff */
[----:B------:R-:W-:-:S03]  /*3ac0*/  UMOV UR4, 0x40 ;  /* 0x0000004000047882 */ /* 0x000fc60000000000 */
[----:B------:R-:W-:Y:S01]  /*3ad0*/  UVIRTCOUNT.DEALLOC.SMPOOL 0x80 ;  /* 0x000000800000784c */ /* 0x000fe20000000000 */
[----:B--2---:R-:W-:Y:S02]  /*3ae0*/  ULEA UR7, UR7, UR4, 0x18 ;  /* 0x0000000407077291 */ /* 0x004fe4000f8ec0ff */
[----:B------:R-:W-:-:S07]  /*3af0*/  ULEA UR4, UR23, UR17, 0x3 ;  /* 0x0000001117047291 */ /* 0x000fce000f8e18ff */
[----:B------:R2:W-:Y:S02]  /*3b00*/  @P0 STS.U8 [UR7+0x1c], R0 ;  /* 0x00001c00ff000988 */ /* 0x0005e40008000007 */
[----:B------:R-:W4:Y:S02]  /*3b10*/  SYNCS.PHASECHK.TRANS64.TRYWAIT P0, [UR4], R3 ;  /* 0x00000003ff0075a7 */ /* 0x000f240008001104 */
[----:B--2-4-:R-:W-:Y:S05]  /*3b20*/  @!P0 BRA `(.L_x_70) ;  /* 0x0000008400048947 */ /* 0x014fea0003800000 */
.L_x_159:
[----:B------:R-:W-:-:S04]  /*3b30*/  UIADD3 UR4, UPT, UPT, UR23, 0x1, URZ ;  /* 0x0000000117047890 */ /* 0x000fc8000fffe0ff */
[----:B------:R-:W-:-:S04]  /*3b40*/  UISETP.NE.AND UP0, UPT, UR4, 0x2, UPT ;  /* 0x000000020400788c */ /* 0x000fc8000bf05270 */
[----:B-1----:R-:W-:Y:S02]  /*3b50*/  USEL UR5, URZ, 0x1, UP0 ;  /* 0x00000001ff057887 */ /* 0x002fe40008000000 */
[----:B------:R-:W-:-:S04]  /*3b60*/  USEL UR4, UR4, URZ, UP0 ;  /* 0x000000ff04047287 */ /* 0x000fc80008000000 */
[----:B------:R-:W-:Y:S01]  /*3b70*/  ULEA UR4, UR4, UR17, 0x3 ;  /* 0x0000001104047291 */ /* 0x000fe2000f8e18ff */
[----:B--2---:R-:W-:-:S04]  /*3b80*/  LOP3.LUT R3, R11, UR5, RZ, 0x3c, !PT ;  /* 0x000000050b037c12 */ /* 0x004fc8000f8e3cff */
[----:B------:R-:W-:-:S04]  /*3b90*/  SHF.L.U32 R3, R3, 0x1f, RZ ;  /* 0x0000001f03037819 */ /* 0x000fc800000006ff */
[----:B------:R-:W1:Y:S02]  /*3ba0*/  SYNCS.PHASECHK.TRANS64.TRYWAIT P0, [UR4], R3 ;  /* 0x00000003ff0075a7 */ /* 0x000e640008001104 */
[----:B-1----:R-:W-:Y:S05]  /*3bb0*/  @!P0 BRA `(.L_x_71) ;  /* 0x0000008000f88947 */ /* 0x002fea0003800000 */
.L_x_161:
[----:B------:R-:W-:Y:S01]  /*3bc0*/  NOP ;  /* 0x0000000000007918 */ /* 0x000fe20000000000 */
[----:B-1----:R-:W1:Y:S01]  /*3bd0*/  LDS R0, [UR7+0x14] ;  /* 0x00001407ff007984 */ /* 0x002e620008000800 */
[----:B------:R-:W-:Y:S01]  /*3be0*/  ULOP3.LUT UR4, UR30, 0xffff, URZ, 0xc0, !UPT ;  /* 0x0000ffff1e047892 */ /* 0x000fe2000f8ec0ff */
[----:B------:R-:W-:Y:S01]  /*3bf0*/  UMOV UR5, 0xffff ;  /* 0x0000ffff00057882 */ /* 0x000fe20000000000 */
[----:B------:R-:W-:Y:S02]  /*3c00*/  UMOV UR6, 0x1 ;  /* 0x0000000100067882 */ /* 0x000fe40000000000 */
[----:B------:R-:W-:-:S04]  /*3c10*/  USHF.R.U32.HI UR4, URZ, 0x5, UR4 ;  /* 0x00000005ff047899 */ /* 0x000fc80008011604 */
[----:B------:R-:W-:Y:S02]  /*3c20*/  USHF.L.U32 UR5, UR5, UR4, URZ ;  /* 0x0000000405057299 */ /* 0x000fe400080006ff */
[----:B------:R-:W-:-:S04]  /*3c30*/  USHF.L.U32 UR4, UR6, UR4, URZ ;  /* 0x0000000406047299 */ /* 0x000fc800080006ff */
[----:B-1----:R-:W-:-:S04]  /*3c40*/  LOP3.LUT R0, R0, UR5, RZ, 0xc0, !PT ;  /* 0x0000000500007c12 */ /* 0x002fc8000f8ec0ff */
[----:B------:R-:W-:-:S13]  /*3c50*/  ISETP.NE.AND P0, PT, R0, UR5, PT ;  /* 0x0000000500007c0c */ /* 0x000fda000bf05270 */
[----:B------:R-:W-:Y:S05]  /*3c60*/  @P0 BRA `(.L_x_72) ;  /* 0x0000000000580947 */ /* 0x000fea0003800000 */
[----:B------:R-:W1:Y:S02]  /*3c70*/  LDS R0, [UR7+0x18] ;  /* 0x00001807ff007984 */ /* 0x000e640008000800 */
[----:B-1----:R-:W-:-:S04]  /*3c80*/  LOP3.LUT R0, R0, UR4, RZ, 0xc0, !PT ;  /* 0x0000000400007c12 */ /* 0x002fc8000f8ec0ff */
[----:B------:R-:W-:-:S13]  /*3c90*/  ISETP.NE.AND P0, PT, R0, UR4, PT ;  /* 0x0000000400007c0c */ /* 0x000fda000bf05270 */
[----:B------:R-:W-:Y:S05]  /*3ca0*/  @P0 BRA `(.L_x_73) ;  /* 0x00000000003c0947 */ /* 0x000fea0003800000 */
[----:B------:R-:W1:Y:S01]  /*3cb0*/  S2R R2, SR_LANEID ;  /* 0x0000000000027919 */ /* 0x000e620000000000 */
[----:B------:R-:W-:Y:S01]  /*3cc0*/  ULOP3.LUT UR5, URZ, UR5, URZ, 0x33, !UPT ;  /* 0x00000005ff057292 */ /* 0x000fe2000f8e33ff */
[----:B------:R-:W-:Y:S01]  /*3cd0*/  LOP3.LUT R4, RZ, UR4, RZ, 0x33, !PT ;  /* 0x00000004ff047c12 */ /* 0x000fe2000f8e33ff */
[----:B------:R-:W-:Y:S02]  /*3ce0*/  VOTEU.ANY UR4, UPT, PT ;  /* 0x0000000000047886 */ /* 0x000fe400038e0100 */
[----:B------:R-:W-:Y:S01]  /*3cf0*/  UFLO.U32 UR4, UR4 ;  /* 0x00000004000472bd */ /* 0x000fe200080e0000 */
[----:B------:R-:W2:Y:S01]  /*3d00*/  REDUX UR6, R4 ;  /* 0x00000000040673c4 */ /* 0x000ea20000000000 */
[----:B------:R-:W-:-:S06]  /*3d10*/  IMAD.U32 R0, RZ, RZ, UR5 ;  /* 0x00000005ff007e24 */ /* 0x000fcc000f8e00ff */
[----:B------:R4:W-:Y:S01]  /*3d20*/  UTCATOMSWS.AND URZ, UR5 ;  /* 0x0000000500ff79e3 */ /* 0x0009e20008000000 */
[----:B------:R-:W3:Y:S01]  /*3d30*/  REDUX UR8, R0 ;  /* 0x00000000000873c4 */ /* 0x000ee20000000000 */
[----:B-1----:R-:W-:Y:S01]  /*3d40*/  ISETP.EQ.U32.AND P0, PT, R2, UR4, PT ;  /* 0x0000000402007c0c */ /* 0x002fe2000bf02070 */
[----:B--2---:R-:W-:Y:S01]  /*3d50*/  IMAD.U32 R2, RZ, RZ, UR6 ;  /* 0x00000006ff027e24 */ /* 0x004fe2000f8e00ff */
[----:B---3--:R-:W-:-:S11]  /*3d60*/  MOV R3, UR8 ;  /* 0x0000000800037c02 */ /* 0x008fd60008000f00 */
[----:B------:R4:W-:Y:S04]  /*3d70*/  @P0 ATOMS.AND RZ, [UR7+0x14], R3 ;  /* 0x00001403ffff098c */ /* 0x0009e8000a800007 */
[----:B------:R4:W-:Y:S01]  /*3d80*/  @P0 ATOMS.AND RZ, [UR7+0x18], R2 ;  /* 0x00001802ffff098c */ /* 0x0009e2000a800007 */
[----:B------:R-:W-:Y:S05]  /*3d90*/  BRA `(.L_x_74) ;  /* 0x0000000000147947 */ /* 0x000fea0003800000 */
.L_x_73:
[----:B------:R-:W-:Y:S02]  /*3da0*/  MOV R2, 0x3dc0 ;  /* 0x00003dc000027802 */ /* 0x000fe40000000f00 */
[----:B---3-5:R-:W-:Y:S05]  /*3db0*/  CALL.REL.NOINC `($__internal_0_$__cuda_sm10x_tcgen05_guardrail_trap_col_being_dealloced_not_returned_by_alloc) ;  /* 0x0000008400dc7944 */ /* 0x028fea0003c00000 */
[----:B------:R-:W-:Y:S05]  /*3dc0*/  BRA `(.L_x_74) ;  /* 0x0000000000087947 */ /* 0x000fea0003800000 */
.L_x_72:
[----:B------:R-:W-:Y:S02]  /*3dd0*/  MOV R2, 0x3df0 ;  /* 0x00003df000027802 */ /* 0x000fe40000000f00 */
[----:B---3-5:R-:W-:Y:S05]  /*3de0*/  CALL.REL.NOINC `($__internal_2_$__cuda_sm10x_tcgen05_guardrail_trap_unallocated_columns_being_dealloced) ;  /* 0x0000008400e87944 */ /* 0x028fea0003c00000 */
.L_x_74:
[----:B------:R-:W-:Y:S01]  /*3df0*/  NOP ;  /* 0x0000000000007918 */ /* 0x000fe20000000000 */
[----:B----4-:R-:W-:Y:S05]  /*3e00*/  EXIT ;  /* 0x000000000000794d */ /* 0x010fea0003800000 */
.L_x_58:
[----:B------:R-:W-:-:S09]  /*3e10*/  UISETP.NE.OR UP0, UPT, UR17, 0x3, !UP3 ;  /* 0x000000031100788c */ /* 0x000fd2000df05670 */
[----:B------:R-:W-:Y:S05]  /*3e20*/  BRA.U UP0, `(.L_x_75) ;  /* 0x0000001100587547 */ /* 0x000fea000b800000 */
[----:B------:R-:W1:Y:S01]  /*3e30*/  LDCU UR31, c[0x0][0x370] ;  /* 0x00006e00ff1f77ac */ /* 0x000e620008000800 */
[----:B------:R-:W2:Y:S01]  /*3e40*/  LDC.64 R16, c[0x0][0x348] ;  /* 0x0000d200ff107b82 */ /* 0x000ea20000000a00 */
[----:B------:R-:W-:Y:S02]  /*3e50*/  HFMA2 R13, -RZ, RZ, 0, 0 ;  /* 0x00000000ff0d7431 */ /* 0x000fe400000001ff */
[----:B------:R-:W-:Y:S01]  /*3e60*/  IMAD.MOV.U32 R15, RZ, RZ, 0x1 ;  /* 0x00000001ff0f7424 */ /* 0x000fe200078e00ff */
[----:B------:R-:W1:Y:S01]  /*3e70*/  LDCU.128 UR48, c[0x0][0xb10] ;  /* 0x00016200ff3077ac */ /* 0x000e620008000c00 */
[----:B------:R-:W-:Y:S01]  /*3e80*/  IMAD.MOV.U32 R14, RZ, RZ, RZ ;  /* 0x000000ffff0e7224 */ /* 0x000fe200078e00ff */
[----:B------:R-:W-:Y:S01]  /*3e90*/  MOV R7, 0x2000 ;  /* 0x0000200000077802 */ /* 0x000fe20000000f00 */
[----:B------:R-:W3:Y:S01]  /*3ea0*/  LDCU UR30, c[0x0][0x374] ;  /* 0x00006e80ff1e77ac */ /* 0x000ee20008000800 */
[----:B------:R-:W4:Y:S01]  /*3eb0*/  LDC.64 R2, c[0x0][0x888] ;  /* 0x00022200ff027b82 */ /* 0x000f220000000a00 */
[----:B------:R-:W3:Y:S01]  /*3ec0*/  LDCU UR15, c[0x0][0xb0c] ;  /* 0x00016180ff0f77ac */ /* 0x000ee20008000800 */
[----:B------:R-:W2:Y:S06]  /*3ed0*/  LDCU UR40, c[0x0][0xb20] ;  /* 0x00016400ff2877ac */ /* 0x000eac0008000800 */
[----:B------:R-:W4:Y:S01]  /*3ee0*/  LDC.64 R4, c[0x0][0x890] ;  /* 0x00022400ff047b82 */ /* 0x000f220000000a00 */
[----:B------:R-:W2:Y:S01]  /*3ef0*/  LDCU UR4, c[0x0][0xb30] ;  /* 0x00016600ff0477ac */ /* 0x000ea20008000800 */
[----:B------:R-:W-:Y:S01]  /*3f00*/  UMOV UR21, 0x400 ;  /* 0x0000040000157882 */ /* 0x000fe20000000000 */
[----:B-1----:R-:W-:-:S02]  /*3f10*/  UIMAD.WIDE.U32 UR6, UR31, UR48, URZ ;  /* 0x000000301f0672a5 */ /* 0x002fc4000f8e00ff */
[----:B---3--:R-:W-:Y:S02]  /*3f20*/  UIMAD.WIDE.U32 UR8, UR30, UR51, URZ ;  /* 0x000000331e0872a5 */ /* 0x008fe4000f8e00ff */
[----:B------:R-:W-:Y:S02]  /*3f30*/  ULEA UR21, UR45, UR21, 0x18 ;  /* 0x000000152d157291 */ /* 0x000fe4000f8ec0ff */
[----:B------:R-:W-:Y:S02]  /*3f40*/  UPLOP3.LUT UP3, UPT, UPT, UPT, UPT, 0x40, 0x4 ;  /* 0x000000000004789c */ /* 0x000fe40003f6e870 */
[----:B------:R-:W-:Y:S01]  /*3f50*/  UIADD3 UR37, UPT, UPT, UR21, 0x88, URZ ;  /* 0x0000008815257890 */ /* 0x000fe2000fffe0ff */
[----:B------:R-:W-:Y:S01]  /*3f60*/  UMOV UR6, UR7 ;  /* 0x0000000700067c82 */ /* 0x000fe20008000000 */
[----:B------:R-:W-:Y:S01]  /*3f70*/  UMOV UR38, UR9 ;  /* 0x0000000900267c82 */ /* 0x000fe20008000000 */
[----:B------:R-:W-:Y:S02]  /*3f80*/  UISETP.GE.AND UP0, UPT, UR42, 0x1, UPT ;  /* 0x000000012a00788c */ /* 0x000fe4000bf06270 */
[----:B------:R-:W-:Y:S01]  /*3f90*/  UISETP.NE.AND UP4, UPT, UR42, 0x1, UPT ;  /* 0x000000012a00788c */ /* 0x000fe2000bf85270 */
[----:B------:R-:W1:Y:S01]  /*3fa0*/  LDCU.64 UR22, c[0x0][0xb28] ;  /* 0x00016500ff1677ac */ /* 0x000e620008000a00 */
[----:B------:R-:W-:-:S02]  /*3fb0*/  UISETP.NE.AND UP6, UPT, UR15, 0x1, UPT ;  /* 0x000000010f00788c */ /* 0x000fc4000bfc5270 */
[----:B------:R-:W-:Y:S02]  /*3fc0*/  UISETP.NE.AND UP5, UPT, UR50, 0x1, UPT ;  /* 0x000000013200788c */ /* 0x000fe4000bfa5270 */
[----:B------:R-:W-:Y:S02]  /*3fd0*/  UIADD3 UR33, UPT, UPT, UR21, 0x70, URZ ;  /* 0x0000007015217890 */ /* 0x000fe4000fffe0ff */
[----:B------:R-:W-:Y:S02]  /*3fe0*/  UIADD3 UR25, UPT, UPT, UR21, 0x78, URZ ;  /* 0x0000007815197890 */ /* 0x000fe4000fffe0ff */
[----:B------:R-:W-:Y:S02]  /*3ff0*/  UIADD3 UR17, UPT, UPT, UR21, 0x80, URZ ;  /* 0x0000008015117890 */ /* 0x000fe4000fffe0ff */
[----:B------:R-:W-:Y:S02]  /*4000*/  UPRMT UR37, UR45, 0x654, UR37 ;  /* 0x000006542d257896 */ /* 0x000fe40008000025 */
[----:B------:R-:W-:-:S02]  /*4010*/  USHF.R.U32.HI UR39, URZ, UR49, UR6 ;  /* 0x00000031ff277299 */ /* 0x000fc40008011606 */
[----:B--2---:R-:W-:Y:S02]  /*4020*/  USHF.R.U32.HI UR38, URZ, UR40, UR38 ;  /* 0x00000028ff267299 */ /* 0x004fe40008011626 */
[----:B------:R-:W-:-:S11]  /*4030*/  UISETP.NE.AND UP2, UPT, UR4, 0x1, UPT ;  /* 0x000000010400788c */ /* 0x000fd6000bf45270 */
.L_x_86:
[C---:B------:R-:W-:Y:S02]  /*4040*/  LEA R12, R14.reuse, UR21, 0x3 ;  /* 0x000000150e0c7c11 */ /* 0x040fe4000f8e18ff */
[----:B------:R-:W-:Y:S02]  /*4050*/  SHF.L.U32 R9, R13, 0x1f, RZ ;  /* 0x0000001f0d097819 */ /* 0x000fe400000006ff */
[----:B------:R-:W-:Y:S02]  /*4060*/  LEA R10, R14, UR21, 0x4 ;  /* 0x000000150e0a7c11 */ /* 0x000fe4000f8e20ff */
[----:B--2---:R-:W2:Y:S02]  /*4070*/  SYNCS.PHASECHK.TRANS64.TRYWAIT P0, [R12+URZ+0xc0], R9 ;  /* 0x0000c0090c0075a7 */ /* 0x004ea400080011ff */
[----:B--2---:R-:W-:Y:S05]  /*4080*/  @!P0 BRA `(.L_x_76) ;  /* 0x0000007c00dc8947 */ /* 0x004fea0003800000 */
.L_x_162:
[----:B--2---:R-:W2:Y:S01]  /*4090*/  LDS.128 R8, [R10+0x130] ;  /* 0x000130000a087984 */ /* 0x004ea20000000c00 */
[----:B------:R-:W-:Y:S01]  /*40a0*/  UISETP.GE.AND UP0, UPT, UR42, 0x1, UPT ;  /* 0x000000012a00788c */ /* 0x000fe2000bf06270 */
[----:B------:R-:W-:Y:S01]  /*40b0*/  @!PT LDS RZ, [RZ] ;  /* 0x00000000fffff984 */ /* 0x000fe20000000800 */
[----:B------:R-:W-:Y:S01]  /*40c0*/  @!PT LDS RZ, [RZ] ;  /* 0x00000000fffff984 */ /* 0x000fe20000000800 */
[----:B------:R-:W-:Y:S01]  /*40d0*/  @!PT LDS RZ, [RZ] ;  /* 0x00000000fffff984 */ /* 0x000fe20000000800 */
[----:B------:R-:W-:Y:S01]  /*40e0*/  @!PT LDS RZ, [RZ] ;  /* 0x00000000fffff984 */ /* 0x000fe20000000800 */
[----:B------:R3:W-:Y:S06]  /*40f0*/  MEMBAR.ALL.CTA ;  /* 0x0000000000007992 */ /* 0x0007ec0000008000 */
[----:B---3--:R-:W3:Y:S01]  /*4100*/  FENCE.VIEW.ASYNC.S ;  /* 0x00000000000073c6 */ /* 0x008ee20000000000 */
[----:B--2---:R-:W-:Y:S11]  /*4110*/  LOP3.LUT P0, RZ, R10, 0x1, RZ, 0xc0, !PT ;  /* 0x000000010aff7812 */ /* 0x004ff6000780c0ff */
[----:B------:R-:W-:Y:S02]  /*4120*/  @!UPT UIADD3 URZ, UPT, UPT, URZ, URZ, URZ ;  /* 0x000000fffffff290 */ /* 0x000fe4000fffe0ff */
[----:B---3--:R-:W-:Y:S01]  /*4130*/  VOTEU.ANY UP1, P0 ;  /* 0x0000000000ff7886 */ /* 0x008fe20000020100 */
[----:B------:R-:W-:Y:S11]  /*4140*/  PLOP3.LUT P0, PT, PT, PT, UP1, 0x80, 0x8 ;  /* 0x000000000008781c */ /* 0x000ff60003f0f018 */
[----:B------:R-:W-:Y:S02]  /*4150*/  @!UPT UIADD3 URZ, UPT, UPT, URZ, URZ, URZ ;  /* 0x000000fffffff290 */ /* 0x000fe4000fffe0ff */
[----:B------:R-:W-:Y:S02]  /*4160*/  @P0 SHF.R.U32.HI R0, RZ, 0x10, R9 ;  /* 0x00000010ff000819 */ /* 0x000fe40000011609 */
[----:B------:R-:W-:Y:S02]  /*4170*/  @P0 MOV R6, R8 ;  /* 0x0000000800060202 */ /* 0x000fe40000000f00 */
[----:B------:R-:W-:Y:S01]  /*4180*/  @P0 R2UR UR4, R0 ;  /* 0x00000000000402ca */ /* 0x000fe200000e0000 */
[----:B------:R-:W-:Y:S01]  /*4190*/  VIADD R0, R12, 0xd0 ;  /* 0x000000d00c007836 */ /* 0x000fe20000000000 */
[----:B------:R-:W-:Y:S02]  /*41a0*/  @P0 LOP3.LUT R8, R9, 0xffff, RZ, 0xc0, !PT ;  /* 0x0000ffff09080812 */ /* 0x000fe400078ec0ff */
[----:B------:R-:W-:Y:S02]  /*41b0*/  @P0 R2UR UR6, R6 ;  /* 0x00000000060602ca */ /* 0x000fe400000e0000 */
[----:B------:R-:W-:Y:S02]  /*41c0*/  PRMT R0, RZ, 0x654, R0 ;  /* 0x00000654ff007816 */ /* 0x000fe40000000000 */
[----:B------:R-:W-:Y:S02]  /*41d0*/  @P0 R2UR UR5, R8 ;  /* 0x00000000080502ca */ /* 0x000fe400000e0000 */
[----:B------:R2:W-:Y:S03]  /*41e0*/  SYNCS.ARRIVE.TRANS64.RED.A1T0 RZ, [R0+URZ], RZ ;  /* 0x000000ff00ff79a7 */ /* 0x0005e600081004ff */
[----:B------:R-:W-:Y:S04]  /*41f0*/  @UP1 UMOV UR29, UR4 ;  /* 0x00000004001d1c82 */ /* 0x000fe80008000000 */
[----:B------:R-:W-:Y:S04]  /*4200*/  @UP1 UMOV UR14, UR6 ;  /* 0x00000006000e1c82 */ /* 0x000fe80008000000 */
[----:B------:R-:W-:Y:S01]  /*4210*/  @UP1 UMOV UR13, UR5 ;  /* 0x00000005000d1c82 */ /* 0x000fe20008000000 */
[----:B------:R-:W-:Y:S05]  /*4220*/  BRA.U !UP0, `(.L_x_77) ;  /* 0x0000000108a47547 */ /* 0x000fea000b800000 */
[----:B------:R-:W-:Y:S02]  /*4230*/  UIMAD.WIDE.U32 UR18, UR13, UR51, URZ ;  /* 0x000000330d1272a5 */ /* 0x000fe4000f8e00ff */
[----:B------:R-:W-:Y:S02]  /*4240*/  UIMAD.WIDE.U32 UR26, UR14, UR48, URZ ;  /* 0x000000300e1a72a5 */ /* 0x000fe4000f8e00ff */
[----:B------:R-:W-:Y:S02]  /*4250*/  USEL UR4, UR30, UR38, !UP5 ;  /* 0x000000261e047287 */ /* 0x000fe4000e800000 */
[----:B------:R-:W-:Y:S02]  /*4260*/  USEL UR7, UR31, UR39, !UP6 ;  /* 0x000000271f077287 */ /* 0x000fe4000f000000 */
[----:B-1----:R-:W-:Y:S02]  /*4270*/  UIMAD.WIDE.U32 UR8, UR4, UR22, URZ ;  /* 0x00000016040872a5 */ /* 0x002fe4000f8e00ff */
[----:B------:R-:W-:Y:S01]  /*4280*/  UIMAD.WIDE.U32 UR10, UR7, UR22, URZ ;  /* 0x00000016070a72a5 */ /* 0x000fe2000f8e00ff */
[----:B------:R-:W-:Y:S02]  /*4290*/  UMOV UR5, UR19 ;  /* 0x0000001300057c82 */ /* 0x000fe40008000000 */
[----:B------:R-:W-:Y:S03]  /*42a0*/  USHF.R.U32.HI UR6, URZ, UR40, UR5 ;  /* 0x00000028ff067299 */ /* 0x000fe60008011605 */
[----:B------:R-:W-:Y:S01]  /*42b0*/  UMOV UR5, UR27 ;  /* 0x0000001b00057c82 */ /* 0x000fe20008000000 */
[----:B------:R-:W-:Y:S02]  /*42c0*/  USEL UR6, UR13, UR6, !UP5 ;  /* 0x000000060d067287 */ /* 0x000fe4000e800000 */
[----:B------:R-:W-:Y:S03]  /*42d0*/  USHF.R.U32.HI UR12, URZ, UR49, UR5 ;  /* 0x00000031ff0c7299 */ /* 0x000fe60008011605 */
[----:B------:R-:W-:Y:S02]  /*42e0*/  UMOV UR5, UR9 ;  /* 0x0000000900057c82 */ /* 0x000fe40008000000 */
[----:B------:R-:W-:Y:S03]  /*42f0*/  @UP4 USHF.R.U32.HI UR4, URZ, UR23, UR5 ;  /* 0x00000017ff044299 */ /* 0x000fe60008011605 */
[----:B------:R-:W-:Y:S01]  /*4300*/  UMOV UR5, UR11 ;  /* 0x0000000b00057c82 */ /* 0x000fe20008000000 */
[----:B------:R-:W-:Y:S02]  /*4310*/  UIMAD UR4, UR42, UR4, URZ ;  /* 0x000000042a0472a4 */ /* 0x000fe4000f8e02ff */
[----:B------:R-:W-:Y:S02]  /*4320*/  @UP4 USHF.R.U32.HI UR7, URZ, UR23, UR5 ;  /* 0x00000017ff074299 */ /* 0x000fe40008011605 */
[----:B------:R-:W-:Y:S02]  /*4330*/  UIMAD.WIDE.U32 UR10, UR6, UR22, URZ ;  /* 0x00000016060a72a5 */ /* 0x000fe4000f8e00ff */
[----:B------:R-:W-:Y:S02]  /*4340*/  USEL UR5, UR14, UR12, !UP6 ;  /* 0x0000000c0e057287 */ /* 0x000fe4000f000000 */
[----:B------:R-:W-:Y:S02]  /*4350*/  UIMAD UR8, UR42, UR7, URZ ;  /* 0x000000072a0872a4 */ /* 0x000fe4000f8e02ff */
[----:B------:R-:W-:Y:S03]  /*4360*/  UISETP.GE.AND UP0, UPT, UR6, UR4, UPT ;  /* 0x000000040600728c */ /* 0x000fe6000bf06270 */
[----:B------:R-:W-:Y:S01]  /*4370*/  UMOV UR4, UR11 ;  /* 0x0000000b00047c82 */ /* 0x000fe20008000000 */
[----:B------:R-:W-:Y:S02]  /*4380*/  UISETP.GE.OR UP0, UPT, UR5, UR8, UP0 ;  /* 0x000000080500728c */ /* 0x000fe40008706670 */
[----:B------:R-:W-:Y:S02]  /*4390*/  USHF.R.U32.HI UR4, URZ, UR23, UR4 ;  /* 0x00000017ff047299 */ /* 0x000fe40008011604 */
[----:B------:R-:W-:Y:S02]  /*43a0*/  UIMAD.WIDE.U32 UR8, UR5, UR22, URZ ;  /* 0x00000016050872a5 */ /* 0x000fe4000f8e00ff */
[----:B------:R-:W-:Y:S04]  /*43b0*/  USEL UR10, UR6, UR4, !UP4 ;  /* 0x00000004060a7287 */ /* 0x000fe8000e000000 */
[----:B------:R-:W-:Y:S01]  /*43c0*/  UIADD3 UR11, UPT, UPT, -UR10, URZ, URZ ;  /* 0x000000ff0a0b7290 */ /* 0x000fe2000fffe1ff */
[----:B------:R-:W-:Y:S02]  /*43d0*/  @!UP0 UMOV UR4, UR9 ;  /* 0x0000000900048c82 */ /* 0x000fe40008000000 */
[----:B------:R-:W-:Y:S02]  /*43e0*/  @!UP0 USHF.R.U32.HI UR4, URZ, UR23, UR4 ;  /* 0x00000017ff048299 */ /* 0x000fe40008011604 */
[----:B------:R-:W-:Y:S02]  /*43f0*/  UIMAD UR8, UR42, UR11, UR6 ;  /* 0x0000000b2a0872a4 */ /* 0x000fe4000f8e0206 */
[----:B------:R-:W-:Y:S04]  /*4400*/  @!UP0 USEL UR4, UR5, UR4, !UP4 ;  /* 0x0000000405048287 */ /* 0x000fe8000e000000 */
[----:B------:R-:W-:Y:S02]  /*4410*/  @!UP0 UIMAD UR8, UR7, UR8, UR4 ;  /* 0x00000008070882a4 */ /* 0x000fe4000f8e0204 */
[----:B------:R-:W-:Y:S02]  /*4420*/  @!UP0 UIADD3 UR9, UPT, UPT, UR10, -UR4, URZ ;  /* 0x800000040a098290 */ /* 0x000fe4000fffe0ff */
[----:B------:R-:W-:Y:S02]  /*4430*/  UIADD3 UR4, UPT, UPT, -UR5, URZ, URZ ;  /* 0x000000ff05047290 */ /* 0x000fe4000fffe1ff */
[----:B------:R-:W-:Y:S02]  /*4440*/  UIADD3 UR7, UPT, UPT, -UR6, URZ, URZ ;  /* 0x000000ff06077290 */ /* 0x000fe4000fffe1ff */
[----:B------:R-:W-:Y:S02]  /*4450*/  @!UP0 UIMAD UR6, UR9, UR42, UR5 ;  /* 0x0000002a090682a4 */ /* 0x000fe4000f8e0205 */
[----:B------:R-:W-:Y:S02]  /*4460*/  UIMAD UR14, UR15, UR4, UR14 ;  /* 0x000000040f0e72a4 */ /* 0x000fe4000f8e020e */
[----:B------:R-:W-:Y:S01]  /*4470*/  UIMAD UR13, UR50, UR7, UR13 ;  /* 0x00000007320d72a4 */ /* 0x000fe2000f8e020d */
[----:B------:R-:W-:Y:S02]  /*4480*/  @!UP0 UMOV UR5, UR8 ;  /* 0x0000000800058c82 */ /* 0x000fe40008000000 */
[----:B------:R-:W-:Y:S02]  /*4490*/  UIMAD UR14, UR5, UR15, UR14 ;  /* 0x0000000f050e72a4 */ /* 0x000fe4000f8e020e */
[----:B------:R-:W-:Y:S11]  /*44a0*/  UIMAD UR13, UR6, UR50, UR13 ;  /* 0x00000032060d72a4 */ /* 0x000ff6000f8e020d */
[----:B------:R-:W-:Y:S01]  /*44b0*/  @!UPT UIADD3 URZ, UPT, UPT, URZ, URZ, URZ ;  /* 0x000000fffffff290 */ /* 0x000fe2000fffe0ff */
.L_x_77:
[----:B------:R-:W3:Y:S01]  /*44c0*/  @!UP2 LDCU.128 UR8, c[0x0][0xb10] ;  /* 0x00016200ff08a7ac */ /* 0x000ee20008000c00 */
[C---:B----4-:R-:W-:Y:S02]  /*44d0*/  ISETP.NE.U32.AND P1, PT, R4.reuse, RZ, PT ;  /* 0x000000ff0400720c */ /* 0x050fe40003f25070 */
[----:B------:R-:W-:Y:S02]  /*44e0*/  ISETP.NE.U32.AND P0, PT, R4, RZ, PT ;  /* 0x000000ff0400720c */ /* 0x000fe40003f05070 */
[C---:B------:R-:W-:Y:S02]  /*44f0*/  ISETP.NE.AND.EX P1, PT, R5.reuse, RZ, PT, P1 ;  /* 0x000000ff0500720c */ /* 0x040fe40003f25310 */
[----:B------:R-:W-:Y:S01]  /*4500*/  ISETP.NE.AND.EX P0, PT, R5, RZ, PT, P0 ;  /* 0x000000ff0500720c */ /* 0x000fe20003f05300 */
[----:B------:R-:W4:Y:S01]  /*4510*/  @!UP2 LDCU UR5, c[0x0][0xb0c] ;  /* 0x00016180ff05a7ac */ /* 0x000f220008000800 */
[----:B------:R-:W-:Y:S01]  /*4520*/  SHF.L.U32 R9, R15, 0x1f, RZ ;  /* 0x0000001f0f097819 */ /* 0x000fe200000006ff */
[----:B------:R-:W-:Y:S02]  /*4530*/  USHF.L.U32 UR35, UR16, 0x7, URZ ;  /* 0x0000000710237899 */ /* 0x000fe400080006ff */
[----:B------:R-:W-:Y:S02]  /*4540*/  USHF.L.U32 UR34, UR20, 0x8, URZ ;  /* 0x0000000814227899 */ /* 0x000fe400080006ff */
[----:B---3--:R-:W-:Y:S07]  /*4550*/  UIMAD.WIDE.U32 UR6, UR14, UR8, URZ ;  /* 0x000000080e0672a5 */ /* 0x008fee000f8e00ff */
[----:B------:R-:W-:Y:S01]  /*4560*/  @!UP2 UMOV UR4, UR7 ;  /* 0x000000070004ac82 */ /* 0x000fe20008000000 */
[----:B----4-:R-:W-:Y:S02]  /*4570*/  @!UP2 UISETP.NE.AND UP0, UPT, UR5, 0x1, UPT ;  /* 0x000000010500a88c */ /* 0x010fe4000bf05270 */
[----:B------:R-:W-:Y:S02]  /*4580*/  @!UP2 USHF.R.U32.HI UR4, URZ, UR9, UR4 ;  /* 0x00000009ff04a299 */ /* 0x000fe40008011604 */
[----:B------:R-:W-:Y:S02]  /*4590*/  UIMAD.WIDE.U32 UR6, UR13, UR11, URZ ;  /* 0x0000000b0d0672a5 */ /* 0x000fe4000f8e00ff */
[----:B------:R-:W-:Y:S02]  /*45a0*/  @!UP2 USEL UR8, UR14, UR4, !UP0 ;  /* 0x000000040e08a287 */ /* 0x000fe4000c000000 */
[----:B------:R-:W-:Y:S03]  /*45b0*/  @!UP2 UISETP.NE.AND UP0, UPT, UR10, 0x1, UPT ;  /* 0x000000010a00a88c */ /* 0x000fe6000bf05270 */
[----:B------:R-:W-:Y:S02]  /*45c0*/  @!UP2 UMOV UR6, UR7 ;  /* 0x000000070006ac82 */ /* 0x000fe40008000000 */
[----:B------:R-:W3:Y:S02]  /*45d0*/  @!UP2 LDCU UR4, c[0x0][0xb20] ;  /* 0x00016400ff04a7ac */ /* 0x000ee40008000800 */
[----:B---3--:R-:W-:Y:S04]  /*45e0*/  @!UP2 USHF.R.U32.HI UR6, URZ, UR4, UR6 ;  /* 0x00000004ff06a299 */ /* 0x008fe80008011606 */
[----:B------:R-:W-:Y:S04]  /*45f0*/  @!UP2 USEL UR6, UR13, UR6, !UP0 ;  /* 0x000000060d06a287 */ /* 0x000fe8000c000000 */
[----:B------:R-:W-:Y:S02]  /*4600*/  @!UP2 UIADD3 UR4, UPT, UPT, -UR8, UR6, URZ ;  /* 0x000000060804a290 */ /* 0x000fe4000fffe1ff */
[----:B------:R-:W-:Y:S02]  /*4610*/  @!UP2 UIADD3 UR6, UPT, UPT, UR8, -UR6, URZ ;  /* 0x800000060806a290 */ /* 0x000fe4000fffe0ff */
[----:B------:R-:W-:Y:S02]  /*4620*/  @!UP2 UIMAD UR14, UR4, UR5, UR14 ;  /* 0x00000005040ea2a4 */ /* 0x000fe4000f8e020e */
[----:B------:R-:W-:Y:S01]  /*4630*/  @!UP2 UIMAD UR13, UR6, UR10, UR13 ;  /* 0x0000000a060da2a4 */ /* 0x000fe2000f8e020d */
[----:B------:R-:W-:Y:S11]  /*4640*/  BRA.U UP3, `(.L_x_78) ;  /* 0x0000000103107547 */ /* 0x000ff6000b800000 */
[----:B--2---:R-:W-:Y:S04]  /*4650*/  MOV R0, UR43 ;  /* 0x0000002b00007c02 */ /* 0x004fe80008000f00 */
[----:B------:R-:W-:Y:S04]  /*4660*/  SHF.L.U32 R11, R0, 0x1f, RZ ;  /* 0x0000001f000b7819 */ /* 0x000fe800000006ff */
[----:B------:R-:W2:Y:S02]  /*4670*/  SYNCS.PHASECHK.TRANS64.TRYWAIT P2, [UR21+0xb8], R11 ;  /* 0x0000b80bff0075a7 */ /* 0x000ea40008041115 */
[----:B--2---:R-:W-:Y:S05]  /*4680*/  @!P2 BRA `(.L_x_79) ;  /* 0x000000780070a947 */ /* 0x004fea0003800000 */
.L_x_78:
[----:B------:R-:W-:Y:S05]  /*4690*/  @!P1 BRA `(.L_x_80) ;  /* 0x0000000000309947 */ /* 0x000fea0003800000 */
[----:B------:R-:W-:Y:S01]  /*46a0*/  ISETP.NE.U32.AND P1, PT, R2, RZ, PT ;  /* 0x000000ff0200720c */ /* 0x000fe20003f25070 */
[----:B------:R-:W3:Y:S01]  /*46b0*/  LDCU.64 UR4, c[0x0][0x358] ;  /* 0x00006b00ff0477ac */ /* 0x000ee20008000a00 */
[----:B------:R-:W-:Y:S02]  /*46c0*/  IMAD.MOV.U32 R140, RZ, RZ, 0x1 ;  /* 0x00000001ff8c7424 */ /* 0x000fe400078e00ff */
[----:B------:R-:W-:Y:S11]  /*46d0*/  ISETP.NE.AND.EX P1, PT, R3, RZ, PT, P1 ;  /* 0x000000ff0300720c */ /* 0x000ff60003f25310 */
[----:B------:R-:W-:Y:S02]  /*46e0*/  @!UPT UIADD3 URZ, UPT, UPT, URZ, URZ, URZ ;  /* 0x000000fffffff290 */ /* 0x000fe4000fffe0ff */
[----:B--2---:R-:W2:Y:S01]  /*46f0*/  @P1 LDC.64 R10, c[0x0][0x888] ;  /* 0x00022200ff0a1b82 */ /* 0x004ea20000000a00 */
[----:B------:R-:W-:Y:S04]  /*4700*/  @P1 IMAD R0, R4, UR36, RZ ;  /* 0x0000002404001c24 */ /* 0x000fe8000f8e02ff */
[----:B--2---:R-:W-:Y:S04]  /*4710*/  @P1 IMAD.WIDE R10, R0, 0x4, R10 ;  /* 0x00000004000a1825 */ /* 0x004fe800078e020a */
[----:B------:R-:W-:Y:S01]  /*4720*/  HFMA2 R0, -RZ, RZ, 0, 5.9604644775390625e-08 ;  /* 0x00000001ff007431 */ /* 0x000fe200000001ff */
[----:B---3-5:R3:W5:Y:S04]  /*4730*/  @P1 LDG.E R72, desc[UR4][R10.64] ;  /* 0x000000040a481981 */ /* 0x028768000c1e1900 */
[----:B------:R-:W-:Y:S01]  /*4740*/  @!P1 PRMT R140, R0, 0x7610, R140 ;  /* 0x00007610008c9816 */ /* 0x000fe2000000008c */
[----:B---3--:R-:W4:Y:S06]  /*4750*/  @!P1 LDC R72, c[0x0][0x880] ;  /* 0x00022000ff489b82 */ /* 0x008f2c0000000800 */
.L_x_80:
[----:B----45:R-:W-:Y:S01]  /*4760*/  @!P0 ISETP.EQ.AND P1, PT, R72, RZ, PT ;  /* 0x000000ff4800820c */ /* 0x030fe20003f22270 */
[----:B------:R-:W-:Y:S01]  /*4770*/  @!UPT UIADD3 URZ, UPT, UPT, URZ, URZ, URZ ;  /* 0x000000fffffff290 */ /* 0x000fe2000fffe0ff */
[----:B------:R-:W-:Y:S11]  /*4780*/  @!P0 BRA `(.L_x_81) ;  /* 0x0000000000188947 */ /* 0x000ff60003800000 */
[----:B------:R-:W-:Y:S02]  /*4790*/  LOP3.LUT P0, RZ, R140, 0xff, RZ, 0xc0, !PT ;  /* 0x000000ff8cff7812 */ /* 0x000fe4000780c0ff */
[----:B------:R-:W-:Y:S04]  /*47a0*/  ISETP.NE.U32.AND P1, PT, R2, RZ, PT ;  /* 0x000000ff0200720c */ /* 0x000fe80003f25070 */
[----:B------:R-:W-:Y:S04]  /*47b0*/  ISETP.NE.AND.EX P1, PT, R3, RZ, PT, P1 ;  /* 0x000000ff0300720c */ /* 0x000fe80003f25310 */
[----:B------:R-:W-:Y:S03]  /*47c0*/  PLOP3.LUT P1, PT, P1, PT, PT, 0x8, 0x80 ;  /* 0x000000000080781c */ /* 0x000fe60000f2e170 */
[----:B------:R-:W-:Y:S11]  /*47d0*/  @P0 ISETP.EQ.AND P1, PT, R72, RZ, PT ;  /* 0x000000ff4800020c */ /* 0x000ff60003f22270 */
[----:B------:R-:W-:Y:S02]  /*47e0*/  @!UPT UIADD3 URZ, UPT, UPT, URZ, URZ, URZ ;  /* 0x000000fffffff290 */ /* 0x000fe4000fffe0ff */
.L_x_81:
[----:B------:R-:W3:Y:S01]  /*47f0*/  SYNCS.PHASECHK.TRANS64.TRYWAIT P2, [UR21+0x90], R9 ;  /* 0x00009009ff0075a7 */ /* 0x000ee20008041115 */
[----:B------:R-:W-:Y:S04]  /*4800*/  ELECT P0, URZ, PT ;  /* 0x0000000000ff782f */ /* 0x000fe80003800000 */
[----:B------:R-:W-:Y:S11]  /*4810*/  PLOP3.LUT P1, PT, P1, P0, PT, 0xf2, 0x2f ;  /* 0x00000000002f781c */ /* 0x000ff60000f21e72 */
[----:B------:R-:W-:Y:S02]  /*4820*/  @!UPT UIADD3 URZ, UPT, UPT, URZ, URZ, URZ ;  /* 0x000000fffffff290 */ /* 0x000fe4000fffe0ff */
[----:B------:R-:W-:Y:S05]  /*4830*/  @!P1 IADD3 R8, P0, PT, R16, 0x580, RZ ;  /* 0x0000058010089810 */ /* 0x000fea0007f1e0ff */
[----:B------:R-:W-:Y:S01]  /*4840*/  @!P1 IMAD.X R6, RZ, RZ, R17, P0 ;  /* 0x000000ffff069224 */ /* 0x000fe200000e0611 */
[----:B---3--:R-:W-:Y:S07]  /*4850*/  @!P2 BRA `(.L_x_82) ;  /* 0x000000780014a947 */ /* 0x008fee0003800000 */
.L_x_165:
[----:B------:R-:W-:Y:S01]  /*4860*/  @!P1 R2UR UR5, R8 ;  /* 0x00000000080592ca */ /* 0x000fe200000e0000 */
[----:B------:R-:W-:Y:S01]  /*4870*/  VOTEU.ALL UP0, P1 ;  /* 0x0000000000ff7886 */ /* 0x000fe20000800000 */
[----:B------:R-:W-:Y:S01]  /*4880*/  @!P1 R2UR UR4, R6 ;  /* 0x00000000060492ca */ /* 0x000fe200000e0000 */
[----:B--2---:R-:W-:Y:S01]  /*4890*/  @!P1 IMAD.MOV.U32 R0, RZ, RZ, 0x2000 ;  /* 0x00002000ff009424 */ /* 0x004fe200078e00ff */
[----:B------:R-:W-:Y:S01]  /*48a0*/  UMOV UR8, 0x0 ;  /* 0x0000000000087882 */ /* 0x000fe20000000000 */
[----:B------:R-:W-:Y:S01]  /*48b0*/  UMOV UR9, 0x10000000 ;  /* 0x1000000000097882 */ /* 0x000fe20000000000 */
[----:B------:R-:W-:Y:S01]  /*48c0*/  @!UP0 UIADD3 UR32, UPT, UPT, UR21, 0x200, URZ ;  /* 0x0000020015208890 */ /* 0x000fe2000fffe0ff */
[----:B------:R-:W-:Y:S01]  /*48d0*/  @!P1 IADD3 R8, P0, PT, R16, 0x580, RZ ;  /* 0x0000058010089810 */ /* 0x000fe20007f1e0ff */
[----:B------:R-:W-:Y:S01]  /*48e0*/  VOTEU.ALL UP0, P1 ;  /* 0x0000000000ff7886 */ /* 0x000fe20000800000 */
[----:B------:R-:W-:Y:S03]  /*48f0*/  UPRMT UR6, UR45, 0x654, UR33 ;  /* 0x000006542d067896 */ /* 0x000fe60008000021 */
[----:B------:R-:W-:Y:S02]  /*4900*/  @!P1 IMAD.X R6, RZ, RZ, R17, P0 ;  /* 0x000000ffff069224 */ /* 0x000fe400000e0611 */
[----:B------:R-:W-:Y:S02]  /*4910*/  IMAD.U32 R10, RZ, RZ, UR5 ;  /* 0x00000005ff0a7e24 */ /* 0x000fe4000f8e00ff */
[----:B------:R-:W-:Y:S03]  /*4920*/  IMAD.U32 R11, RZ, RZ, UR4 ;  /* 0x00000004ff0b7e24 */ /* 0x000fe6000f8e00ff */
[----:B------:R-:W-:Y:S02]  /*4930*/  @!P1 R2UR UR4, R10 ;  /* 0x000000000a0492ca */ /* 0x000fe400000e0000 */
[----:B------:R-:W-:Y:S11]  /*4940*/  @!P1 R2UR UR5, R11 ;  /* 0x000000000b0592ca */ /* 0x000ff600000e0000 */
[----:B------:R-:W-:Y:S02]  /*4950*/  @!UPT UIADD3 URZ, UPT, UPT, URZ, URZ, URZ ;  /* 0x000000fffffff290 */ /* 0x000fe4000fffe0ff */
[----:B------:R2:W-:Y:S01]  /*4960*/  @!UP0 UTMALDG.3D [UR32], [UR4], desc[UR8] ;  /* 0x00000820040085b4 */ /* 0x0005e20008011000 */
[----:B------:R2:W-:Y:S01]  /*4970*/  @!P1 SYNCS.ARRIVE.TRANS64.RED.A0TR RZ, [UR21+0x70], R0 ;  /* 0x00007000ffff99a7 */ /* 0x0005e20008300415 */
[----:B------:R-:W-:Y:S01]  /*4980*/  SYNCS.ARRIVE.TRANS64.RED.A1T0 RZ, [UR6], RZ ;  /* 0x000000ffffff79a7 */ /* 0x000fe20008100406 */
[----:B------:R-:W3:Y:S02]  /*4990*/  SYNCS.PHASECHK.TRANS64.TRYWAIT P2, [UR21+0x98], R9 ;  /* 0x00009809ff0075a7 */ /* 0x000ee40008041115 */
[----:B--23--:R-:W-:Y:S05]  /*49a0*/  @!P2 BRA `(.L_x_83) ;  /* 0x0000007400d8a947 */ /* 0x00cfea0003800000 */
.L_x_167:
        /* <DEDUP_REMOVED lines=8> */
[----:B------:R-:W-:Y:S01]  /*4a30*/  @!UP0 UIADD3 UR24, UPT, UPT, UR21, 0x2200, URZ ;  /* 0x0000220015188890 */ /* 0x000fe2000fffe0ff */
[----:B------:R-:W-:Y:S01]  /*4a40*/  VOTEU.ALL UP0, P1 ;  /* 0x0000000000ff7886 */ /* 0x000fe20000800000 */
[----:B------:R-:W-:Y:S01]  /*4a50*/  UMOV UR27, UR35 ;  /* 0x00000023001b7c82 */ /* 0x000fe20008000000 */
[----:B------:R-:W-:Y:S02]  /*4a60*/  UMOV UR28, UR36 ;  /* 0x00000024001c7c82 */ /* 0x000fe40008000000 */
[----:B------:R-:W-:Y:S01]  /*4a70*/  IMAD.U32 R10, RZ, RZ, UR5 ;  /* 0x00000005ff0a7e24 */ /* 0x000fe2000f8e00ff */
[----:B------:R-:W-:Y:S01]  /*4a80*/  UPRMT UR6, UR45, 0x654, UR25 ;  /* 0x000006542d067896 */ /* 0x000fe20008000019 */
[----:B------:R-:W-:Y:S02]  /*4a90*/  IMAD.U32 R11, RZ, RZ, UR4 ;  /* 0x00000004ff0b7e24 */ /* 0x000fe4000f8e00ff */
[----:B------:R-:W-:Y:S01]  /*4aa0*/  @!P1 IMAD.X R6, RZ, RZ, R17, P0 ;  /* 0x000000ffff069224 */ /* 0x000fe200000e0611 */
        /* <DEDUP_REMOVED lines=8> */
.L_x_169:
[----:B------:R-:W-:Y:S01]  /*4b30*/  @!P1 R2UR UR5, R8 ;  /* 0x00000000080592ca */ /* 0x000fe200000e0000 */
[----:B------:R-:W-:Y:S01]  /*4b40*/  VOTEU.ALL UP0, P1 ;  /* 0x0000000000ff7886 */ /* 0x000fe20000800000 */
[----:B------:R-:W-:Y:S01]  /*4b50*/  @!P1 R2UR UR4, R6 ;  /* 0x00000000060492ca */ /* 0x000fe200000e0000 */
[----:B--2---:R-:W-:Y:S01]  /*4b60*/  @!P1 IMAD.MOV.U32 R0, RZ, RZ, 0x2000 ;  /* 0x00002000ff009424 */ /* 0x004fe200078e00ff */
[----:B------:R-:W-:Y:S01]  /*4b70*/  UMOV UR8, 0x0 ;  /* 0x0000000000087882 */ /* 0x000fe20000000000 */
[----:B------:R-:W-:Y:S01]  /*4b80*/  UMOV UR9, 0x10000000 ;  /* 0x1000000000097882 */ /* 0x000fe20000000000 */
[----:B------:R-:W-:Y:S01]  /*4b90*/  @!UP0 UIADD3 UR18, UPT, UPT, UR34, 0x80, URZ ;  /* 0x0000008022128890 */ /* 0x000fe2000fffe0ff */
[----:B------:R-:W-:Y:S01]  /*4ba0*/  VIADD R14, R14, 0x1 ;  /* 0x000000010e0e7836 */ /* 0x000fe20000000000 */
[----:B------:R-:W-:Y:S01]  /*4bb0*/  @!UP0 UIADD3 UR16, UPT, UPT, UR21, 0x4200, URZ ;  /* 0x0000420015108890 */ /* 0x000fe2000fffe0ff */
[----:B------:R-:W-:Y:S01]  /*4bc0*/  VOTEU.ALL UP0, P1 ;  /* 0x0000000000ff7886 */ /* 0x000fe20000800000 */
[----:B------:R-:W-:Y:S01]  /*4bd0*/  UMOV UR19, UR35 ;  /* 0x0000002300137c82 */ /* 0x000fe20008000000 */
[----:B------:R-:W-:Y:S02]  /*4be0*/  UMOV UR20, UR36 ;  /* 0x0000002400147c82 */ /* 0x000fe40008000000 */
[----:B------:R-:W-:Y:S01]  /*4bf0*/  IMAD.U32 R10, RZ, RZ, UR5 ;  /* 0x00000005ff0a7e24 */ /* 0x000fe2000f8e00ff */
[----:B------:R-:W-:Y:S01]  /*4c00*/  UPRMT UR6, UR45, 0x654, UR17 ;  /* 0x000006542d067896 */ /* 0x000fe20008000011 */
        /* <DEDUP_REMOVED lines=9> */
.L_x_171:
[----:B------:R-:W-:Y:S01]  /*4ca0*/  @!P1 IADD3 R6, P0, PT, R16, 0x580, RZ ;  /* 0x0000058010069810 */ /* 0x000fe20007f1e0ff */
[----:B------:R-:W-:Y:S01]  /*4cb0*/  VOTEU.ALL UP0, P1 ;  /* 0x0000000000ff7886 */ /* 0x000fe20000800000 */
[----:B------:R-:W-:Y:S01]  /*4cc0*/  UMOV UR6, 0x0 ;  /* 0x0000000000067882 */ /* 0x000fe20000000000 */
[----:B------:R-:W-:Y:S01]  /*4cd0*/  UMOV UR7, 0x10000000 ;  /* 0x1000000000077882 */ /* 0x000fe20000000000 */
[----:B------:R-:W-:Y:S01]  /*4ce0*/  @!P1 R2UR UR5, R6 ;  /* 0x00000000060592ca */ /* 0x000fe200000e0000 */
[----:B--2---:R-:W-:Y:S01]  /*4cf0*/  @!P1 IMAD.X R0, RZ, RZ, R17, P0 ;  /* 0x000000ffff009224 */ /* 0x004fe200000e0611 */
[----:B------:R-:W-:Y:S01]  /*4d00*/  @!UP0 UIADD3 UR10, UPT, UPT, UR34, 0xc0, URZ ;  /* 0x000000c0220a8890 */ /* 0x000fe2000fffe0ff */
[----:B------:R-:W-:Y:S01]  /*4d10*/  R2UR UR18, R142 ;  /* 0x000000008e1272ca */ /* 0x000fe200000e0000 */
[----:B------:R-:W-:Y:S01]  /*4d20*/  @!UP0 UIADD3 UR8, UPT, UPT, UR21, 0x6200, URZ ;  /* 0x0000620015088890 */ /* 0x000fe2000fffe0ff */
[----:B------:R-:W-:Y:S01]  /*4d30*/  R2UR UR16, R143 ;  /* 0x000000008f1072ca */ /* 0x000fe200000e0000 */
[----:B------:R-:W-:Y:S01]  /*4d40*/  @!UP0 UIADD3 UR9, UPT, UPT, UR21, 0x88, URZ ;  /* 0x0000008815098890 */ /* 0x000fe2000fffe0ff */
[----:B------:R-:W-:Y:S01]  /*4d50*/  @!P1 R2UR UR4, R0 ;  /* 0x00000000000492ca */ /* 0x000fe200000e0000 */
[----:B------:R-:W-:Y:S01]  /*4d60*/  VOTEU.ALL UP0, P1 ;  /* 0x0000000000ff7886 */ /* 0x000fe20000800000 */
[----:B------:R-:W-:Y:S01]  /*4d70*/  UMOV UR11, UR35 ;  /* 0x00000023000b7c82 */ /* 0x000fe20008000000 */
[----:B------:R-:W-:Y:S01]  /*4d80*/  UMOV UR12, UR36 ;  /* 0x00000024000c7c82 */ /* 0x000fe20008000000 */
[C---:B------:R-:W-:Y:S01]  /*4d90*/  ISETP.NE.AND P0, PT, R14.reuse, 0x2, PT ;  /* 0x000000020e00780c */ /* 0x040fe20003f05270 */
[----:B------:R-:W-:Y:S01]  /*4da0*/  UPLOP3.LUT UP3, UPT, UPT, UPT, UPT, 0x80, 0x8 ;  /* 0x000000000008789c */ /* 0x000fe20003f6f070 */
[----:B------:R-:W-:Y:S01]  /*4db0*/  IMAD.U32 R8, RZ, RZ, UR5 ;  /* 0x00000005ff087e24 */ /* 0x000fe2000f8e00ff */
[----:B------:R-:W-:Y:S01]  /*4dc0*/  LOP3.LUT R15, R15, 0x1, RZ, 0x3c, !PT ;  /* 0x000000010f0f7812 */ /* 0x000fe200078e3cff */
[----:B------:R-:W-:Y:S01]  /*4dd0*/  UMOV UR36, UR29 ;  /* 0x0000001d00247c82 */ /* 0x000fe20008000000 */
[----:B------:R-:W-:Y:S01]  /*4de0*/  SEL R0, RZ, 0x1, P0 ;  /* 0x00000001ff007807 */ /* 0x000fe20000000000 */
[----:B------:R-:W-:Y:S01]  /*4df0*/  UIADD3 UR20, UPT, UPT, UR13, UR18, URZ ;  /* 0x000000120d147290 */ /* 0x000fe2000fffe0ff */
[----:B------:R-:W-:Y:S01]  /*4e00*/  SEL R14, R14, RZ, P0 ;  /* 0x000000ff0e0e7207 */ /* 0x000fe20000000000 */
[----:B------:R-:W-:Y:S01]  /*4e10*/  UIADD3 UR16, UPT, UPT, UR14, UR16, URZ ;  /* 0x000000100e107290 */ /* 0x000fe2000fffe0ff */
[----:B------:R-:W-:Y:S01]  /*4e20*/  IMAD.U32 R9, RZ, RZ, UR4 ;  /* 0x00000004ff097e24 */ /* 0x000fe2000f8e00ff */
[----:B------:R-:W-:Y:S02]  /*4e30*/  @!P1 R2UR UR4, R8 ;  /* 0x00000000080492ca */ /* 0x000fe400000e0000 */
[----:B------:R-:W-:Y:S02]  /*4e40*/  LOP3.LUT R13, R13, R0, RZ, 0x3c, !PT ;  /* 0x000000000d0d7212 */ /* 0x000fe400078e3cff */
[----:B------:R-:W-:Y:S11]  /*4e50*/  @!P1 R2UR UR5, R9 ;  /* 0x00000000090592ca */ /* 0x000ff600000e0000 */
[----:B------:R-:W-:Y:S02]  /*4e60*/  @!UPT UIADD3 URZ, UPT, UPT, URZ, URZ, URZ ;  /* 0x000000fffffff290 */ /* 0x000fe4000fffe0ff */
[----:B------:R2:W-:Y:S01]  /*4e70*/  @!UP0 UTMALDG.3D [UR8], [UR4], desc[UR6] ;  /* 0x00000608040085b4 */ /* 0x0005e20008011000 */
[----:B------:R2:W-:Y:S01]  /*4e80*/  @!P1 SYNCS.ARRIVE.TRANS64.RED.A0TR RZ, [UR21+0x88], R7 ;  /* 0x00008807ffff99a7 */ /* 0x0005e20008300415 */
[----:B------:R-:W-:Y:S01]  /*4e90*/  SYNCS.ARRIVE.TRANS64.RED.A1T0 RZ, [UR37], RZ ;  /* 0x000000ffffff79a7 */ /* 0x000fe20008100425 */
[----:B------:R-:W-:Y:S05]  /*4ea0*/  BRA.U UP1, `(.L_x_86) ;  /* 0xfffffff101647547 */ /* 0x000fea000b83ffff */
[----:B------:R-:W-:-:S04]  /*4eb0*/  SHF.L.U32 R3, R15, 0x1f, RZ ;  /* 0x0000001f0f037819 */ /* 0x000fc800000006ff */
[----:B------:R-:W3:Y:S02]  /*4ec0*/  SYNCS.PHASECHK.TRANS64.TRYWAIT P0, [UR21+0x90], R3 ;  /* 0x00009003ff0075a7 */ /* 0x000ee40008001115 */
[----:B---3--:R-:W-:Y:S05]  /*4ed0*/  @!P0 BRA `(.L_x_87) ;  /* 0x0000007000d48947 */ /* 0x008fea0003800000 */
.L_x_173:
[----:B------:R-:W4:Y:S02]  /*4ee0*/  SYNCS.PHASECHK.TRANS64.TRYWAIT P0, [UR21+0x98], R3 ;  /* 0x00009803ff0075a7 */ /* 0x000f240008001115 */
[----:B----4-:R-:W-:Y:S05]  /*4ef0*/  @!P0 BRA `(.L_x_88) ;  /* 0x0000007000e48947 */ /* 0x010fea0003800000 */
.L_x_175:
[----:B------:R-:W4:Y:S02]  /*4f00*/  SYNCS.PHASECHK.TRANS64.TRYWAIT P0, [UR21+0xa0], R3 ;  /* 0x0000a003ff0075a7 */ /* 0x000f240008001115 */
[----:B----4-:R-:W-:Y:S05]  /*4f10*/  @!P0 BRA `(.L_x_89) ;  /* 0x0000007000f48947 */ /* 0x010fea0003800000 */
.L_x_177:
[----:B---3--:R-:W-:-:S07]  /*4f20*/  MOV R0, UR21 ;  /* 0x0000001500007c02 */ /* 0x008fce0008000f00 */
.L_x_90:
[----:B---3--:R-:W-:-:S04]  /*4f30*/  SHF.L.U32 R3, R15, 0x1f, RZ ;  /* 0x0000001f0f037819 */ /* 0x008fc800000006ff */
[----:B------:R3:W4:Y:S03]  /*4f40*/  SYNCS.PHASECHK.TRANS64.TRYWAIT P0, [R0+URZ+0xa8], R3 ;  /* 0x0000a803000075a7 */ /* 0x00072600080011ff */
[----:B----4-:R-:W-:Y:S05]  /*4f50*/  @!P0 NANOSLEEP.SYNCS 0x989680 ;  /* 0x009896800000895d */ /* 0x010fea0003900000 */
[----:B------:R-:W4:Y:S02]  /*4f60*/  @!P0 SYNCS.PHASECHK.TRANS64 P0, [R0+URZ+0xa8], R3 ;  /* 0x0000a803000085a7 */ /* 0x000f2400080010ff */
[----:B-12-4-:R-:W-:Y:S05]  /*4f70*/  @P0 EXIT ;  /* 0x000000000000094d */ /* 0x016fea0003800000 */
[----:B------:R-:W-:Y:S05]  /*4f80*/  BRA `(.L_x_90) ;  /* 0xfffffffc00e87947 */ /* 0x000fea000383ffff */
.L_x_75:
[----:B------:R-:W-:-:S06]  /*4f90*/  UISETP.GE.AND UP0, UPT, UR17, 0x4, UPT ;  /* 0x000000041100788c */ /* 0x000fcc000bf06270 */
[----:B------:R-:W-:-:S13]  /*4fa0*/  PLOP3.LUT P0, PT, PT, PT, UP0, 0x80, 0x8 ;  /* 0x000000000008781c */ /* 0x000fda0003f0f008 */
[----:B------:R-:W-:Y:S05]  /*4fb0*/  @!P0 EXIT ;  /* 0x000000000000894d */ /* 0x000fea0003800000 */
[----:B------:R-:W-:Y:S01]  /*4fc0*/  BAR.SYNC.DEFER_BLOCKING 0x6, 0xa0 ;  /* 0x0182800000007b1d */ /* 0x000fe20000010000 */
[C---:B------:R-:W-:Y:S01]  /*4fd0*/  IMAD.SHL.U32 R2, R154.reuse, 0x40, RZ ;  /* 0x000000409a027824 */ /* 0x040fe200078e00ff */
[C---:B------:R-:W-:Y:S01]  /*4fe0*/  R2P PR, R154.reuse, 0x6 ;  /* 0x000000069a007804 */ /* 0x040fe20000000000 */
[----:B------:R-:W-:Y:S01]  /*4ff0*/  IMAD.MOV.U32 R151, RZ, RZ, 0x20 ;  /* 0x00000020ff977424 */ /* 0x000fe200078e00ff */
[----:B------:R-:W-:Y:S01]  /*5000*/  CS2R R148, SRZ ;  /* 0x0000000000947805 */ /* 0x000fe2000001ff00 */
[C---:B------:R-:W-:Y:S01]  /*5010*/  IMAD.U32 R69, R154.reuse, 0x10000, RZ ;  /* 0x000100009a457824 */ /* 0x040fe200078e00ff */
[----:B------:R-:W-:Y:S02]  /*5020*/  UMOV UR44, 0x400 ;  /* 0x00000400002c7882 */ /* 0x000fe40000000000 */
[----:B------:R-:W1:Y:S01]  /*5030*/  LDC.64 R138, c[0x0][0x8b0] ;  /* 0x00022c00ff8a7b82 */ /* 0x000e620000000a00 */
[----:B------:R-:W-:Y:S01]  /*5040*/  ULEA UR44, UR45, UR44, 0x18 ;  /* 0x0000002c2d2c7291 */ /* 0x000fe2000f8ec0ff */
[----:B------:R-:W-:Y:S01]  /*5050*/  IMAD.SHL.U32 R135, R154, 0x8, RZ ;  /* 0x000000089a877824 */ /* 0x000fe200078e00ff */
[----:B------:R-:W-:Y:S01]  /*5060*/  LOP3.LUT R6, R2, 0x180, RZ, 0xc0, !PT ;  /* 0x0000018002067812 */ /* 0x000fe200078ec0ff */
[----:B------:R-:W-:Y:S01]  /*5070*/  IMAD.MOV.U32 R152, RZ, RZ, 0x10 ;  /* 0x00000010ff987424 */ /* 0x000fe200078e00ff */
[----:B------:R-:W-:Y:S01]  /*5080*/  SEL R151, R151, 0xffffffe0, !P2 ;  /* 0xffffffe097977807 */ /* 0x000fe20005000000 */
[----:B------:R-:W-:Y:S01]  /*5090*/  UIADD3 UR5, UPT, UPT, UR44, 0x200, URZ ;  /* 0x000002002c057890 */ /* 0x000fe2000fffe0ff */
[----:B------:R-:W-:Y:S01]  /*50a0*/  LOP3.LUT R69, R69, 0x600000, RZ, 0xc0, !PT ;  /* 0x0060000045457812 */ /* 0x000fe200078ec0ff */
[----:B------:R-:W2:Y:S01]  /*50b0*/  LDC.64 R136, c[0x0][0x8a8] ;  /* 0x00022a00ff887b82 */ /* 0x000ea20000000a00 */
[----:B------:R-:W-:Y:S01]  /*50c0*/  UIADD3 UR4, UPT, UPT, UR44, 0x8200, URZ ;  /* 0x000082002c047890 */ /* 0x000fe2000fffe0ff */
[----:B------:R-:W-:Y:S01]  /*50d0*/  LOP3.LUT R135, R6, 0x30, R135, 0xf8, !PT ;  /* 0x0000003006877812 */ /* 0x000fe200078ef887 */
[----:B------:R-:W-:Y:S01]  /*50e0*/  IMAD.MOV.U32 R68, RZ, RZ, RZ ;  /* 0x000000ffff447224 */ /* 0x000fe200078e00ff */
[----:B------:R-:W-:Y:S01]  /*50f0*/  SEL R152, R152, 0xfffffff0, !P1 ;  /* 0xfffffff098987807 */ /* 0x000fe20004800000 */
[----:B------:R-:W-:Y:S01]  /*5100*/  IMAD.MOV.U32 R145, RZ, RZ, RZ ;  /* 0x000000ffff917224 */ /* 0x000fe200078e00ff */
[----:B------:R-:W-:Y:S01]  /*5110*/  SHF.R.S32.HI R3, RZ, 0x4, R151 ;  /* 0x00000004ff037819 */ /* 0x000fe20000011497 */
[----:B------:R-:W-:Y:S01]  /*5120*/  IMAD.U32 R155, RZ, RZ, UR5 ;  /* 0x00000005ff9b7e24 */ /* 0x000fe2000f8e00ff */
[----:B------:R-:W-:Y:S01]  /*5130*/  LOP3.LUT R135, R135, 0x1e40, R2, 0xf8, !PT ;  /* 0x00001e4087877812 */ /* 0x000fe200078ef802 */
[----:B------:R-:W3:Y:S01]  /*5140*/  LDS R0, [UR44+0x150] ;  /* 0x0001502cff007984 */ /* 0x000ee20008000800 */
[----:B------:R-:W-:-:S02]  /*5150*/  LOP3.LUT R154, R154, 0x60, RZ, 0xc0, !PT ;  /* 0x000000609a9a7812 */ /* 0x000fc400078ec0ff */
[----:B------:R-:W-:Y:S02]  /*5160*/  CS2R R146, SRZ ;  /* 0x0000000000927805 */ /* 0x000fe4000001ff00 */
[----:B------:R-:W-:Y:S01]  /*5170*/  LEA.HI.SX32 R150, R152, R3, 0x1c ;  /* 0x0000000398967211 */ /* 0x000fe200078fe2ff */
[----:B------:R-:W-:Y:S01]  /*5180*/  IMAD.U32 R153, RZ, RZ, UR4 ;  /* 0x00000004ff997e24 */ /* 0x000fe2000f8e00ff */
[----:B------:R-:W4:Y:S01]  /*5190*/  LDCU UR58, c[0x0][0x370] ;  /* 0x00006e00ff3a77ac */ /* 0x000f220008000800 */
[----:B------:R-:W1:Y:S01]  /*51a0*/  LDCU.64 UR62, c[0x0][0x348] ;  /* 0x00006900ff3e77ac */ /* 0x000e620008000a00 */
[----:B------:R-:W1:Y:S01]  /*51b0*/  LDCU UR43, c[0x0][0xb0c] ;  /* 0x00016180ff2b77ac */ /* 0x000e620008000800 */
[----:B------:R-:W1:Y:S01]  /*51c0*/  LDCU UR39, c[0x0][0xb30] ;  /* 0x00016600ff2777ac */ /* 0x000e620008000800 */
[----:B------:R-:W1:Y:S01]  /*51d0*/  LDCU.64 UR56, c[0x0][0x888] ;  /* 0x00011100ff3877ac */ /* 0x000e620008000a00 */
[----:B------:R-:W1:Y:S01]  /*51e0*/  LDCU.64 UR40, c[0x0][0xb28] ;  /* 0x00016500ff2877ac */ /* 0x000e620008000a00 */
[----:B------:R-:W1:Y:S01]  /*51f0*/  LDCU.64 UR60, c[0x0][0x890] ;  /* 0x00011200ff3c77ac */ /* 0x000e620008000a00 */
[----:B------:R-:W1:Y:S01]  /*5200*/  LDCU.128 UR52, c[0x0][0xb10] ;  /* 0x00016200ff3477ac */ /* 0x000e620008000c00 */
[----:B------:R-:W1:Y:S02]  /*5210*/  LDCU UR47, c[0x0][0x374] ;  /* 0x00006e80ff2f77ac */ /* 0x000e640008000800 */
[----:B-1234-:R-:W-:-:S07]  /*5220*/  IMAD.IADD R69, R0, 0x1, R69 ;  /* 0x0000000100457824 */ /* 0x01efce00078e0245 */
.L_x_132:
[----:B------:R-:W-:Y:S02]  /*5230*/  LEA R3, R145, UR44, 0x3 ;  /* 0x0000002c91037c11 */ /* 0x000fe4000f8e18ff */
[----:B------:R-:W-:Y:S02]  /*5240*/  SHF.L.U32 R0, R147, 0x1f, RZ ;  /* 0x0000001f93007819 */ /* 0x000fe400000006ff */
[----:B------:R-:W-:Y:S02]  /*5250*/  LEA R5, R145, UR44, 0x4 ;  /* 0x0000002c91057c11 */ /* 0x000fe4000f8e20ff */
[----:B-1----:R-:W1:Y:S02]  /*5260*/  SYNCS.PHASECHK.TRANS64.TRYWAIT P0, [R3+URZ+0xc0], R0 ;  /* 0x0000c000030075a7 */ /* 0x002e6400080011ff */
[----:B-1----:R-:W-:Y:S05]  /*5270*/  @!P0 BRA `(.L_x_91) ;  /* 0x0000007000348947 */ /* 0x002fea0003800000 */
.L_x_178:
        /* <DEDUP_REMOVED lines=11> */
[----:B------:R-:W-:Y:S01]  /*5330*/  PLOP3.LUT P0, PT, PT, PT, UP1, 0x80, 0x8 ;  /* 0x000000000008781c */ /* 0x000fe20003f0f018 */
[----:B------:R-:W-:Y:S11]  /*5340*/  UP2UR UR46, UPR, URZ, 0x2 ;  /* 0x00000002ff2e7883 */ /* 0x000ff60008000000 */
[----:B------:R-:W-:Y:S01]  /*5350*/  @!UPT UIADD3 URZ, UPT, UPT, URZ, URZ, URZ ;  /* 0x000000fffffff290 */ /* 0x000fe2000fffe0ff */
[----:B-1----:R-:W-:Y:S02]  /*5360*/  @P0 SHF.R.U32.HI R0, RZ, 0x10, R5 ;  /* 0x00000010ff000819 */ /* 0x002fe40000011605 */
        /* <DEDUP_REMOVED lines=12> */
[----:B------:R-:W2:Y:S01]  /*5430*/  LDCU UR12, c[0x0][0xb20] ;  /* 0x00016400ff0c77ac */ /* 0x000ea20008000800 */
[----:B------:R-:W-:Y:S02]  /*5440*/  UIMAD.WIDE.U32 UR4, UR47, UR55, URZ ;  /* 0x000000372f0472a5 */ /* 0x000fe4000f8e00ff */
[----:B------:R-:W-:Y:S02]  /*5450*/  UIMAD.WIDE.U32 UR6, UR58, UR52, URZ ;  /* 0x000000343a0672a5 */ /* 0x000fe4000f8e00ff */
[----:B------:R-:W-:Y:S02]  /*5460*/  UISETP.NE.AND UP0, UPT, UR54, 0x1, UPT ;  /* 0x000000013600788c */ /* 0x000fe4000bf05270 */
[----:B------:R-:W-:Y:S02]  /*5470*/  UIMAD.WIDE.U32 UR8, UR37, UR55, URZ ;  /* 0x00000037250872a5 */ /* 0x000fe4000f8e00ff */
[----:B------:R-:W-:Y:S02]  /*5480*/  UIMAD.WIDE.U32 UR10, UR38, UR52, URZ ;  /* 0x00000034260a72a5 */ /* 0x000fe4000f8e00ff */
[----:B------:R-:W-:Y:S02]  /*5490*/  UISETP.NE.AND UP1, UPT, UR43, 0x1, UPT ;  /* 0x000000012b00788c */ /* 0x000fe4000bf25270 */
[----:B------:R-:W-:Y:S01]  /*54a0*/  UISETP.NE.AND UP2, UPT, UR42, 0x1, UPT ;  /* 0x000000012a00788c */ /* 0x000fe2000bf45270 */
[----:B------:R-:W-:Y:S02]  /*54b0*/  UMOV UR4, UR5 ;  /* 0x0000000500047c82 */ /* 0x000fe40008000000 */
[----:B--2---:R-:W-:Y:S03]  /*54c0*/  USHF.R.U32.HI UR5, URZ, UR12, UR4 ;  /* 0x0000000cff057299 */ /* 0x004fe60008011604 */
[----:B------:R-:W-:Y:S02]  /*54d0*/  UMOV UR4, UR7 ;  /* 0x0000000700047c82 */ /* 0x000fe40008000000 */
[----:B------:R-:W-:Y:S02]  /*54e0*/  USHF.R.U32.HI UR7, URZ, UR53, UR4 ;  /* 0x00000035ff077299 */ /* 0x000fe40008011604 */
[----:B------:R-:W-:Y:S02]  /*54f0*/  USEL UR4, UR47, UR5, !UP0 ;  /* 0x000000052f047287 */ /* 0x000fe4000c000000 */
[----:B------:R-:W-:Y:S01]  /*5500*/  USEL UR7, UR58, UR7, !UP1 ;  /* 0x000000073a077287 */ /* 0x000fe2000c800000 */
[----:B------:R-:W-:Y:S01]  /*5510*/  UMOV UR5, UR9 ;  /* 0x0000000900057c82 */ /* 0x000fe20008000000 */
[----:B------:R-:W-:Y:S02]  /*5520*/  UIMAD.WIDE.U32 UR8, UR4, UR40, URZ ;  /* 0x00000028040872a5 */ /* 0x000fe4000f8e00ff */
[----:B------:R-:W-:Y:S03]  /*5530*/  USHF.R.U32.HI UR6, URZ, UR12, UR5 ;  /* 0x0000000cff067299 */ /* 0x000fe60008011605 */
[----:B------:R-:W-:Y:S01]  /*5540*/  UMOV UR5, UR11 ;  /* 0x0000000b00057c82 */ /* 0x000fe20008000000 */
[----:B------:R-:W-:Y:S02]  /*5550*/  UIMAD.WIDE.U32 UR10, UR7, UR40, URZ ;  /* 0x00000028070a72a5 */ /* 0x000fe4000f8e00ff */
[----:B------:R-:W-:Y:S02]  /*5560*/  USHF.R.U32.HI UR12, URZ, UR53, UR5 ;  /* 0x00000035ff0c7299 */ /* 0x000fe40008011605 */
[----:B------:R-:W-:Y:S01]  /*5570*/  USEL UR6, UR37, UR6, !UP0 ;  /* 0x0000000625067287 */ /* 0x000fe2000c000000 */
[----:B------:R-:W-:Y:S02]  /*5580*/  UMOV UR5, UR9 ;  /* 0x0000000900057c82 */ /* 0x000fe40008000000 */
[----:B------:R-:W-:Y:S01]  /*5590*/  UMOV UR10, UR11 ;  /* 0x0000000b000a7c82 */ /* 0x000fe20008000000 */
[----:B------:R-:W-:Y:S02]  /*55a0*/  @UP2 USHF.R.U32.HI UR4, URZ, UR41, UR5 ;  /* 0x00000029ff042299 */ /* 0x000fe40008011605 */
[----:B------:R-:W-:Y:S02]  /*55b0*/  @UP2 USHF.R.U32.HI UR7, URZ, UR41, UR10 ;  /* 0x00000029ff072299 */ /* 0x000fe4000801160a */
[----:B------:R-:W-:Y:S02]  /*55c0*/  UIMAD UR4, UR42, UR4, URZ ;  /* 0x000000042a0472a4 */ /* 0x000fe4000f8e02ff */
        /* <DEDUP_REMOVED lines=8> */
[----:B------:R-:W-:Y:S02]  /*5650*/  USEL UR11, UR6, UR4, !UP2 ;  /* 0x00000004060b7287 */ /* 0x000fe4000d000000 */
[----:B------:R-:W-:Y:S02]  /*5660*/  UIADD3 UR8, UPT, UPT, -UR5, URZ, URZ ;  /* 0x000000ff05087290 */ /* 0x000fe4000fffe1ff */
[----:B------:R-:W-:Y:S01]  /*5670*/  UIADD3 UR10, UPT, UPT, -UR11, URZ, URZ ;  /* 0x000000ff0b0a7290 */ /* 0x000fe2000fffe1ff */
[----:B------:R-:W-:Y:S01]  /*5680*/  @!UP0 UMOV UR4, UR9 ;  /* 0x0000000900048c82 */ /* 0x000fe20008000000 */
[----:B------:R-:W-:Y:S02]  /*5690*/  UIADD3 UR9, UPT, UPT, -UR6, URZ, URZ ;  /* 0x000000ff06097290 */ /* 0x000fe4000fffe1ff */
[----:B------:R-:W-:Y:S02]  /*56a0*/  @!UP0 USHF.R.U32.HI UR4, URZ, UR41, UR4 ;  /* 0x00000029ff048299 */ /* 0x000fe40008011604 */
[----:B------:R-:W-:Y:S02]  /*56b0*/  UIMAD UR10, UR42, UR10, UR6 ;  /* 0x0000000a2a0a72a4 */ /* 0x000fe4000f8e0206 */
[----:B------:R-:W-:Y:S04]  /*56c0*/  @!UP0 USEL UR4, UR5, UR4, !UP2 ;  /* 0x0000000405048287 */ /* 0x000fe8000d000000 */
[----:B------:R-:W-:Y:S02]  /*56d0*/  @!UP0 UIMAD UR10, UR7, UR10, UR4 ;  /* 0x0000000a070a82a4 */ /* 0x000fe4000f8e0204 */
[----:B------:R-:W-:Y:S02]  /*56e0*/  @!UP0 UIADD3 UR11, UPT, UPT, UR11, -UR4, URZ ;  /* 0x800000040b0b8290 */ /* 0x000fe4000fffe0ff */
[----:B------:R-:W-:Y:S02]  /*56f0*/  UIMAD UR7, UR43, UR8, UR38 ;  /* 0x000000082b0772a4 */ /* 0x000fe4000f8e0226 */
[----:B------:R-:W-:Y:S02]  /*5700*/  @!UP0 UIMAD UR6, UR11, UR42, UR5 ;  /* 0x0000002a0b0682a4 */ /* 0x000fe4000f8e0205 */
[----:B------:R-:W-:Y:S01]  /*5710*/  UIMAD UR4, UR54, UR9, UR37 ;  /* 0x00000009360472a4 */ /* 0x000fe2000f8e0225 */
[----:B------:R-:W-:Y:S02]  /*5720*/  @!UP0 UMOV UR5, UR10 ;  /* 0x0000000a00058c82 */ /* 0x000fe40008000000 */
[----:B------:R-:W-:Y:S02]  /*5730*/  UIMAD UR38, UR5, UR43, UR7 ;  /* 0x0000002b052672a4 */ /* 0x000fe4000f8e0207 */
[----:B------:R-:W-:Y:S11]  /*5740*/  UIMAD UR37, UR6, UR54, UR4 ;  /* 0x00000036062572a4 */ /* 0x000ff6000f8e0204 */
[----:B------:R-:W-:Y:S01]  /*5750*/  @!UPT UIADD3 URZ, UPT, UPT, URZ, URZ, URZ ;  /* 0x000000fffffff290 */ /* 0x000fe2000fffe0ff */
.L_x_92:
[----:B------:R-:W-:Y:S01]  /*5760*/  UISETP.NE.AND UP0, UPT, UR39, 0x1, UPT ;  /* 0x000000012700788c */ /* 0x000fe2000bf05270 */
[----:B------:R-:W-:Y:S01]  /*5770*/  R2UR UR11, R155 ;  /* 0x000000009b0b72ca */ /* 0x000fe200000e0000 */
[----:B------:R-:W-:Y:S01]  /*5780*/  USHF.L.U32 UR50, UR16, 0x7, URZ ;  /* 0x0000000710327899 */ /* 0x000fe200080006ff */
[----:B------:R-:W-:Y:S01]  /*5790*/  IADD3 R145, PT, PT, R145, 0x1, RZ ;  /* 0x0000000191917810 */ /* 0x000fe20007ffe0ff */
[----:B------:R-:W-:Y:S07]  /*57a0*/  USHF.L.U32 UR49, UR20, 0x8, URZ ;  /* 0x0000000814317899 */ /* 0x000fee00080006ff */
[----:B------:R-:W2:Y:S01]  /*57b0*/  @!UP0 LDCU.128 UR12, c[0x0][0xb10] ;  /* 0x00016200ff0c87ac */ /* 0x000ea20008000c00 */
[----:B------:R-:W3:Y:S01]  /*57c0*/  @!UP0 LDCU UR5, c[0x0][0xb0c] ;  /* 0x00016180ff0587ac */ /* 0x000ee20008000800 */
[----:B------:R-:W4:Y:S01]  /*57d0*/  @!UP0 LDCU UR10, c[0x0][0xb20] ;  /* 0x00016400ff0a87ac */ /* 0x000f220008000800 */
[----:B--2---:R-:W-:Y:S02]  /*57e0*/  UIMAD.WIDE.U32 UR8, UR38, UR12, URZ ;  /* 0x0000000c260872a5 */ /* 0x004fe4000f8e00ff */
[----:B------:R-:W-:Y:S02]  /*57f0*/  UIMAD.WIDE.U32 UR6, UR37, UR15, URZ ;  /* 0x0000000f250672a5 */ /* 0x000fe4000f8e00ff */
[----:B------:R-:W-:Y:S03]  /*5800*/  @!UP0 UISETP.NE.AND UP1, UPT, UR14, 0x1, UPT ;  /* 0x000000010e00888c */ /* 0x000fe6000bf25270 */
[----:B------:R-:W-:Y:S01]  /*5810*/  @!UP0 UMOV UR4, UR9 ;  /* 0x0000000900048c82 */ /* 0x000fe20008000000 */
[----:B---3--:R-:W-:Y:S02]  /*5820*/  @!UP0 UISETP.NE.AND UP2, UPT, UR5, 0x1, UPT ;  /* 0x000000010500888c */ /* 0x008fe4000bf45270 */
[----:B------:R-:W-:Y:S01]  /*5830*/  @!UP0 USHF.R.U32.HI UR4, URZ, UR13, UR4 ;  /* 0x0000000dff048299 */ /* 0x000fe20008011604 */
[----:B------:R-:W-:Y:S02]  /*5840*/  @!UP0 UMOV UR6, UR7 ;  /* 0x0000000700068c82 */ /* 0x000fe40008000000 */
[----:B----4-:R-:W-:Y:S02]  /*5850*/  @!UP0 USHF.R.U32.HI UR6, URZ, UR10, UR6 ;  /* 0x0000000aff068299 */ /* 0x010fe40008011606 */
[----:B------:R-:W-:Y:S02]  /*5860*/  @!UP0 USEL UR7, UR38, UR4, !UP2 ;  /* 0x0000000426078287 */ /* 0x000fe4000d000000 */
[----:B------:R-:W-:Y:S04]  /*5870*/  @!UP0 USEL UR6, UR37, UR6, !UP1 ;  /* 0x0000000625068287 */ /* 0x000fe8000c800000 */
[----:B------:R-:W-:Y:S02]  /*5880*/  @!UP0 UIADD3 UR4, UPT, UPT, -UR7, UR6, URZ ;  /* 0x0000000607048290 */ /* 0x000fe4000fffe1ff */
[----:B------:R-:W-:Y:S02]  /*5890*/  @!UP0 UIADD3 UR6, UPT, UPT, UR7, -UR6, URZ ;  /* 0x8000000607068290 */ /* 0x000fe4000fffe0ff */
[----:B------:R-:W-:Y:S02]  /*58a0*/  @!UP0 UIMAD UR38, UR4, UR5, UR38 ;  /* 0x00000005042682a4 */ /* 0x000fe4000f8e0226 */
[----:B------:R-:W-:Y:S02]  /*58b0*/  @!UP0 UIMAD UR37, UR6, UR14, UR37 ;  /* 0x0000000e062582a4 */ /* 0x000fe4000f8e0225 */
[----:B------:R-:W-:Y:S09]  /*58c0*/  ULOP3.LUT UP0, URZ, UR11, 0x1b0, URZ, 0xc0, !UPT ;  /* 0x000001b00bff7892 */ /* 0x000ff2000f80c0ff */
[----:B------:R-:W-:Y:S05]  /*58d0*/  BRA.U !UP0, `(.L_x_93) ;  /* 0x0000000108407547 */ /* 0x000fea000b800000 */
[----:B------:R-:W2:Y:S01]  /*58e0*/  LDCU.64 UR8, c[0x4][0x88] ;  /* 0x01001100ff0877ac */ /* 0x000ea20008000a00 */
[----:B------:R-:W-:Y:S01]  /*58f0*/  MOV R3, 0x0 ;  /* 0x0000000000037802 */ /* 0x000fe20000000f00 */
[----:B------:R-:W-:Y:S02]  /*5900*/  HFMA2 R12, -RZ, RZ, 0, 5.9604644775390625e-08 ;  /* 0x00000001ff0c7431 */ /* 0x000fe400000001ff */
[----:B------:R-:W-:Y:S02]  /*5910*/  IMAD.MOV.U32 R8, RZ, RZ, 0x70 ;  /* 0x00000070ff087424 */ /* 0x000fe400078e00ff */
[----:B------:R-:W-:Y:S01]  /*5920*/  IMAD.MOV.U32 R13, RZ, RZ, RZ ;  /* 0x000000ffff0d7224 */ /* 0x000fe200078e00ff */
[----:B------:R-:W3:Y:S01]  /*5930*/  LDCU.64 UR6, c[0x4][0x90] ;  /* 0x01001200ff0677ac */ /* 0x000ee20008000a00 */
[----:B------:R-:W4:Y:S01]  /*5940*/  LDC.64 R2, c[0x4][R3] ;  /* 0x0100000003027b82 */ /* 0x000f220000000a00 */
[----:B------:R-:W1:Y:S01]  /*5950*/  LDCU.64 UR4, c[0x4][0x8] ;  /* 0x01000100ff0477ac */ /* 0x000e620008000a00 */
[----:B--2---:R-:W-:Y:S01]  /*5960*/  MOV R5, UR9 ;  /* 0x0000000900057c02 */ /* 0x004fe20008000f00 */
[----:B------:R-:W-:Y:S01]  /*5970*/  IMAD.U32 R4, RZ, RZ, UR8 ;  /* 0x00000008ff047e24 */ /* 0x000fe2000f8e00ff */
[----:B---3--:R-:W-:Y:S01]  /*5980*/  MOV R7, UR7 ;  /* 0x0000000700077c02 */ /* 0x008fe20008000f00 */
[----:B------:R-:W-:Y:S01]  /*5990*/  IMAD.U32 R6, RZ, RZ, UR6 ;  /* 0x00000006ff067e24 */ /* 0x000fe2000f8e00ff */
[----:B-1----:R-:W-:Y:S01]  /*59a0*/  MOV R11, UR5 ;  /* 0x00000005000b7c02 */ /* 0x002fe20008000f00 */
[----:B------:R-:W-:Y:S02]  /*59b0*/  IMAD.U32 R10, RZ, RZ, UR4 ;  /* 0x00000004ff0a7e24 */ /* 0x000fe4000f8e00ff */
[----:B------:R-:W-:Y:S07]  /*59c0*/  LEPC R20, `(.L_x_93) ;  /* 0x000000001014794e */ /* 0x000fee0000000000 */
[----:B----45:R-:W-:Y:S05]  /*59d0*/  CALL.ABS.NOINC R2 ;  /* 0x0000000002007343 */ /* 0x030fea0003c00000 */
.L_x_93:
[----:B------:R-:W-:Y:S01]  /*59e0*/  LOP3.LUT P0, RZ, R153, 0x1b0, RZ, 0xc0, !PT ;  /* 0x000001b099ff7812 */ /* 0x000fe2000780c0ff */
[----:B------:R-:W-:Y:S11]  /*59f0*/  BSSY.RECONVERGENT B6, `(.L_x_94) ;  /* 0x0000013000067945 */ /* 0x000ff60003800200 */
[----:B------:R-:W-:Y:S01]  /*5a00*/  @!UPT UIADD3 URZ, UPT, UPT, URZ, URZ, URZ ;  /* 0x000000fffffff290 */ /* 0x000fe2000fffe0ff */
[----:B------:R-:W-:Y:S05]  /*5a10*/  @!P0 BRA `(.L_x_95) ;  /* 0x0000000000408947 */ /* 0x000fea0003800000 */
        /* <DEDUP_REMOVED lines=16> */
.L_x_95:
[----:B------:R-:W-:Y:S05]  /*5b20*/  BSYNC.RECONVERGENT B6 ;  /* 0x0000000000067941 */ /* 0x000fea0003800200 */
.L_x_94:
[----:B------:R-:W-:Y:S01]  /*5b30*/  R2UR UR4, R144 ;  /* 0x00000000900472ca */ /* 0x000fe200000e0000 */
[----:B------:R-:W-:Y:S01]  /*5b40*/  UISETP.NE.U32.AND UP0, UPT, UR60, URZ, UPT ;  /* 0x000000ff3c00728c */ /* 0x000fe2000bf05070 */
[----:B------:R-:W-:Y:S02]  /*5b50*/  ISETP.NE.U32.AND P4, PT, R138, RZ, PT ;  /* 0x000000ff8a00720c */ /* 0x000fe40003f85070 */
[----:B------:R-:W-:Y:S01]  /*5b60*/  ISETP.NE.U32.AND P2, PT, RZ, UR56, PT ;  /* 0x00000038ff007c0c */ /* 0x000fe2000bf45070 */
[----:B------:R-:W-:Y:S01]  /*5b70*/  UISETP.NE.AND.EX UP1, UPT, UR61, URZ, UPT, UP0 ;  /* 0x000000ff3d00728c */ /* 0x000fe2000bf25300 */
[----:B------:R-:W-:Y:S01]  /*5b80*/  ISETP.NE.AND.EX P4, PT, R139, RZ, PT, P4 ;  /* 0x000000ff8b00720c */ /* 0x000fe20003f85340 */
[----:B------:R-:W-:Y:S01]  /*5b90*/  UPLOP3.LUT UP0, UPT, UPT, UPT, UPT, 0x40, 0x4 ;  /* 0x000000000004789c */ /* 0x000fe20003f0e870 */
[----:B------:R-:W-:Y:S05]  /*5ba0*/  ISETP.NE.AND.EX P2, PT, RZ, UR57, PT, P2 ;  /* 0x00000039ff007c0c */ /* 0x000fea000bf45320 */
[----:B------:R-:W-:Y:S06]  /*5bb0*/  UISETP.NE.AND UP2, UPT, UR4, URZ, UPT ;  /* 0x000000ff0400728c */ /* 0x000fec000bf45270 */
[----:B------:R-:W-:Y:S05]  /*5bc0*/  PLOP3.LUT P1, PT, PT, PT, UP2, 0x80, 0x8 ;  /* 0x000000000008781c */ /* 0x000fea0003f2f028 */
[----:B------:R-:W-:Y:S06]  /*5bd0*/  @UP2 UPLOP3.LUT UP0, UPT, UPT, UPT, UP1, 0x80, 0x8 ;  /* 0x000000000008289c */ /* 0x000fec0003f0f010 */
[----:B------:R-:W-:Y:S01]  /*5be0*/  PLOP3.LUT P0, PT, PT, PT, UP0, 0x80, 0x8 ;  /* 0x000000000008781c */ /* 0x000fe20003f0f008 */
[----:B------:R-:W-:Y:S01]  /*5bf0*/  @!UPT UIADD3 URZ, UPT, UPT, URZ, URZ, URZ ;  /* 0x000000fffffff290 */ /* 0x000fe2000fffe0ff */
[----:B------:R-:W-:Y:S11]  /*5c00*/  BRA.U !UP1, `(.L_x_96) ;  /* 0x00000001093c7547 */ /* 0x000ff6000b800000 */
[----:B------:R-:W-:Y:S01]  /*5c10*/  UISETP.NE.U32.AND UP0, UPT, UR56, URZ, UPT ;  /* 0x000000ff3800728c */ /* 0x000fe2000bf05070 */
[----:B-1----:R-:W-:Y:S01]  /*5c20*/  HFMA2 R0, -RZ, RZ, 0, 5.9604644775390625e-08 ;  /* 0x00000001ff007431 */ /* 0x002fe200000001ff */
[----:B------:R-:W1:Y:S01]  /*5c30*/  LDCU.64 UR8, c[0x0][0x358] ;  /* 0x00006b00ff0877ac */ /* 0x000e620008000a00 */
[----:B------:R-:W-:Y:S01]  /*5c40*/  IMAD.MOV.U32 R140, RZ, RZ, 0x1 ;  /* 0x00000001ff8c7424 */ /* 0x000fe200078e00ff */
[----:B------:R-:W-:Y:S06]  /*5c50*/  UISETP.NE.AND.EX UP0, UPT, UR57, URZ, UPT, UP0 ;  /* 0x000000ff3900728c */ /* 0x000fec000bf05300 */
[----:B------:R-:W-:Y:S05]  /*5c60*/  PLOP3.LUT P3, PT, PT, PT, UP0, 0x80, 0x8 ;  /* 0x000000000008781c */ /* 0x000fea0003f6f008 */
[----:B------:R-:W2:Y:S01]  /*5c70*/  @UP0 LDCU.64 UR4, c[0x0][0x888] ;  /* 0x00011100ff0407ac */ /* 0x000ea20008000a00 */
[----:B------:R-:W-:Y:S07]  /*5c80*/  @UP0 UIMAD UR6, UR36, UR60, URZ ;  /* 0x0000003c240602a4 */ /* 0x000fee000f8e02ff */
[----:B------:R-:W-:Y:S01]  /*5c90*/  @!P3 PRMT R140, R0, 0x7610, R140 ;  /* 0x00007610008cb816 */ /* 0x000fe2000000008c */
[----:B--2---:R-:W-:Y:S06]  /*5ca0*/  @UP0 UIMAD.WIDE UR4, UR6, 0x4, UR4 ;  /* 0x00000004060408a5 */ /* 0x004fec000f8e0204 */
[----:B------:R-:W-:Y:S01]  /*5cb0*/  IMAD.U32 R2, RZ, RZ, UR4 ;  /* 0x00000004ff027e24 */ /* 0x000fe2000f8e00ff */
[----:B------:R-:W-:Y:S04]  /*5cc0*/  MOV R3, UR5 ;  /* 0x0000000500037c02 */ /* 0x000fe80008000f00 */
[----:B------:R-:W2:Y:S01]  /*5cd0*/  @!UP0 LDCU UR4, c[0x0][0x880] ;  /* 0x00011000ff0487ac */ /* 0x000ea20008000800 */
[----:B-1---5:R3:W5:Y:S02]  /*5ce0*/  @P3 LDG.E R72, desc[UR8][R2.64] ;  /* 0x0000000802483981 */ /* 0x022764000c1e1900 */
[----:B--23--:R-:W-:Y:S02]  /*5cf0*/  @!P3 IMAD.U32 R72, RZ, RZ, UR4 ;  /* 0x00000004ff48be24 */ /* 0x00cfe4000f8e00ff */
.L_x_96:
[----:B------:R-:W-:Y:S05]  /*5d00*/  @!P4 BRA `(.L_x_97) ;  /* 0x000000000024c947 */ /* 0x000fea0003800000 */
[----:B------:R-:W-:Y:S01]  /*5d10*/  ISETP.NE.U32.AND P3, PT, R136, RZ, PT ;  /* 0x000000ff8800720c */ /* 0x000fe20003f65070 */
[----:B------:R-:W2:Y:S03]  /*5d20*/  LDCU.64 UR4, c[0x0][0x358] ;  /* 0x00006b00ff0477ac */ /* 0x000ea60008000a00 */
[----:B------:R-:W-:Y:S11]  /*5d30*/  ISETP.NE.AND.EX P3, PT, R137, RZ, PT, P3 ;  /* 0x000000ff8900720c */ /* 0x000ff60003f65330 */
[----:B------:R-:W-:Y:S02]  /*5d40*/  @!UPT UIADD3 URZ, UPT, UPT, URZ, URZ, URZ ;  /* 0x000000fffffff290 */ /* 0x000fe4000fffe0ff */
[----:B------:R-:W3:Y:S01]  /*5d50*/  @P3 LDC.64 R2, c[0x0][0x8a8] ;  /* 0x00022a00ff023b82 */ /* 0x000ee20000000a00 */
[----:B-1----:R-:W-:Y:S04]  /*5d60*/  @P3 IMAD R0, R138, UR36, RZ ;  /* 0x000000248a003c24 */ /* 0x002fe8000f8e02ff */
[----:B---3--:R-:W-:Y:S05]  /*5d70*/  @P3 IMAD.WIDE R2, R0, 0x4, R2 ;  /* 0x0000000400023825 */ /* 0x008fea00078e0202 */
[----:B--2--5:R2:W5:Y:S02]  /*5d80*/  @P3 LDG.E R70, desc[UR4][R2.64] ;  /* 0x0000000402463981 */ /* 0x024564000c1e1900 */
[----:B--2---:R-:W3:Y:S02]  /*5d90*/  @!P3 LDC R70, c[0x0][0x8a0] ;  /* 0x00022800ff46bb82 */ /* 0x004ee40000000800 */
.L_x_97:
[----:B-----5:R-:W-:Y:S01]  /*5da0*/  ISETP.NE.AND P4, PT, R72, RZ, PT ;  /* 0x000000ff4800720c */ /* 0x020fe20003f85270 */
[----:B------:R-:W-:Y:S01]  /*5db0*/  BSSY B1, `(.L_x_98) ;  /* 0x0000048000017945 */ /* 0x000fe20003800000 */
[----:B------:R-:W-:Y:S01]  /*5dc0*/  SEL R7, RZ, 0xffffffff, P2 ;  /* 0xffffffffff077807 */ /* 0x000fe20001000000 */
[----:B------:R-:W-:Y:S01]  /*5dd0*/  IMAD.MOV.U32 R79, RZ, RZ, 0x1 ;  /* 0x00000001ff4f7424 */ /* 0x000fe200078e00ff */
[----:B------:R-:W-:Y:S01]  /*5de0*/  LOP3.LUT P3, RZ, R140, 0xff, RZ, 0xc0, !PT ;  /* 0x000000ff8cff7812 */ /* 0x000fe2000786c0ff */
[----:B------:R-:W-:Y:S01]  /*5df0*/  IMAD R71, R68, 0x100, R69 ;  /* 0x0000010044477824 */ /* 0x000fe200078e0245 */
[----:B-1----:R-:W-:Y:S02]  /*5e00*/  @P1 SEL R0, RZ, 0xffffffff, P4 ;  /* 0xffffffffff001807 */ /* 0x002fe40002000000 */
[----:B------:R-:W-:Y:S02]  /*5e10*/  CS2R R90, SRZ ;  /* 0x00000000005a7805 */ /* 0x000fe4000001ff00 */
[----:B------:R-:W-:Y:S02]  /*5e20*/  LEA R3, R148, UR44, 0x3 ;  /* 0x0000002c94037c11 */ /* 0x000fe4000f8e18ff */
[----:B------:R-:W-:Y:S02]  /*5e30*/  CS2R R88, SRZ ;  /* 0x0000000000587805 */ /* 0x000fe4000001ff00 */
[----:B------:R-:W-:Y:S02]  /*5e40*/  @P0 SEL R0, R7, R0, !P3 ;  /* 0x0000000007000207 */ /* 0x000fe40005800000 */
[----:B------:R-:W-:Y:S02]  /*5e50*/  CS2R R86, SRZ ;  /* 0x0000000000567805 */ /* 0x000fe4000001ff00 */
[----:B------:R-:W-:Y:S02]  /*5e60*/  LEA R78, R68, UR44, 0x3 ;  /* 0x0000002c444e7c11 */ /* 0x000fe4000f8e18ff */
[----:B------:R-:W-:Y:S02]  /*5e70*/  CS2R R84, SRZ ;  /* 0x0000000000547805 */ /* 0x000fe4000001ff00 */
[----:B------:R-:W-:Y:S02]  /*5e80*/  @P1 LOP3.LUT R0, R0, 0x1, RZ, 0xc0, !PT ;  /* 0x0000000100001812 */ /* 0x000fe400078ec0ff */
[----:B------:R-:W-:Y:S02]  /*5e90*/  CS2R R82, SRZ ;  /* 0x0000000000527805 */ /* 0x000fe4000001ff00 */
[----:B------:R-:W-:Y:S02]  /*5ea0*/  SHF.L.U32 R5, R149, 0x1f, RZ ;  /* 0x0000001f95057819 */ /* 0x000fe400000006ff */
[----:B------:R-:W-:Y:S02]  /*5eb0*/  CS2R R80, SRZ ;  /* 0x0000000000507805 */ /* 0x000fe4000001ff00 */
[----:B------:R-:W-:Y:S02]  /*5ec0*/  ISETP.NE.U32.OR P6, PT, R0, 0x1, !P1 ;  /* 0x000000010000780c */ /* 0x000fe40004fc5470 */
[----:B------:R-:W-:Y:S02]  /*5ed0*/  CS2R R94, SRZ ;  /* 0x00000000005e7805 */ /* 0x000fe4000001ff00 */
[----:B------:R-:W-:Y:S02]  /*5ee0*/  PLOP3.LUT P2, PT, PT, PT, UP1, 0x80, 0x8 ;  /* 0x000000000008781c */ /* 0x000fe40003f4f018 */
[----:B------:R-:W-:Y:S02]  /*5ef0*/  CS2R R92, SRZ ;  /* 0x00000000005c7805 */ /* 0x000fe4000001ff00 */
[----:B------:R-:W-:Y:S02]  /*5f00*/  SEL R0, RZ, 0xffffffff, P4 ;  /* 0xffffffffff007807 */ /* 0x000fe40002000000 */
[----:B------:R-:W-:Y:S03]  /*5f10*/  P2R R99, PR, RZ, 0x40 ;  /* 0x00000040ff637803 */ /* 0x000fe60000000000 */
[----:B------:R-:W-:Y:S04]  /*5f20*/  @P6 SHF.L.U32 R2, R146, 0x1f, RZ ;  /* 0x0000001f92026819 */ /* 0x000fe800000006ff */
[----:B------:R-:W-:Y:S01]  /*5f30*/  @P2 SEL R0, R7, R0, !P3 ;  /* 0x0000000007002207 */ /* 0x000fe20005800000 */
[----:B------:R-:W1:Y:S03]  /*5f40*/  @P6 SYNCS.PHASECHK.TRANS64.TRYWAIT P1, [R3+URZ+0x70], R2 ;  /* 0x00007002030065a7 */ /* 0x000e6600080211ff */
[----:B------:R-:W-:Y:S04]  /*5f50*/  LOP3.LUT R0, R0, 0x1, RZ, 0xc0, !PT ;  /* 0x0000000100007812 */ /* 0x000fe800078ec0ff */
[----:B------:R-:W-:Y:S04]  /*5f60*/  ISETP.NE.U32.AND P5, PT, R0, 0x1, PT ;  /* 0x000000010000780c */ /* 0x000fe80003fa5070 */
[----:B------:R-:W-:Y:S01]  /*5f70*/  P2R R96, PR, RZ, 0x20 ;  /* 0x00000020ff607803 */ /* 0x000fe20000000000 */
[----:B------:R2:W4:Y:S01]  /*5f80*/  SYNCS.PHASECHK.TRANS64.TRYWAIT P0, [R78+URZ+0xe0], R5 ;  /* 0x0000e0054e0075a7 */ /* 0x00052200080011ff */
[----:B-1----:R-:W-:Y:S01]  /*5f90*/  @P6 SEL R79, RZ, 0x1, !P1 ;  /* 0x00000001ff4f6807 */ /* 0x002fe20004800000 */
[----:B--2---:R-:W-:Y:S06]  /*5fa0*/  @!P6 BRA `(.L_x_99) ;  /* 0x0000000000a0e947 */ /* 0x004fec0003800000 */
[----:B------:R-:W-:Y:S01]  /*5fb0*/  @P5 IMAD R7, R148, 0x2000, R135 ;  /* 0x0000200094075824 */ /* 0x000fe200078e0287 */
[----:B------:R-:W-:Y:S01]  /*5fc0*/  ISETP.NE.AND P1, PT, R79, RZ, PT ;  /* 0x000000ff4f00720c */ /* 0x000fe20003f25270 */
[----:B------:R-:W-:Y:S01]  /*5fd0*/  BSSY B0, `(.L_x_100) ;  /* 0x0000011000007945 */ /* 0x000fe20003800000 */
[----:B------:R-:W-:Y:S01]  /*5fe0*/  CS2R R94, SRZ ;  /* 0x00000000005e7805 */ /* 0x000fe2000001ff00 */
[----:B------:R-:W-:Y:S01]  /*5ff0*/  @P5 VIADD R9, R7, UR44 ;  /* 0x0000002c07095c36 */ /* 0x000fe20008000000 */
[----:B------:R-:W-:Y:S02]  /*6000*/  CS2R R92, SRZ ;  /* 0x00000000005c7805 */ /* 0x000fe4000001ff00 */
[----:B------:R-:W-:Y:S02]  /*6010*/  CS2R R82, SRZ ;  /* 0x0000000000527805 */ /* 0x000fe4000001ff00 */
[----:B------:R-:W-:Y:S01]  /*6020*/  CS2R R80, SRZ ;  /* 0x0000000000507805 */ /* 0x000fe2000001ff00 */
[--C-:B------:R-:W-:Y:S01]  /*6030*/  @P5 IMAD.IADD R6, R152, 0x1, R9.reuse ;  /* 0x0000000198065824 */ /* 0x100fe200078e0209 */
[----:B------:R-:W-:Y:S01]  /*6040*/  CS2R R86, SRZ ;  /* 0x0000000000567805 */ /* 0x000fe2000001ff00 */
[--C-:B------:R-:W-:Y:S01]  /*6050*/  @P5 IMAD.IADD R4, R151, 0x1, R9.reuse ;  /* 0x0000000197045824 */ /* 0x100fe200078e0209 */
[----:B------:R-:W-:Y:S01]  /*6060*/  CS2R R84, SRZ ;  /* 0x0000000000547805 */ /* 0x000fe2000001ff00 */
[----:B------:R-:W-:Y:S01]  /*6070*/  @P5 IMAD R2, R150, 0x10, R9 ;  /* 0x0000001096025824 */ /* 0x000fe200078e0209 */
[----:B------:R-:W-:Y:S02]  /*6080*/  CS2R R90, SRZ ;  /* 0x00000000005a7805 */ /* 0x000fe4000001ff00 */
[----:B------:R-:W-:Y:S01]  /*6090*/  CS2R R88, SRZ ;  /* 0x0000000000587805 */ /* 0x000fe2000001ff00 */
[----:B------:R-:W-:Y:S06]  /*60a0*/  @P1 BRA `(.L_x_101) ;  /* 0x00000000000c1947 */ /* 0x000fec0003800000 */
[----:B------:R-:W-:Y:S04]  /*60b0*/  SHF.L.U32 R0, R146, 0x1f, RZ ;  /* 0x0000001f92007819 */ /* 0x000fe800000006ff */
[----:B------:R-:W1:Y:S02]  /*60c0*/  SYNCS.PHASECHK.TRANS64.TRYWAIT P1, [R3+URZ+0x70], R0 ;  /* 0x00007000030075a7 */ /* 0x000e6400080211ff */
[----:B-1----:R-:W-:Y:S05]  /*60d0*/  @!P1 BRA `(.L_x_102) ;  /* 0x0000006000b09947 */ /* 0x002fea0003800000 */
.L_x_101:
[----:B------:R-:W-:Y:S05]  /*60e0*/  BSYNC B0 ;  /* 0x0000000000007941 */ /* 0x000fea0003800000 */
.L_x_100:
[----:B------:R-:W-:Y:S01]  /*60f0*/  ISETP.NE.AND P1, PT, R96, RZ, PT ;  /* 0x000000ff6000720c */ /* 0x000fe20003f25270 */
[----:B-1----:R-:W-:Y:S02]  /*6100*/  VIADD R3, R3, 0x90 ;  /* 0x0000009003037836 */ /* 0x002fe40000000000 */
[----:B------:R-:W-:Y:S02]  /*6110*/  IMAD.U32 R0, RZ, RZ, UR45 ;  /* 0x0000002dff007e24 */ /* 0x000fe4000f8e00ff */
[----:B------:R-:W-:Y:S03]  /*6120*/  VIADD R148, R148, 0x1 ;  /* 0x0000000194947836 */ /* 0x000fe60000000000 */
[----:B------:R-:W-:Y:S05]  /*6130*/  PRMT R0, R0, 0x654, R3 ;  /* 0x0000065400007816 */ /* 0x000fea0000000003 */
[----:B------:R1:W2:Y:S04]  /*6140*/  @P1 LDS.128 R92, [R7+UR44+0x200] ;  /* 0x0002002c075c1984 */ /* 0x0002a80008000c00 */
[----:B------:R1:W1:Y:S04]  /*6150*/  @P1 LDS.128 R80, [R6+0x200] ;  /* 0x0002000006501984 */ /* 0x0002680000000c00 */
[----:B------:R1:W1:Y:S04]  /*6160*/  @P1 LDS.128 R84, [R4+0x200] ;  /* 0x0002000004541984 */ /* 0x0002680000000c00 */
[----:B------:R1:W1:Y:S01]  /*6170*/  @P1 LDS.128 R88, [R2+0x200] ;  /* 0x0002000002581984 */ /* 0x0002620000000c00 */
[C---:B------:R-:W-:Y:S01]  /*6180*/  ISETP.NE.AND P1, PT, R148.reuse, 0x4, PT ;  /* 0x000000049400780c */ /* 0x040fe20003f25270 */
[----:B------:R-:W-:Y:S01]  /*6190*/  @!PT LDS RZ, [RZ] ;  /* 0x00000000fffff984 */ /* 0x000fe20000000800 */
[----:B------:R-:W-:Y:S01]  /*61a0*/  @!PT LDS RZ, [RZ] ;  /* 0x00000000fffff984 */ /* 0x000fe20000000800 */
[----:B------:R-:W-:Y:S01]  /*61b0*/  @!PT LDS RZ, [RZ] ;  /* 0x00000000fffff984 */ /* 0x000fe20000000800 */
[----:B------:R-:W-:Y:S01]  /*61c0*/  @!PT LDS RZ, [RZ] ;  /* 0x00000000fffff984 */ /* 0x000fe20000000800 */
[----:B------:R5:W-:Y:S06]  /*61d0*/  MEMBAR.ALL.CTA ;  /* 0x0000000000007992 */ /* 0x000bec0000008000 */
[----:B-----5:R-:W5:Y:S01]  /*61e0*/  FENCE.VIEW.ASYNC.S ;  /* 0x00000000000073c6 */ /* 0x020f620000000000 */
[----:B------:R-:W-:Y:S02]  /*61f0*/  SEL R3, RZ, 0x1, P1 ;  /* 0x00000001ff037807 */ /* 0x000fe40000800000 */
[----:B------:R-:W-:Y:S02]  /*6200*/  SEL R148, R148, RZ, P1 ;  /* 0x000000ff94947207 */ /* 0x000fe40000800000 */
[----:B------:R-:W-:Y:S01]  /*6210*/  LOP3.LUT R146, R146, R3, RZ, 0x3c, !PT ;  /* 0x0000000392927212 */ /* 0x000fe200078e3cff */
[----:B-----5:R1:W-:Y:S06]  /*6220*/  SYNCS.ARRIVE.TRANS64.RED.A1T0 RZ, [R0+URZ], RZ ;  /* 0x000000ff00ff79a7 */ /* 0x0203ec00081004ff */
.L_x_99:
[----:B------:R-:W-:Y:S05]  /*6230*/  BSYNC B1 ;  /* 0x0000000000017941 */ /* 0x000fea0003800000 */
.L_x_98:
[----:B-1----:R-:W-:Y:S04]  /*6240*/  SHF.R.U32.HI R0, RZ, 0x15, R71 ;  /* 0x00000015ff007819 */ /* 0x002fe80000011647 */
[----:B------:R-:W-:Y:S01]  /*6250*/  LOP3.LUT P1, RZ, R0, 0x3, R141, 0x48, !PT ;  /* 0x0000000300ff7812 */ /* 0x000fe2000782488d */
[----:B------:R-:W-:Y:S01]  /*6260*/  @!UPT UIADD3 URZ, UPT, UPT, URZ, URZ, URZ ;  /* 0x000000fffffff290 */ /* 0x000fe2000fffe0ff */
[----:B----4-:R-:W-:Y:S11]  /*6270*/  @P0 BRA `(.L_x_103) ;  /* 0x0000000000080947 */ /* 0x010ff60003800000 */
[----:B------:R-:W1:Y:S02]  /*6280*/  SYNCS.PHASECHK.TRANS64.TRYWAIT P0, [R78+URZ+0xe0], R5 ;  /* 0x0000e0054e0075a7 */ /* 0x000e6400080011ff */
[----:B-1----:R-:W-:Y:S05]  /*6290*/  @!P0 BRA `(.L_x_104) ;  /* 0x0000006000548947 */ /* 0x002fea0003800000 */
.L_x_103:
[----:B------:R-:W-:Y:S05]  /*62a0*/  @!P1 BRA `(.L_x_105) ;  /* 0x0000000000409947 */ /* 0x000fea0003800000 */
[----:B------:R-:W1:Y:S01]  /*62b0*/  LDCU.64 UR8, c[0x4][0x78] ;  /* 0x01000f00ff0877ac */ /* 0x000e620008000a00 */
[----:B------:R-:W-:Y:S01]  /*62c0*/  MOV R3, 0x0 ;  /* 0x0000000000037802 */ /* 0x000fe20000000f00 */
[----:B------:R-:W-:Y:S02]  /*62d0*/  HFMA2 R12, -RZ, RZ, 0, 5.9604644775390625e-08 ;  /* 0x00000001ff0c7431 */ /* 0x000fe400000001ff */
[----:B------:R-:W-:Y:S02]  /*62e0*/  IMAD.MOV.U32 R8, RZ, RZ, 0x192 ;  /* 0x00000192ff087424 */ /* 0x000fe400078e00ff */
[----:B------:R-:W-:Y:S01]  /*62f0*/  IMAD.MOV.U32 R13, RZ, RZ, RZ ;  /* 0x000000ffff0d7224 */ /* 0x000fe200078e00ff */
[----:B------:R-:W4:Y:S01]  /*6300*/  LDCU.64 UR6, c[0x4][0x80] ;  /* 0x01001000ff0677ac */ /* 0x000f220008000a00 */
[----:B------:R-:W2:Y:S01]  /*6310*/  LDC.64 R2, c[0x4][R3] ;  /* 0x0100000003027b82 */ /* 0x000ea20000000a00 */
[----:B------:R-:W5:Y:S01]  /*6320*/  LDCU.64 UR4, c[0x4][0x18] ;  /* 0x01000300ff0477ac */ /* 0x000f620008000a00 */
[----:B-1----:R-:W-:Y:S01]  /*6330*/  MOV R5, UR9 ;  /* 0x0000000900057c02 */ /* 0x002fe20008000f00 */
[----:B------:R-:W-:Y:S01]  /*6340*/  IMAD.U32 R4, RZ, RZ, UR8 ;  /* 0x00000008ff047e24 */ /* 0x000fe2000f8e00ff */
[----:B----4-:R-:W-:Y:S01]  /*6350*/  MOV R7, UR7 ;  /* 0x0000000700077c02 */ /* 0x010fe20008000f00 */
[----:B------:R-:W-:Y:S01]  /*6360*/  IMAD.U32 R6, RZ, RZ, UR6 ;  /* 0x00000006ff067e24 */ /* 0x000fe2000f8e00ff */
[----:B-----5:R-:W-:Y:S01]  /*6370*/  MOV R11, UR5 ;  /* 0x00000005000b7c02 */ /* 0x020fe20008000f00 */
[----:B------:R-:W-:Y:S02]  /*6380*/  IMAD.U32 R10, RZ, RZ, UR4 ;  /* 0x00000004ff0a7e24 */ /* 0x000fe4000f8e00ff */
[----:B------:R-:W-:Y:S07]  /*6390*/  LEPC R20, `(.L_x_105) ;  /* 0x000000001014794e */ /* 0x000fee0000000000 */
[----:B--23--:R-:W-:Y:S05]  /*63a0*/  CALL.ABS.NOINC R2 ;  /* 0x0000000002007343 */ /* 0x00cfea0003c00000 */
.L_x_105:
[----:B--2---:R-:W-:Y:S01]  /*63b0*/  SHF.L.U32 R75, R92, 0x10, RZ ;  /* 0x000000105c4b7819 */ /* 0x004fe200000006ff */
[----:B------:R-:W-:Y:S05]  /*63c0*/  WARPSYNC.ALL ;  /* 0x0000000000007948 */ /* 0x000fea0003800000 */
[----:B------:R-:W-:Y:S01]  /*63d0*/  R2UR UR4, R71 ;  /* 0x00000000470472ca */ /* 0x000fe200000e0000 */
[----:B------:R-:W-:Y:S01]  /*63e0*/  BSSY.RECONVERGENT B0, `(.L_x_106) ;  /* 0x0000121000007945 */ /* 0x000fe20003800200 */
[----:B------:R-:W-:Y:S02]  /*63f0*/  SHF.L.U32 R98, R150, 0x4, RZ ;  /* 0x0000000496627819 */ /* 0x000fe400000006ff */
[C---:B------:R-:W-:Y:S02]  /*6400*/  PRMT R73, R92.reuse, 0x8880, RZ ;  /* 0x000088805c497816 */ /* 0x040fe400000000ff */
[----:B------:R-:W-:Y:S02]  /*6410*/  SHF.R.S32.HI R75, RZ, 0x18, R75 ;  /* 0x00000018ff4b7819 */ /* 0x000fe4000001144b */
[----:B------:R-:W-:Y:S02]  /*6420*/  SHF.R.S32.HI R76, RZ, 0x18, R93 ;  /* 0x00000018ff4c7819 */ /* 0x000fe4000001145d */
[----:B------:R-:W-:Y:S02]  /*6430*/  SHF.L.U32 R74, R92, 0x8, RZ ;  /* 0x000000085c4a7819 */ /* 0x000fe400000006ff */
[----:B------:R-:W-:Y:S01]  /*6440*/  SHF.L.U32 R77, R93, 0x8, RZ ;  /* 0x000000085d4d7819 */ /* 0x000fe200000006ff */
[----:B-1----:R-:W3:Y:S01]  /*6450*/  LDTM.x64 R4, tmem[UR4] ;  /* 0x00000004000479ee */ /* 0x002ee20008340000 */
[----:B------:R-:W-:Y:S02]  /*6460*/  SHF.R.S32.HI R74, RZ, 0x18, R74 ;  /* 0x00000018ff4a7819 */ /* 0x000fe4000001144a */
[----:B------:R-:W-:Y:S02]  /*6470*/  SHF.R.S32.HI R77, RZ, 0x18, R77 ;  /* 0x00000018ff4d7819 */ /* 0x000fe4000001144d */
[----:B------:R-:W-:Y:S02]  /*6480*/  ISETP.NE.AND P0, PT, R154, RZ, PT ;  /* 0x000000ff9a00720c */ /* 0x000fe40003f05270 */
[----:B------:R-:W-:Y:S02]  /*6490*/  ISETP.NE.AND P6, PT, R99, RZ, PT ;  /* 0x000000ff6300720c */ /* 0x000fe40003fc5270 */
[----:B------:R-:W-:Y:S11]  /*64a0*/  LEA R116, R148, UR44, 0x3 ;  /* 0x0000002c94747c11 */ /* 0x000ff6000f8e18ff */
[----:B------:R-:W-:Y:S01]  /*64b0*/  @P6 SHF.L.U32 R117, R146, 0x1f, RZ ;  /* 0x0000001f92756819 */ /* 0x000fe200000006ff */
[C---:B---3--:R-:W-:Y:S02]  /*64c0*/  IMAD R0, R70.reuse, R4, RZ ;  /* 0x0000000446007224 */ /* 0x048fe400078e02ff */
[C---:B------:R-:W-:Y:S02]  /*64d0*/  IMAD R2, R70.reuse, R5, RZ ;  /* 0x0000000546027224 */ /* 0x040fe400078e02ff */
[----:B------:R-:W-:Y:S02]  /*64e0*/  IMAD R3, R70, R6, RZ ;  /* 0x0000000646037224 */ /* 0x000fe400078e02ff */
[-C--:B------:R-:W-:Y:S01]  /*64f0*/  IMAD R0, R73, R72.reuse, R0 ;  /* 0x0000004849007224 */ /* 0x080fe200078e0200 */
[----:B------:R-:W-:Y:S01]  /*6500*/  SHF.R.S32.HI R73, RZ, 0x18, R92 ;  /* 0x00000018ff497819 */ /* 0x000fe2000001145c */
[-C--:B------:R-:W-:Y:S01]  /*6510*/  IMAD R2, R75, R72.reuse, R2 ;  /* 0x000000484b027224 */ /* 0x080fe200078e0202 */
[C---:B------:R-:W-:Y:S01]  /*6520*/  PRMT R75, R93.reuse, 0x8880, RZ ;  /* 0x000088805d4b7816 */ /* 0x040fe200000000ff */
[----:B------:R-:W-:Y:S01]  /*6530*/  IMAD R3, R74, R72, R3 ;  /* 0x000000484a037224 */ /* 0x000fe200078e0203 */
[----:B------:R-:W-:Y:S01]  /*6540*/  SHF.L.U32 R74, R93, 0x10, RZ ;  /* 0x000000105d4a7819 */ /* 0x000fe200000006ff */
[C---:B------:R-:W-:Y:S02]  /*6550*/  IMAD R7, R70.reuse, R7, RZ ;  /* 0x0000000746077224 */ /* 0x040fe400078e02ff */
[C---:B------:R-:W-:Y:S01]  /*6560*/  IMAD R4, R70.reuse, R8, RZ ;  /* 0x0000000846047224 */ /* 0x040fe200078e02ff */
[----:B------:R-:W-:Y:S01]  /*6570*/  SHF.R.S32.HI R74, RZ, 0x18, R74 ;  /* 0x00000018ff4a7819 */ /* 0x000fe2000001144a */
[----:B------:R-:W-:Y:S02]  /*6580*/  IMAD R5, R70, R9, RZ ;  /* 0x0000000946057224 */ /* 0x000fe400078e02ff */
[-C--:B------:R-:W-:Y:S01]  /*6590*/  IMAD R7, R73, R72.reuse, R7 ;  /* 0x0000004849077224 */ /* 0x080fe200078e0207 */
[C---:B------:R-:W-:Y:S01]  /*65a0*/  PRMT R73, R94.reuse, 0x8880, RZ ;  /* 0x000088805e497816 */ /* 0x040fe200000000ff */
[----:B------:R-:W-:Y:S01]  /*65b0*/  IMAD R4, R75, R72, R4 ;  /* 0x000000484b047224 */ /* 0x000fe200078e0204 */
[----:B------:R-:W-:Y:S01]  /*65c0*/  SHF.L.U32 R75, R94, 0x8, RZ ;  /* 0x000000085e4b7819 */ /* 0x000fe200000006ff */
[----:B------:R-:W-:Y:S01]  /*65d0*/  IMAD R6, R70, R10, RZ ;  /* 0x0000000a46067224 */ /* 0x000fe200078e02ff */
[----:B------:R-:W-:Y:S01]  /*65e0*/  I2IP.S8.S32.SAT R97, R7, R3, RZ ;  /* 0x0000000307617239 */ /* 0x000fe200000014ff */
[----:B------:R-:W-:Y:S01]  /*65f0*/  IMAD R5, R74, R72, R5 ;  /* 0x000000484a057224 */ /* 0x000fe200078e0205 */
[----:B------:R-:W-:Y:S01]  /*6600*/  SHF.L.U32 R74, R94, 0x10, RZ ;  /* 0x000000105e4a7819 */ /* 0x000fe200000006ff */
[----:B------:R-:W-:Y:S01]  /*6610*/  IMAD R11, R70, R11, RZ ;  /* 0x0000000b460b7224 */ /* 0x000fe200078e02ff */
[----:B------:R-:W-:Y:S01]  /*6620*/  I2IP.S8.S32.SAT R100, R2, R0, R97 ;  /* 0x0000000002647239 */ /* 0x000fe20000001461 */
[C---:B------:R-:W-:Y:S01]  /*6630*/  IMAD R8, R70.reuse, R12, RZ ;  /* 0x0000000c46087224 */ /* 0x040fe200078e02ff */
[----:B------:R-:W-:Y:S01]  /*6640*/  IADD3 R97, PT, PT, R135, UR44, RZ ;  /* 0x0000002c87617c10 */ /* 0x000fe2000fffe0ff */
[-C--:B------:R-:W-:Y:S01]  /*6650*/  IMAD R6, R77, R72.reuse, R6 ;  /* 0x000000484d067224 */ /* 0x080fe200078e0206 */
[----:B------:R-:W-:Y:S01]  /*6660*/  SHF.R.S32.HI R74, RZ, 0x18, R74 ;  /* 0x00000018ff4a7819 */ /* 0x000fe2000001144a */
[----:B------:R-:W-:Y:S01]  /*6670*/  IMAD R9, R70, R13, RZ ;  /* 0x0000000d46097224 */ /* 0x000fe200078e02ff */
[-C--:B------:R-:W-:Y:S01]  /*6680*/  IADD3 R158, PT, PT, R152, R97.reuse, RZ ;  /* 0x00000061989e7210 */ /* 0x080fe20007ffe0ff */
[-C--:B------:R-:W-:Y:S01]  /*6690*/  IMAD R11, R76, R72.reuse, R11 ;  /* 0x000000484c0b7224 */ /* 0x080fe200078e020b */
[----:B------:R-:W-:Y:S01]  /*66a0*/  IADD3 R157, PT, PT, R151, R97, RZ ;  /* 0x00000061979d7210 */ /* 0x000fe20007ffe0ff */
[----:B------:R-:W-:Y:S01]  /*66b0*/  IMAD R8, R73, R72, R8 ;  /* 0x0000004849087224 */ /* 0x000fe200078e0208 */
[----:B------:R-:W-:Y:S01]  /*66c0*/  IADD3 R156, PT, PT, R97, R98, RZ ;  /* 0x00000062619c7210 */ /* 0x000fe20007ffe0ff */
[----:B------:R-:W-:Y:S01]  /*66d0*/  IMAD R10, R70, R14, RZ ;  /* 0x0000000e460a7224 */ /* 0x000fe200078e02ff */
[----:B------:R-:W-:Y:S01]  /*66e0*/  I2IP.S8.S32.SAT R101, R11, R6, RZ ;  /* 0x000000060b657239 */ /* 0x000fe200000014ff */
[----:B------:R-:W-:Y:S01]  /*66f0*/  IMAD R9, R74, R72, R9 ;  /* 0x000000484a097224 */ /* 0x000fe200078e0209 */
[----:B------:R-:W-:Y:S01]  /*6700*/  SHF.R.S32.HI R75, RZ, 0x18, R75 ;  /* 0x00000018ff4b7819 */ /* 0x000fe2000001144b */
[----:B------:R-:W-:Y:S01]  /*6710*/  IMAD.U32 R74, R95, 0x10000, RZ ;  /* 0x000100005f4a7824 */ /* 0x000fe200078e00ff */
[----:B------:R-:W-:Y:S01]  /*6720*/  I2IP.S8.S32.SAT R101, R5, R4, R101 ;  /* 0x0000000405657239 */ /* 0x000fe20000001465 */
[C---:B------:R-:W-:Y:S01]  /*6730*/  IMAD R15, R70.reuse, R15, RZ ;  /* 0x0000000f460f7224 */ /* 0x040fe200078e02ff */
[----:B------:R-:W-:Y:S01]  /*6740*/  SHF.R.S32.HI R73, RZ, 0x18, R94 ;  /* 0x00000018ff497819 */ /* 0x000fe2000001145e */
[----:B------:R-:W-:Y:S01]  /*6750*/  IMAD R10, R75, R72, R10 ;  /* 0x000000484b0a7224 */ /* 0x000fe200078e020a */
[----:B------:R-:W-:Y:S01]  /*6760*/  PRMT R75, R95, 0x8880, RZ ;  /* 0x000088805f4b7816 */ /* 0x000fe200000000ff */
[C---:B------:R-:W-:Y:S01]  /*6770*/  IMAD R12, R70.reuse, R16, RZ ;  /* 0x00000010460c7224 */ /* 0x040fe200078e02ff */
[----:B------:R-:W-:Y:S01]  /*6780*/  SHF.R.S32.HI R74, RZ, 0x18, R74 ;  /* 0x00000018ff4a7819 */ /* 0x000fe2000001144a */
[----:B------:R-:W-:Y:S01]  /*6790*/  IMAD R13, R70, R17, RZ ;  /* 0x00000011460d7224 */ /* 0x000fe200078e02ff */
[----:B------:R-:W-:Y:S01]  /*67a0*/  SHF.R.S32.HI R76, RZ, 0x18, R95 ;  /* 0x00000018ff4c7819 */ /* 0x000fe2000001145f */
[-C--:B------:R-:W-:Y:S01]  /*67b0*/  IMAD R15, R73, R72.reuse, R15 ;  /* 0x00000048490f7224 */ /* 0x080fe200078e020f */
[----:B------:R-:W-:Y:S01]  /*67c0*/  PRMT R73, R80, 0x8880, RZ ;  /* 0x0000888050497816 */ /* 0x000fe200000000ff */
[----:B------:R-:W-:Y:S01]  /*67d0*/  IMAD R12, R75, R72, R12 ;  /* 0x000000484b0c7224 */ /* 0x000fe200078e020c */
[----:B------:R-:W-:Y:S01]  /*67e0*/  SHF.L.U32 R77, R95, 0x8, RZ ;  /* 0x000000085f4d7819 */ /* 0x000fe200000006ff */
[----:B------:R-:W-:Y:S01]  /*67f0*/  IMAD R14, R70, R18, RZ ;  /* 0x00000012460e7224 */ /* 0x000fe200078e02ff */
[----:B------:R-:W-:Y:S01]  /*6800*/  I2IP.S8.S32.SAT R102, R15, R10, RZ ;  /* 0x0000000a0f667239 */ /* 0x000fe200000014ff */
[----:B------:R-:W-:Y:S01]  /*6810*/  IMAD R13, R74, R72, R13 ;  /* 0x000000484a0d7224 */ /* 0x000fe200078e020d */
[----:B------:R-:W-:Y:S01]  /*6820*/  SHF.R.S32.HI R77, RZ, 0x18, R77 ;  /* 0x00000018ff4d7819 */ /* 0x000fe2000001144d */
[C---:B------:R-:W-:Y:S01]  /*6830*/  IMAD R19, R70.reuse, R19, RZ ;  /* 0x0000001346137224 */ /* 0x040fe200078e02ff */
[----:B------:R-:W-:Y:S01]  /*6840*/  I2IP.S8.S32.SAT R102, R9, R8, R102 ;  /* 0x0000000809667239 */ /* 0x000fe20000001466 */
[----:B------:R-:W-:Y:S01]  /*6850*/  IMAD R16, R70, R20, RZ ;  /* 0x0000001446107224 */ /* 0x000fe200078e02ff */
[C---:B------:R-:W-:Y:S01]  /*6860*/  SHF.L.U32 R74, R80.reuse, 0x10, RZ ;  /* 0x00000010504a7819 */ /* 0x040fe200000006ff */
[-C--:B------:R-:W-:Y:S01]  /*6870*/  IMAD R14, R77, R72.reuse, R14 ;  /* 0x000000484d0e7224 */ /* 0x080fe200078e020e */
[----:B------:R-:W-:Y:S01]  /*6880*/  SHF.L.U32 R75, R80, 0x8, RZ ;  /* 0x00000008504b7819 */ /* 0x000fe200000006ff */
[----:B------:R-:W-:Y:S01]  /*6890*/  IMAD R17, R70, R21, RZ ;  /* 0x0000001546117224 */ /* 0x000fe200078e02ff */
[----:B------:R-:W-:Y:S01]  /*68a0*/  SHF.R.S32.HI R74, RZ, 0x18, R74 ;  /* 0x00000018ff4a7819 */ /* 0x000fe2000001144a */
[----:B------:R-:W-:Y:S01]  /*68b0*/  IMAD R19, R76, R72, R19 ;  /* 0x000000484c137224 */ /* 0x000fe200078e0213 */
[----:B------:R-:W-:Y:S01]  /*68c0*/  SHF.R.S32.HI R75, RZ, 0x18, R75 ;  /* 0x00000018ff4b7819 */ /* 0x000fe2000001144b */
[----:B------:R-:W-:Y:S01]  /*68d0*/  IMAD R18, R70, R22, RZ ;  /* 0x0000001646127224 */ /* 0x000fe200078e02ff */
[----:B------:R-:W-:Y:S01]  /*68e0*/  SHF.R.S32.HI R76, RZ, 0x18, R81 ;  /* 0x00000018ff4c7819 */ /* 0x000fe20000011451 */
[----:B------:R-:W-:Y:S01]  /*68f0*/  IMAD R16, R73, R72, R16 ;  /* 0x0000004849107224 */ /* 0x000fe200078e0210 */
[----:B------:R-:W-:Y:S01]  /*6900*/  I2IP.S8.S32.SAT R103, R19, R14, RZ ;  /* 0x0000000e13677239 */ /* 0x000fe200000014ff */
[-C--:B------:R-:W-:Y:S01]  /*6910*/  IMAD R17, R74, R72.reuse, R17 ;  /* 0x000000484a117224 */ /* 0x080fe200078e0211 */
[----:B------:R-:W-:Y:S01]  /*6920*/  SHF.L.U32 R74, R81, 0x10, RZ ;  /* 0x00000010514a7819 */ /* 0x000fe200000006ff */
[C---:B------:R-:W-:Y:S01]  /*6930*/  IMAD R23, R70.reuse, R23, RZ ;  /* 0x0000001746177224 */ /* 0x040fe200078e02ff */
[----:B------:R-:W-:Y:S01]  /*6940*/  SHF.R.S32.HI R73, RZ, 0x18, R80 ;  /* 0x00000018ff497819 */ /* 0x000fe20000011450 */
[----:B------:R-:W-:Y:S01]  /*6950*/  IMAD R18, R75, R72, R18 ;  /* 0x000000484b127224 */ /* 0x000fe200078e0212 */
[----:B------:R-:W-:Y:S01]  /*6960*/  PRMT R75, R81, 0x8880, RZ ;  /* 0x00008880514b7816 */ /* 0x000fe200000000ff */
[C---:B------:R-:W-:Y:S01]  /*6970*/  IMAD R20, R70.reuse, R24, RZ ;  /* 0x0000001846147224 */ /* 0x040fe200078e02ff */
[----:B------:R-:W-:Y:S01]  /*6980*/  SHF.R.S32.HI R74, RZ, 0x18, R74 ;  /* 0x00000018ff4a7819 */ /* 0x000fe2000001144a */
[----:B------:R-:W-:Y:S01]  /*6990*/  IMAD R21, R70, R25, RZ ;  /* 0x0000001946157224 */ /* 0x000fe200078e02ff */
[----:B------:R-:W-:Y:S01]  /*69a0*/  I2IP.S8.S32.SAT R103, R13, R12, R103 ;  /* 0x0000000c0d677239 */ /* 0x000fe20000001467 */
[-C--:B------:R-:W-:Y:S01]  /*69b0*/  IMAD R23, R73, R72.reuse, R23 ;  /* 0x0000004849177224 */ /* 0x080fe200078e0217 */
[----:B------:R-:W-:Y:S01]  /*69c0*/  SHF.L.U32 R77, R81, 0x8, RZ ;  /* 0x00000008514d7819 */ /* 0x000fe200000006ff */
[-C--:B------:R-:W-:Y:S01]  /*69d0*/  IMAD R20, R75, R72.reuse, R20 ;  /* 0x000000484b147224 */ /* 0x080fe200078e0214 */
[----:B------:R-:W-:Y:S01]  /*69e0*/  PRMT R73, R82, 0x8880, RZ ;  /* 0x0000888052497816 */ /* 0x000fe200000000ff */
[----:B------:R-:W-:Y:S01]  /*69f0*/  IMAD R21, R74, R72, R21 ;  /* 0x000000484a157224 */ /* 0x000fe200078e0215 */
[----:B------:R-:W-:Y:S01]  /*6a00*/  SHF.R.S32.HI R77, RZ, 0x18, R77 ;  /* 0x00000018ff4d7819 */ /* 0x000fe2000001144d */
[----:B------:R-:W-:Y:S01]  /*6a10*/  IMAD R22, R70, R26, RZ ;  /* 0x0000001a46167224 */ /* 0x000fe200078e02ff */
[----:B------:R1:W-:Y:S01]  /*6a20*/  STS.128 [R135+UR44+0x8200], R100 ;  /* 0x0082006487007988 */ /* 0x0003e20008000c2c */
[----:B------:R-:W-:Y:S01]  /*6a30*/  IMAD.U32 R74, R82, 0x10000, RZ ;  /* 0x00010000524a7824 */ /* 0x000fe200078e00ff */
[----:B------:R-:W-:Y:S01]  /*6a40*/  I2IP.S8.S32.SAT R104, R23, R18, RZ ;  /* 0x0000001217687239 */ /* 0x000fe200000014ff */
[----:B------:R-:W-:Y:S01]  /*6a50*/  IMAD R27, R70, R27, RZ ;  /* 0x0000001b461b7224 */ /* 0x000fe200078e02ff */
[----:B------:R-:W-:Y:S01]  /*6a60*/  SHF.L.U32 R75, R82, 0x8, RZ ;  /* 0x00000008524b7819 */ /* 0x000fe200000006ff */
[C---:B------:R-:W-:Y:S01]  /*6a70*/  IMAD R24, R70.reuse, R28, RZ ;  /* 0x0000001c46187224 */ /* 0x040fe200078e02ff */
[----:B------:R-:W-:Y:S01]  /*6a80*/  I2IP.S8.S32.SAT R104, R17, R16, R104 ;  /* 0x0000001011687239 */ /* 0x000fe20000001468 */
[-C--:B------:R-:W-:Y:S01]  /*6a90*/  IMAD R22, R77, R72.reuse, R22 ;  /* 0x000000484d167224 */ /* 0x080fe200078e0216 */
[----:B------:R-:W-:Y:S01]  /*6aa0*/  SHF.R.S32.HI R74, RZ, 0x18, R74 ;  /* 0x00000018ff4a7819 */ /* 0x000fe2000001144a */
[----:B------:R-:W-:Y:S01]  /*6ab0*/  IMAD R25, R70, R29, RZ ;  /* 0x0000001d46197224 */ /* 0x000fe200078e02ff */
[----:B------:R-:W-:Y:S01]  /*6ac0*/  SHF.R.S32.HI R75, RZ, 0x18, R75 ;  /* 0x00000018ff4b7819 */ /* 0x000fe2000001144b */
[----:B------:R-:W-:Y:S01]  /*6ad0*/  IMAD R27, R76, R72, R27 ;  /* 0x000000484c1b7224 */ /* 0x000fe200078e021b */
[----:B------:R-:W-:Y:S01]  /*6ae0*/  SHF.R.S32.HI R76, RZ, 0x18, R83 ;  /* 0x00000018ff4c7819 */ /* 0x000fe20000011453 */
[----:B------:R-:W-:Y:S01]  /*6af0*/  IMAD R26, R70, R30, RZ ;  /* 0x0000001e461a7224 */ /* 0x000fe200078e02ff */
[----:B------:R-:W-:Y:S01]  /*6b00*/  SHF.L.U32 R77, R83, 0x8, RZ ;  /* 0x00000008534d7819 */ /* 0x000fe200000006ff */
        /* <DEDUP_REMOVED lines=13> */
[----:B------:R-:W-:Y:S01]  /*6be0*/  PRMT R73, R84, 0x8880, RZ ;  /* 0x0000888054497816 */ /* 0x000fe200000000ff */
[----:B------:R-:W-:Y:S01]  /*6bf0*/  IMAD R28, R75, R72, R28 ;  /* 0x000000484b1c7224 */ /* 0x000fe200078e021c */
[----:B------:R-:W-:Y:S01]  /*6c00*/  SHF.R.S32.HI R77, RZ, 0x18, R77 ;  /* 0x00000018ff4d7819 */ /* 0x000fe2000001144d */
[----:B------:R-:W-:Y:S01]  /*6c10*/  IMAD R30, R70, R34, RZ ;  /* 0x00000022461e7224 */ /* 0x000fe200078e02ff */
[----:B------:R-:W-:Y:S01]  /*6c20*/  I2IP.S8.S32.SAT R106, R31, R26, RZ ;  /* 0x0000001a1f6a7239 */ /* 0x000fe200000014ff */
[----:B------:R-:W-:Y:S01]  /*6c30*/  IMAD R29, R74, R72, R29 ;  /* 0x000000484a1d7224 */ /* 0x000fe200078e021d */
[----:B------:R-:W-:Y:S01]  /*6c40*/  SHF.L.U32 R74, R84, 0x10, RZ ;  /* 0x00000010544a7819 */ /* 0x000fe200000006ff */
        /* <DEDUP_REMOVED lines=9> */
[----:B------:R-:W-:Y:S01]  /*6ce0*/  PRMT R76, R85, 0x8880, RZ ;  /* 0x00008880554c7816 */ /* 0x000fe200000000ff */
[----:B------:R-:W-:Y:S01]  /*6cf0*/  IMAD R34, R70, R38, RZ ;  /* 0x0000002646227224 */ /* 0x000fe200078e02ff */
[----:B------:R-:W-:Y:S01]  /*6d00*/  SHF.L.U32 R77, R88, 0x10, RZ ;  /* 0x00000010584d7819 */ /* 0x000fe200000006ff */
[----:B------:R-:W-:Y:S01]  /*6d10*/  IMAD R32, R73, R72, R32 ;  /* 0x0000004849207224 */ /* 0x000fe200078e0220 */
[----:B------:R-:W-:Y:S01]  /*6d20*/  SHF.R.S32.HI R73, RZ, 0x18, R84 ;  /* 0x00000018ff497819 */ /* 0x000fe20000011454 */
[----:B------:R-:W-:Y:S01]  /*6d30*/  IMAD R39, R70, R39, RZ ;  /* 0x0000002746277224 */ /* 0x000fe200078e02ff */
[----:B------:R-:W-:Y:S01]  /*6d40*/  I2IP.S8.S32.SAT R107, R35, R30, RZ ;  /* 0x0000001e236b7239 */ /* 0x000fe200000014ff */
[-C--:B------:R-:W-:Y:S02]  /*6d50*/  IMAD R33, R74, R72.reuse, R33 ;  /* 0x000000484a217224 */ /* 0x080fe400078e0221 */
[----:B------:R-:W-:Y:S01]  /*6d60*/  IMAD R34, R75, R72, R34 ;  /* 0x000000484b227224 */ /* 0x000fe200078e0222 */
[----:B------:R-:W-:Y:S01]  /*6d70*/  I2IP.S8.S32.SAT R107, R29, R28, R107 ;  /* 0x0000001c1d6b7239 */ /* 0x000fe2000000146b */
[C---:B------:R-:W-:Y:S01]  /*6d80*/  IMAD.U32 R74, R85.reuse, 0x10000, RZ ;  /* 0x00010000554a7824 */ /* 0x040fe200078e00ff */
[----:B------:R-:W-:Y:S01]  /*6d90*/  SHF.L.U32 R75, R85, 0x8, RZ ;  /* 0x00000008554b7819 */ /* 0x000fe200000006ff */
[----:B------:R-:W-:Y:S01]  /*6da0*/  IMAD R39, R73, R72, R39 ;  /* 0x0000004849277224 */ /* 0x000fe200078e0227 */
[----:B------:R-:W-:Y:S01]  /*6db0*/  MOV R73, R76 ;  /* 0x0000004c00497202 */ /* 0x000fe20000000f00 */
[C---:B------:R-:W-:Y:S01]  /*6dc0*/  IMAD R36, R70.reuse, R40, RZ ;  /* 0x0000002846247224 */ /* 0x040fe200078e02ff */
[----:B------:R-:W-:Y:S01]  /*6dd0*/  SHF.R.S32.HI R74, RZ, 0x18, R74 ;  /* 0x00000018ff4a7819 */ /* 0x000fe2000001144a */
[C---:B------:R-:W-:Y:S01]  /*6de0*/  IMAD R37, R70.reuse, R41, RZ ;  /* 0x0000002946257224 */ /* 0x040fe200078e02ff */
[----:B------:R-:W-:Y:S01]  /*6df0*/  SHF.R.S32.HI R75, RZ, 0x18, R75 ;  /* 0x00000018ff4b7819 */ /* 0x000fe2000001144b */
[----:B------:R-:W-:Y:S01]  /*6e00*/  IMAD R38, R70, R42, RZ ;  /* 0x0000002a46267224 */ /* 0x000fe200078e02ff */
[----:B------:R1:W-:Y:S01]  /*6e10*/  STS.128 [R158+0x8200], R104 ;  /* 0x008200689e007388 */ /* 0x0003e20000000c00 */
[----:B------:R-:W-:Y:S01]  /*6e20*/  IMAD R36, R73, R72, R36 ;  /* 0x0000004849247224 */ /* 0x000fe200078e0224 */
[----:B------:R-:W-:Y:S01]  /*6e30*/  I2IP.S8.S32.SAT R108, R39, R34, RZ ;  /* 0x00000022276c7239 */ /* 0x000fe200000014ff */
[-C--:B------:R-:W-:Y:S01]  /*6e40*/  IMAD R37, R74, R72.reuse, R37 ;  /* 0x000000484a257224 */ /* 0x080fe200078e0225 */
[----:B------:R-:W-:Y:S01]  /*6e50*/  SHF.R.S32.HI R76, RZ, 0x18, R85 ;  /* 0x00000018ff4c7819 */ /* 0x000fe20000011455 */
[----:B------:R-:W-:Y:S01]  /*6e60*/  IMAD R43, R70, R43, RZ ;  /* 0x0000002b462b7224 */ /* 0x000fe200078e02ff */
[C---:B------:R-:W-:Y:S01]  /*6e70*/  SHF.L.U32 R74, R86.reuse, 0x10, RZ ;  /* 0x00000010564a7819 */ /* 0x040fe200000006ff */
[----:B------:R-:W-:Y:S01]  /*6e80*/  IMAD R38, R75, R72, R38 ;  /* 0x000000484b267224 */ /* 0x000fe200078e0226 */
[----:B------:R-:W-:Y:S01]  /*6e90*/  PRMT R73, R86, 0x8880, RZ ;  /* 0x0000888056497816 */ /* 0x000fe200000000ff */
[----:B------:R-:W-:Y:S01]  /*6ea0*/  IMAD R40, R70, R44, RZ ;  /* 0x0000002c46287224 */ /* 0x000fe200078e02ff */
[----:B------:R-:W-:Y:S01]  /*6eb0*/  SHF.L.U32 R75, R86, 0x8, RZ ;  /* 0x00000008564b7819 */ /* 0x000fe200000006ff */
[----:B------:R-:W-:Y:S01]  /*6ec0*/  IMAD R41, R70, R45, RZ ;  /* 0x0000002d46297224 */ /* 0x000fe200078e02ff */
[----:B------:R-:W-:Y:S01]  /*6ed0*/  SHF.R.S32.HI R74, RZ, 0x18, R74 ;  /* 0x00000018ff4a7819 */ /* 0x000fe2000001144a */
[----:B------:R-:W-:Y:S01]  /*6ee0*/  IMAD R43, R76, R72, R43 ;  /* 0x000000484c2b7224 */ /* 0x000fe200078e022b */
[----:B------:R-:W-:Y:S01]  /*6ef0*/  SHF.R.S32.HI R75, RZ, 0x18, R75 ;  /* 0x00000018ff4b7819 */ /* 0x000fe2000001144b */
[C---:B------:R-:W-:Y:S01]  /*6f00*/  IMAD R42, R70.reuse, R46, RZ ;  /* 0x0000002e462a7224 */ /* 0x040fe200078e02ff */
[----:B------:R-:W-:Y:S01]  /*6f10*/  I2IP.S8.S32.SAT R108, R33, R32, R108 ;  /* 0x00000020216c7239 */ /* 0x000fe2000000146c */
[----:B------:R-:W-:Y:S01]  /*6f20*/  IMAD R40, R73, R72, R40 ;  /* 0x0000004849287224 */ /* 0x000fe200078e0228 */
[----:B------:R-:W-:Y:S01]  /*6f30*/  SHF.R.S32.HI R76, RZ, 0x18, R86 ;  /* 0x00000018ff4c7819 */ /* 0x000fe20000011456 */
[----:B------:R-:W-:Y:S01]  /*6f40*/  IMAD R47, R70, R47, RZ ;  /* 0x0000002f462f7224 */ /* 0x000fe200078e02ff */
[----:B------:R-:W-:Y:S01]  /*6f50*/  I2IP.S8.S32.SAT R109, R43, R38, RZ ;  /* 0x000000262b6d7239 */ /* 0x000fe200000014ff */
[-C--:B------:R-:W-:Y:S01]  /*6f60*/  IMAD R41, R74, R72.reuse, R41 ;  /* 0x000000484a297224 */ /* 0x080fe200078e0229 */
[----:B------:R-:W-:Y:S01]  /*6f70*/  PRMT R73, R87, 0x8880, RZ ;  /* 0x0000888057497816 */ /* 0x000fe200000000ff */
[-C--:B------:R-:W-:Y:S01]  /*6f80*/  IMAD R42, R75, R72.reuse, R42 ;  /* 0x000000484b2a7224 */ /* 0x080fe200078e022a */
[----:B------:R-:W-:Y:S01]  /*6f90*/  SHF.L.U32 R74, R87, 0x10, RZ ;  /* 0x00000010574a7819 */ /* 0x000fe200000006ff */
[----:B------:R-:W-:Y:S01]  /*6fa0*/  IMAD R47, R76, R72, R47 ;  /* 0x000000484c2f7224 */ /* 0x000fe200078e022f */
[----:B------:R-:W-:Y:S01]  /*6fb0*/  I2IP.S8.S32.SAT R109, R37, R36, R109 ;  /* 0x00000024256d7239 */ /* 0x000fe2000000146d */
[C---:B------:R-:W-:Y:S01]  /*6fc0*/  IMAD R44, R70.reuse, R48, RZ ;  /* 0x00000030462c7224 */ /* 0x040fe200078e02ff */
[----:B------:R-:W-:Y:S01]  /*6fd0*/  SHF.R.S32.HI R74, RZ, 0x18, R74 ;  /* 0x00000018ff4a7819 */ /* 0x000fe2000001144a */
[----:B------:R-:W-:Y:S01]  /*6fe0*/  IMAD.SHL.U32 R76, R87, 0x100, RZ ;  /* 0x00000100574c7824 */ /* 0x000fe200078e00ff */
[----:B------:R-:W-:Y:S01]  /*6ff0*/  I2IP.S8.S32.SAT R110, R47, R42, RZ ;  /* 0x0000002a2f6e7239 */ /* 0x000fe200000014ff */
[----:B------:R-:W-:Y:S01]  /*7000*/  IMAD R45, R70, R49, RZ ;  /* 0x00000031462d7224 */ /* 0x000fe200078e02ff */
[----:B------:R-:W-:Y:S01]  /*7010*/  PRMT R75, R88, 0x8880, RZ ;  /* 0x00008880584b7816 */ /* 0x000fe200000000ff */
[----:B------:R-:W-:Y:S01]  /*7020*/  IMAD R44, R73, R72, R44 ;  /* 0x00000048492c7224 */ /* 0x000fe200078e022c */
[----:B------:R-:W-:Y:S01]  /*7030*/  SHF.R.S32.HI R73, RZ, 0x18, R76 ;  /* 0x00000018ff497819 */ /* 0x000fe2000001144c */
[----:B------:R-:W-:Y:S01]  /*7040*/  IMAD R46, R70, R50, RZ ;  /* 0x00000032462e7224 */ /* 0x000fe200078e02ff */
[----:B------:R-:W-:Y:S01]  /*7050*/  I2IP.S8.S32.SAT R110, R41, R40, R110 ;  /* 0x00000028296e7239 */ /* 0x000fe2000000146e */
[----:B------:R-:W-:Y:S01]  /*7060*/  IMAD R45, R74, R72, R45 ;  /* 0x000000484a2d7224 */ /* 0x000fe200078e022d */
[----:B------:R-:W-:Y:S01]  /*7070*/  SHF.R.S32.HI R74, RZ, 0x18, R87 ;  /* 0x00000018ff4a7819 */ /* 0x000fe20000011457 */
[----:B------:R-:W-:Y:S01]  /*7080*/  IMAD R51, R70, R51, RZ ;  /* 0x0000003346337224 */ /* 0x000fe200078e02ff */
[----:B------:R-:W-:Y:S01]  /*7090*/  SHF.L.U32 R76, R88, 0x8, RZ ;  /* 0x00000008584c7819 */ /* 0x000fe200000006ff */
[----:B------:R-:W-:Y:S02]  /*70a0*/  IMAD R48, R70, R52, RZ ;  /* 0x0000003446307224 */ /* 0x000fe400078e02ff */
[-C--:B------:R-:W-:Y:S01]  /*70b0*/  IMAD R46, R73, R72.reuse, R46 ;  /* 0x00000048492e7224 */ /* 0x080fe200078e022e */
[----:B------:R-:W-:Y:S01]  /*70c0*/  SHF.R.S32.HI R73, RZ, 0x18, R77 ;  /* 0x00000018ff497819 */ /* 0x000fe2000001144d */
[-C--:B------:R-:W-:Y:S01]  /*70d0*/  IMAD R51, R74, R72.reuse, R51 ;  /* 0x000000484a337224 */ /* 0x080fe200078e0233 */
[----:B------:R-:W-:Y:S01]  /*70e0*/  SHF.R.S32.HI R74, RZ, 0x18, R88 ;  /* 0x00000018ff4a7819 */ /* 0x000fe20000011458 */
[----:B------:R-:W-:Y:S01]  /*70f0*/  IMAD R49, R70, R53, RZ ;  /* 0x0000003546317224 */ /* 0x000fe200078e02ff */
[----:B------:R-:W-:Y:S01]  /*7100*/  SHF.L.U32 R77, R90, 0x8, RZ ;  /* 0x000000085a4d7819 */ /* 0x000fe200000006ff */
[----:B------:R-:W-:Y:S01]  /*7110*/  IMAD R48, R75, R72, R48 ;  /* 0x000000484b307224 */ /* 0x000fe200078e0230 */
[----:B------:R-:W-:Y:S01]  /*7120*/  SHF.R.S32.HI R75, RZ, 0x18, R76 ;  /* 0x00000018ff4b7819 */ /* 0x000fe2000001144c */
[C---:B------:R-:W-:Y:S01]  /*7130*/  IMAD R50, R70.reuse, R54, RZ ;  /* 0x0000003646327224 */ /* 0x040fe200078e02ff */
[----:B------:R-:W-:Y:S01]  /*7140*/  I2IP.S8.S32.SAT R111, R51, R46, RZ ;  /* 0x0000002e336f7239 */ /* 0x000fe200000014ff */
[C---:B------:R-:W-:Y:S01]  /*7150*/  IMAD R55, R70.reuse, R55, RZ ;  /* 0x0000003746377224 */ /* 0x040fe200078e02ff */
[----:B------:R-:W-:Y:S01]  /*7160*/  SHF.L.U32 R76, R89, 0x10, RZ ;  /* 0x00000010594c7819 */ /* 0x000fe200000006ff */
[----:B------:R-:W-:Y:S01]  /*7170*/  IMAD R49, R73, R72, R49 ;  /* 0x0000004849317224 */ /* 0x000fe200078e0231 */
[----:B------:R-:W-:Y:S01]  /*7180*/  PRMT R73, R89, 0x8880, RZ ;  /* 0x0000888059497816 */ /* 0x000fe200000000ff */
[----:B------:R-:W-:Y:S01]  /*7190*/  IMAD R52, R70, R56, RZ ;  /* 0x0000003846347224 */ /* 0x000fe200078e02ff */
[----:B------:R-:W-:Y:S01]  /*71a0*/  I2IP.S8.S32.SAT R111, R45, R44, R111 ;  /* 0x0000002c2d6f7239 */ /* 0x000fe2000000146f */
[-C--:B------:R-:W-:Y:S01]  /*71b0*/  IMAD R50, R75, R72.reuse, R50 ;  /* 0x000000484b327224 */ /* 0x080fe200078e0232 */
[----:B------:R-:W-:Y:S01]  /*71c0*/  PRMT R75, R90, 0x8880, RZ ;  /* 0x000088805a4b7816 */ /* 0x000fe200000000ff */
[-C--:B------:R-:W-:Y:S01]  /*71d0*/  IMAD R55, R74, R72.reuse, R55 ;  /* 0x000000484a377224 */ /* 0x080fe200078e0237 */
[----:B------:R-:W-:Y:S01]  /*71e0*/  SHF.R.S32.HI R74, RZ, 0x18, R76 ;  /* 0x00000018ff4a7819 */ /* 0x000fe2000001144c */
[----:B------:R-:W-:Y:S01]  /*71f0*/  IMAD R52, R73, R72, R52 ;  /* 0x0000004849347224 */ /* 0x000fe200078e0234 */
[----:B------:R-:W-:Y:S01]  /*7200*/  SHF.L.U32 R73, R89, 0x8, RZ ;  /* 0x0000000859497819 */ /* 0x000fe200000006ff */
[C---:B------:R-:W-:Y:S01]  /*7210*/  IMAD R53, R70.reuse, R57, RZ ;  /* 0x0000003946357224 */ /* 0x040fe200078e02ff */
[----:B------:R1:W-:Y:S01]  /*7220*/  STS.128 [R157+0x8200], R108 ;  /* 0x0082006c9d007388 */ /* 0x0003e20000000c00 */
[----:B------:R-:W-:Y:S01]  /*7230*/  IMAD R54, R70, R58, RZ ;  /* 0x0000003a46367224 */ /* 0x000fe200078e02ff */
[----:B------:R-:W-:Y:S01]  /*7240*/  SHF.R.S32.HI R73, RZ, 0x18, R73 ;  /* 0x00000018ff497819 */ /* 0x000fe20000011449 */
[----:B------:R-:W-:Y:S01]  /*7250*/  IMAD R53, R74, R72, R53 ;  /* 0x000000484a357224 */ /* 0x000fe200078e0235 */
[----:B------:R-:W-:Y:S01]  /*7260*/  SHF.L.U32 R76, R90, 0x10, RZ ;  /* 0x000000105a4c7819 */ /* 0x000fe200000006ff */
[C---:B------:R-:W-:Y:S01]  /*7270*/  IMAD R59, R70.reuse, R59, RZ ;  /* 0x0000003b463b7224 */ /* 0x040fe200078e02ff */
[----:B------:R-:W-:Y:S01]  /*7280*/  SHF.R.S32.HI R74, RZ, 0x18, R89 ;  /* 0x00000018ff4a7819 */ /* 0x000fe20000011459 */
[C---:B------:R-:W-:Y:S01]  /*7290*/  IMAD R56, R70.reuse, R60, RZ ;  /* 0x0000003c46387224 */ /* 0x040fe200078e02ff */
[----:B------:R-:W-:Y:S01]  /*72a0*/  I2IP.S8.S32.SAT R112, R55, R50, RZ ;  /* 0x0000003237707239 */ /* 0x000fe200000014ff */
[----:B------:R-:W-:Y:S01]  /*72b0*/  IMAD R54, R73, R72, R54 ;  /* 0x0000004849367224 */ /* 0x000fe200078e0236 */
[----:B------:R-:W-:Y:S01]  /*72c0*/  SHF.R.S32.HI R76, RZ, 0x18, R76 ;  /* 0x00000018ff4c7819 */ /* 0x000fe2000001144c */
[----:B------:R-:W-:Y:S01]  /*72d0*/  IMAD R57, R70, R61, RZ ;  /* 0x0000003d46397224 */ /* 0x000fe200078e02ff */
[----:B------:R-:W-:Y:S01]  /*72e0*/  I2IP.S8.S32.SAT R112, R49, R48, R112 ;  /* 0x0000003031707239 */ /* 0x000fe20000001470 */
[----:B------:R-:W-:Y:S01]  /*72f0*/  IMAD R59, R74, R72, R59 ;  /* 0x000000484a3b7224 */ /* 0x000fe200078e023b */
[----:B------:R-:W-:Y:S01]  /*7300*/  SHF.R.S32.HI R77, RZ, 0x18, R77 ;  /* 0x00000018ff4d7819 */ /* 0x000fe2000001144d */
[----:B------:R-:W-:Y:S01]  /*7310*/  IMAD R58, R70, R62, RZ ;  /* 0x0000003e463a7224 */ /* 0x000fe200078e02ff */
[----:B------:R-:W-:Y:S01]  /*7320*/  SHF.R.S32.HI R73, RZ, 0x18, R90 ;  /* 0x00000018ff497819 */ /* 0x000fe2000001145a */
[----:B------:R-:W-:Y:S01]  /*7330*/  IMAD R56, R75, R72, R56 ;  /* 0x000000484b387224 */ /* 0x000fe200078e0238 */
[----:B------:R-:W-:Y:S01]  /*7340*/  I2IP.S8.S32.SAT R113, R59, R54, RZ ;  /* 0x000000363b717239 */ /* 0x000fe200000014ff */
[----:B------:R-:W-:Y:S01]  /*7350*/  IMAD R57, R76, R72, R57 ;  /* 0x000000484c397224 */ /* 0x000fe200078e0239 */
[C---:B------:R-:W-:Y:S01]  /*7360*/  PRMT R75, R91.reuse, 0x8880, RZ ;  /* 0x000088805b4b7816 */ /* 0x040fe200000000ff */
[----:B------:R-:W-:Y:S01]  /*7370*/  IMAD.U32 R74, R91, 0x10000, RZ ;  /* 0x000100005b4a7824 */ /* 0x000fe200078e00ff */
[----:B------:R-:W-:Y:S01]  /*7380*/  I2IP.S8.S32.SAT R113, R53, R52, R113 ;  /* 0x0000003435717239 */ /* 0x000fe20000001471 */
[C---:B------:R-:W-:Y:S01]  /*7390*/  IMAD R63, R70.reuse, R63, RZ ;  /* 0x0000003f463f7224 */ /* 0x040fe200078e02ff */
[----:B------:R-:W-:Y:S01]  /*73a0*/  SHF.R.S32.HI R76, RZ, 0x18, R91 ;  /* 0x00000018ff4c7819 */ /* 0x000fe2000001145b */
[----:B------:R-:W-:Y:S01]  /*73b0*/  IMAD R58, R77, R72, R58 ;  /* 0x000000484d3a7224 */ /* 0x000fe200078e023a */
[----:B------:R-:W-:Y:S01]  /*73c0*/  SHF.L.U32 R77, R91, 0x8, RZ ;  /* 0x000000085b4d7819 */ /* 0x000fe200000006ff */
[C---:B------:R-:W-:Y:S01]  /*73d0*/  IMAD R60, R70.reuse, R64, RZ ;  /* 0x00000040463c7224 */ /* 0x040fe200078e02ff */
[----:B------:R-:W-:Y:S01]  /*73e0*/  SHF.R.S32.HI R74, RZ, 0x18, R74 ;  /* 0x00000018ff4a7819 */ /* 0x000fe2000001144a */
[C---:B------:R-:W-:Y:S01]  /*73f0*/  IMAD R61, R70.reuse, R65, RZ ;  /* 0x00000041463d7224 */ /* 0x040fe200078e02ff */
[----:B------:R-:W-:Y:S01]  /*7400*/  SHF.R.S32.HI R77, RZ, 0x18, R77 ;  /* 0x00000018ff4d7819 */ /* 0x000fe2000001144d */
[-C--:B------:R-:W-:Y:S02]  /*7410*/  IMAD R63, R73, R72.reuse, R63 ;  /* 0x00000048493f7224 */ /* 0x080fe400078e023f */
[----:B------:R-:W-:Y:S02]  /*7420*/  IMAD R60, R75, R72, R60 ;  /* 0x000000484b3c7224 */ /* 0x000fe400078e023c */
[----:B------:R-:W-:Y:S01]  /*7430*/  IMAD R62, R70, R66, RZ ;  /* 0x00000042463e7224 */ /* 0x000fe200078e02ff */
[----:B------:R-:W-:Y:S01]  /*7440*/  I2IP.S8.S32.SAT R114, R63, R58, RZ ;  /* 0x0000003a3f727239 */ /* 0x000fe200000014ff */
[----:B------:R-:W-:Y:S02]  /*7450*/  IMAD R61, R74, R72, R61 ;  /* 0x000000484a3d7224 */ /* 0x000fe400078e023d */
[----:B------:R-:W-:Y:S01]  /*7460*/  IMAD R67, R70, R67, RZ ;  /* 0x0000004346437224 */ /* 0x000fe200078e02ff */
[----:B------:R-:W-:Y:S01]  /*7470*/  I2IP.S8.S32.SAT R114, R57, R56, R114 ;  /* 0x0000003839727239 */ /* 0x000fe20000001472 */
[-C--:B------:R-:W-:Y:S02]  /*7480*/  IMAD R62, R77, R72.reuse, R62 ;  /* 0x000000484d3e7224 */ /* 0x080fe400078e023e */
[----:B------:R-:W-:Y:S05]  /*7490*/  IMAD R67, R76, R72, R67 ;  /* 0x000000484c437224 */ /* 0x000fea00078e0243 */
[----:B------:R-:W-:Y:S04]  /*74a0*/  I2IP.S8.S32.SAT R115, R67, R62, RZ ;  /* 0x0000003e43737239 */ /* 0x000fe800000014ff */
[----:B------:R-:W-:Y:S05]  /*74b0*/  I2IP.S8.S32.SAT R115, R61, R60, R115 ;  /* 0x0000003c3d737239 */ /* 0x000fea0000001473 */
[----:B------:R1:W-:Y:S01]  /*74c0*/  STS.128 [R156+0x8200], R112 ;  /* 0x008200709c007388 */ /* 0x0003e20000000c00 */
[----:B------:R-:W-:Y:S01]  /*74d0*/  @!PT LDS RZ, [RZ] ;  /* 0x00000000fffff984 */ /* 0x000fe20000000800 */
[----:B------:R-:W-:Y:S01]  /*74e0*/  @!PT LDS RZ, [RZ] ;  /* 0x00000000fffff984 */ /* 0x000fe20000000800 */
[----:B------:R-:W-:Y:S01]  /*74f0*/  @!PT LDS RZ, [RZ] ;  /* 0x00000000fffff984 */ /* 0x000fe20000000800 */
[----:B------:R-:W-:Y:S01]  /*7500*/  @!PT LDS RZ, [RZ] ;  /* 0x00000000fffff984 */ /* 0x000fe20000000800 */
[----:B------:R2:W-:Y:S07]  /*7510*/  MEMBAR.ALL.CTA ;  /* 0x0000000000007992 */ /* 0x0005ee0000008000 */
[----:B--2---:R-:W2:Y:S02]  /*7520*/  FENCE.VIEW.ASYNC.S ;  /* 0x00000000000073c6 */ /* 0x004ea40000000000 */
[----:B--2---:R-:W-:Y:S06]  /*7530*/  BAR.SYNC.DEFER_BLOCKING 0x1, 0x80 ;  /* 0x0042000000007b1d */ /* 0x004fec0000010000 */
[----:B------:R-:W-:Y:S05]  /*7540*/  @P0 BRA `(.L_x_107) ;  /* 0x0000000000280947 */ /* 0x000fea0003800000 */
[----:B------:R-:W-:Y:S01]  /*7550*/  UIADD3 UR4, UPT, UPT, UR44, 0x8200, URZ ;  /* 0x000082002c047890 */ /* 0x000fe2000fffe0ff */
[----:B------:R-:W-:Y:S05]  /*7560*/  UMOV UR51, UR36 ;  /* 0x0000002400337c82 */ /* 0x000fea0008000000 */
[----:B------:R-:W-:Y:S01]  /*7570*/  MOV R153, UR4 ;  /* 0x0000000400997c02 */ /* 0x000fe20008000f00 */
[----:B------:R-:W-:Y:S03]  /*7580*/  UIADD3 UR4, UP0, UPT, UR62, 0x680, URZ ;  /* 0x000006803e047890 */ /* 0x000fe6000ff1e0ff */
[----:B------:R-:W-:Y:S01]  /*7590*/  R2UR UR48, R153 ;  /* 0x00000000993072ca */ /* 0x000fe200000e0000 */
[----:B------:R-:W-:Y:S11]  /*75a0*/  UIADD3.X UR5, UPT, UPT, URZ, UR63, URZ, UP0, !UPT ;  /* 0x0000003fff057290 */ /* 0x000ff600087fe4ff */
[----:B------:R-:W-:Y:S01]  /*75b0*/  @!UPT UIADD3 URZ, UPT, UPT, URZ, URZ, URZ ;  /* 0x000000fffffff290 */ /* 0x000fe2000fffe0ff */
[----:B------:R2:W-:Y:S01]  /*75c0*/  UTMASTG.3D [UR48], [UR4] ;  /* 0x00000030040073b5 */ /* 0x0005e20008010000 */
[----:B------:R0:W-:Y:S01]  /*75d0*/  UTMACMDFLUSH ;  /* 0x00000000000079b7 */ /* 0x0001e20000000000 */
[----:B--2---:R-:W-:Y:S04]  /*75e0*/  DEPBAR.LE SB0, 0x1 ;  /* 0x000080400000791a */ /* 0x004fe80000000000 */
.L_x_107:
[----:B------:R-:W-:Y:S05]  /*75f0*/  BSYNC.RECONVERGENT B0 ;  /* 0x0000000000007941 */ /* 0x000fea0003800200 */
.L_x_106:
[----:B------:R-:W-:Y:S06]  /*7600*/  BAR.SYNC.DEFER_BLOCKING 0x1, 0x80 ;  /* 0x0042000000007b1d */ /* 0x000fec0000010000 */
[----:B------:R-:W2:Y:S01]  /*7610*/  @P6 SYNCS.PHASECHK.TRANS64.TRYWAIT P0, [R116+URZ+0x70], R117 ;  /* 0x00007075740065a7 */ /* 0x000ea200080011ff */
[----:B------:R-:W-:Y:S01]  /*7620*/  BSSY B1, `(.L_x_108) ;  /* 0x0000023000017945 */ /* 0x000fe20003800000 */
[----:B--2---:R-:W-:Y:S03]  /*7630*/  @P6 SEL R79, RZ, 0x1, !P0 ;  /* 0x00000001ff4f6807 */ /* 0x004fe60004000000 */
[----:B------:R-:W-:Y:S05]  /*7640*/  @!P6 BRA `(.L_x_109) ;  /* 0x000000000080e947 */ /* 0x000fea0003800000 */
[----:B------:R-:W-:Y:S01]  /*7650*/  ISETP.NE.AND P1, PT, R96, RZ, PT ;  /* 0x000000ff6000720c */ /* 0x000fe20003f25270 */
[----:B------:R-:W-:Y:S01]  /*7660*/  BSSY B0, `(.L_x_110) ;  /* 0x000000a000007945 */ /* 0x000fe20003800000 */
[----:B------:R-:W-:Y:S11]  /*7670*/  ISETP.NE.AND P0, PT, R79, RZ, PT ;  /* 0x000000ff4f00720c */ /* 0x000ff60003f05270 */
[----:B------:R-:W-:Y:S04]  /*7680*/  @P1 IMAD R5, R148, 0x2000, R97 ;  /* 0x0000200094051824 */ /* 0x000fe800078e0261 */
[--C-:B------:R-:W-:Y:S01]  /*7690*/  @P1 IMAD.IADD R4, R152, 0x1, R5.reuse ;  /* 0x0000000198041824 */ /* 0x100fe200078e0205 */
[----:B------:R-:W-:Y:S01]  /*76a0*/  @P1 IADD3 R2, PT, PT, R151, R5, RZ ;  /* 0x0000000597021210 */ /* 0x000fe20007ffe0ff */
[----:B------:R-:W-:Y:S01]  /*76b0*/  @P1 IMAD.IADD R0, R98, 0x1, R5 ;  /* 0x0000000162001824 */ /* 0x000fe200078e0205 */
[----:B------:R-:W-:Y:S06]  /*76c0*/  @P0 BRA `(.L_x_111) ;  /* 0x00000000000c0947 */ /* 0x000fec0003800000 */
[----:B------:R-:W-:Y:S04]  /*76d0*/  SHF.L.U32 R3, R146, 0x1f, RZ ;  /* 0x0000001f92037819 */ /* 0x000fe800000006ff */
[----:B------:R-:W2:Y:S02]  /*76e0*/  SYNCS.PHASECHK.TRANS64.TRYWAIT P0, [R116+URZ+0x70], R3 ;  /* 0x00007003740075a7 */ /* 0x000ea400080011ff */
[----:B--2---:R-:W-:Y:S05]  /*76f0*/  @!P0 BRA `(.L_x_112) ;  /* 0x0000004c00508947 */ /* 0x004fea0003800000 */
.L_x_111:
[----:B------:R-:W-:Y:S05]  /*7700*/  BSYNC B0 ;  /* 0x0000000000007941 */ /* 0x000fea0003800000 */
.L_x_110:
[----:B------:R-:W-:Y:S01]  /*7710*/  ISETP.NE.AND P0, PT, R96, RZ, PT ;  /* 0x000000ff6000720c */ /* 0x000fe20003f05270 */
[----:B--2---:R-:W-:Y:S02]  /*7720*/  VIADD R116, R116, 0x90 ;  /* 0x0000009074747836 */ /* 0x004fe40000000000 */
[----:B------:R-:W-:Y:S02]  /*7730*/  IMAD.U32 R3, RZ, RZ, UR45 ;  /* 0x0000002dff037e24 */ /* 0x000fe4000f8e00ff */
[----:B------:R-:W-:Y:S03]  /*7740*/  VIADD R148, R148, 0x1 ;  /* 0x0000000194947836 */ /* 0x000fe60000000000 */
[----:B------:R-:W-:Y:S05]  /*7750*/  PRMT R3, R3, 0x654, R116 ;  /* 0x0000065403037816 */ /* 0x000fea0000000074 */
[----:B------:R2:W3:Y:S04]  /*7760*/  @P0 LDS.128 R92, [R5+0x200] ;  /* 0x00020000055c0984 */ /* 0x0004e80000000c00 */
[----:B------:R2:W4:Y:S04]  /*7770*/  @P0 LDS.128 R80, [R4+0x200] ;  /* 0x0002000004500984 */ /* 0x0005280000000c00 */
        /* <DEDUP_REMOVED lines=9> */
[----:B------:R-:W-:Y:S01]  /*7810*/  SEL R148, R148, RZ, P0 ;  /* 0x000000ff94947207 */ /* 0x000fe20000000000 */
[----:B-----5:R5:W-:Y:S02]  /*7820*/  SYNCS.ARRIVE.TRANS64.RED.A1T0 RZ, [R3+URZ], RZ ;  /* 0x000000ff03ff79a7 */ /* 0x020be400081004ff */
[----:B-----5:R-:W-:Y:S04]  /*7830*/  SEL R3, RZ, 0x1, P0 ;  /* 0x00000001ff037807 */ /* 0x020fe80000000000 */
[----:B--234-:R-:W-:Y:S02]  /*7840*/  LOP3.LUT R146, R146, R3, RZ, 0x3c, !PT ;  /* 0x0000000392927212 */ /* 0x01cfe400078e3cff */
.L_x_109:
[----:B------:R-:W-:Y:S05]  /*7850*/  BSYNC B1 ;  /* 0x0000000000017941 */ /* 0x000fea0003800000 */
.L_x_108:
[----:B------:R-:W-:Y:S05]  /*7860*/  VIADD R0, R71, 0x40 ;  /* 0x0000004047007836 */ /* 0x000fea0000000000 */
[----:B------:R-:W-:Y:S04]  /*7870*/  SHF.R.U32.HI R0, RZ, 0x15, R0 ;  /* 0x00000015ff007819 */ /* 0x000fe80000011600 */
[----:B------:R-:W-:Y:S11]  /*7880*/  LOP3.LUT P0, RZ, R0, 0x3, R141, 0x48, !PT ;  /* 0x0000000300ff7812 */ /* 0x000ff6000780488d */
[----:B------:R-:W-:Y:S02]  /*7890*/  @!UPT UIADD3 URZ, UPT, UPT, URZ, URZ, URZ ;  /* 0x000000fffffff290 */ /* 0x000fe4000fffe0ff */
        /* <DEDUP_REMOVED lines=8> */
[----:B------:R-:W5:Y:S01]  /*7920*/  LDCU.64 UR4, c[0x4][0x18] ;  /* 0x01000300ff0477ac */ /* 0x000f620008000a00 */
[----:B--2---:R-:W-:Y:S01]  /*7930*/  MOV R5, UR9 ;  /* 0x0000000900057c02 */ /* 0x004fe20008000f00 */
[----:B------:R-:W-:Y:S01]  /*7940*/  IMAD.U32 R4, RZ, RZ, UR8 ;  /* 0x00000008ff047e24 */ /* 0x000fe2000f8e00ff */
[----:B---3--:R-:W-:Y:S01]  /*7950*/  MOV R7, UR7 ;  /* 0x0000000700077c02 */ /* 0x008fe20008000f00 */
[----:B------:R-:W-:Y:S01]  /*7960*/  IMAD.U32 R6, RZ, RZ, UR6 ;  /* 0x00000006ff067e24 */ /* 0x000fe2000f8e00ff */
[----:B-----5:R-:W-:Y:S01]  /*7970*/  MOV R11, UR5 ;  /* 0x00000005000b7c02 */ /* 0x020fe20008000f00 */
[----:B------:R-:W-:Y:S02]  /*7980*/  IMAD.U32 R10, RZ, RZ, UR4 ;  /* 0x00000004ff0a7e24 */ /* 0x000fe4000f8e00ff */
[----:B------:R-:W-:Y:S07]  /*7990*/  LEPC R20, `(.L_x_113) ;  /* 0x000000001014794e */ /* 0x000fee0000000000 */
[----:B-1--4-:R-:W-:Y:S05]  /*79a0*/  CALL.ABS.NOINC R2 ;  /* 0x0000000002007343 */ /* 0x012fea0003c00000 */
.L_x_113:
[----:B------:R-:W-:Y:S05]  /*79b0*/  WARPSYNC.ALL ;  /* 0x0000000000007948 */ /* 0x000fea0003800000 */
[----:B------:R-:W-:Y:S01]  /*79c0*/  R2UR UR4, R71 ;  /* 0x00000000470472ca */ /* 0x000fe200000e0000 */
[----:B------:R-:W-:Y:S01]  /*79d0*/  BSSY.RECONVERGENT B0, `(.L_x_114) ;  /* 0x000011c000007945 */ /* 0x000fe20003800200 */
[C---:B------:R-:W-:Y:S02]  /*79e0*/  PRMT R73, R92.reuse, 0x8880, RZ ;  /* 0x000088805c497816 */ /* 0x040fe400000000ff */
[C---:B------:R-:W-:Y:S02]  /*79f0*/  SHF.L.U32 R75, R92.reuse, 0x10, RZ ;  /* 0x000000105c4b7819 */ /* 0x040fe400000006ff */
[----:B------:R-:W-:Y:S02]  /*7a00*/  SHF.L.U32 R77, R93, 0x8, RZ ;  /* 0x000000085d4d7819 */ /* 0x000fe400000006ff */
[----:B------:R-:W-:Y:S02]  /*7a10*/  SHF.R.S32.HI R75, RZ, 0x18, R75 ;  /* 0x00000018ff4b7819 */ /* 0x000fe4000001144b */
[----:B------:R-:W-:Y:S02]  /*7a20*/  SHF.R.S32.HI R77, RZ, 0x18, R77 ;  /* 0x00000018ff4d7819 */ /* 0x000fe4000001144d */
[----:B------:R-:W-:Y:S01]  /*7a30*/  SHF.R.S32.HI R76, RZ, 0x18, R93 ;  /* 0x00000018ff4c7819 */ /* 0x000fe2000001145d */
[----:B------:R-:W2:Y:S01]  /*7a40*/  LDTM.x64 R4, tmem[UR4+0x40] ;  /* 0x00004004000479ee */ /* 0x000ea20008340000 */
[----:B------:R-:W-:Y:S02]  /*7a50*/  SHF.L.U32 R74, R92, 0x8, RZ ;  /* 0x000000085c4a7819 */ /* 0x000fe400000006ff */
[----:B------:R-:W-:Y:S02]  /*7a60*/  ISETP.NE.AND P0, PT, R154, RZ, PT ;  /* 0x000000ff9a00720c */ /* 0x000fe40003f05270 */
[----:B------:R-:W-:Y:S02]  /*7a70*/  SHF.R.S32.HI R74, RZ, 0x18, R74 ;  /* 0x00000018ff4a7819 */ /* 0x000fe4000001144a */
[----:B------:R-:W-:Y:S01]  /*7a80*/  ISETP.NE.AND P6, PT, R99, RZ, PT ;  /* 0x000000ff6300720c */ /* 0x000fe20003fc5270 */
[C---:B--2---:R-:W-:Y:S02]  /*7a90*/  IMAD R0, R70.reuse, R4, RZ ;  /* 0x0000000446007224 */ /* 0x044fe400078e02ff */
        /* <DEDUP_REMOVED lines=12> */
[----:B------:R-:W-:Y:S01]  /*7b60*/  IMAD R7, R73, R72, R7 ;  /* 0x0000004849077224 */ /* 0x000fe200078e0207 */
[----:B------:R-:W-:Y:S01]  /*7b70*/  PRMT R73, R94, 0x8880, RZ ;  /* 0x000088805e497816 */ /* 0x000fe200000000ff */
[----:B------:R-:W-:Y:S02]  /*7b80*/  IMAD R6, R70, R10, RZ ;  /* 0x0000000a46067224 */ /* 0x000fe400078e02ff */
[-C--:B------:R-:W-:Y:S01]  /*7b90*/  IMAD R4, R75, R72.reuse, R4 ;  /* 0x000000484b047224 */ /* 0x080fe200078e0204 */
[----:B------:R-:W-:Y:S01]  /*7ba0*/  SHF.L.U32 R75, R94, 0x8, RZ ;  /* 0x000000085e4b7819 */ /* 0x000fe200000006ff */
[-C--:B------:R-:W-:Y:S01]  /*7bb0*/  IMAD R5, R74, R72.reuse, R5 ;  /* 0x000000484a057224 */ /* 0x080fe200078e0205 */
[----:B------:R-:W-:Y:S01]  /*7bc0*/  SHF.L.U32 R74, R94, 0x10, RZ ;  /* 0x000000105e4a7819 */ /* 0x000fe200000006ff */
[----:B------:R-:W-:Y:S01]  /*7bd0*/  IMAD R6, R77, R72, R6 ;  /* 0x000000484d067224 */ /* 0x000fe200078e0206 */
[----:B------:R-:W-:Y:S01]  /*7be0*/  I2IP.S8.S32.SAT R77, R7, R3, RZ ;  /* 0x00000003074d7239 */ /* 0x000fe200000014ff */
[C---:B------:R-:W-:Y:S01]  /*7bf0*/  IMAD R11, R70.reuse, R11, RZ ;  /* 0x0000000b460b7224 */ /* 0x040fe200078e02ff */
[----:B------:R-:W-:Y:S01]  /*7c00*/  MOV R3, R73 ;  /* 0x0000004900037202 */ /* 0x000fe20000000f00 */
[----:B------:R-:W-:Y:S01]  /*7c10*/  IMAD R8, R70, R12, RZ ;  /* 0x0000000c46087224 */ /* 0x000fe200078e02ff */
[----:B-1----:R-:W-:Y:S01]  /*7c20*/  I2IP.S8.S32.SAT R100, R2, R0, R77 ;  /* 0x0000000002647239 */ /* 0x002fe2000000144d */
[----:B------:R-:W-:Y:S01]  /*7c30*/  IMAD R9, R70, R13, RZ ;  /* 0x0000000d46097224 */ /* 0x000fe200078e02ff */
[----:B------:R-:W-:Y:S01]  /*7c40*/  SHF.R.S32.HI R73, RZ, 0x18, R74 ;  /* 0x00000018ff497819 */ /* 0x000fe2000001144a */
[----:B------:R-:W-:Y:S01]  /*7c50*/  IMAD R11, R76, R72, R11 ;  /* 0x000000484c0b7224 */ /* 0x000fe200078e020b */
[----:B------:R-:W-:Y:S01]  /*7c60*/  SHF.R.S32.HI R75, RZ, 0x18, R75 ;  /* 0x00000018ff4b7819 */ /* 0x000fe2000001144b */
[C---:B------:R-:W-:Y:S01]  /*7c70*/  IMAD R10, R70.reuse, R14, RZ ;  /* 0x0000000e460a7224 */ /* 0x040fe200078e02ff */
[----:B------:R-:W-:Y:S01]  /*7c80*/  SHF.L.U32 R2, R95, 0x10, RZ ;  /* 0x000000105f027819 */ /* 0x000fe200000006ff */
[----:B------:R-:W-:Y:S01]  /*7c90*/  IMAD R8, R3, R72, R8 ;  /* 0x0000004803087224 */ /* 0x000fe200078e0208 */
[----:B------:R-:W-:Y:S01]  /*7ca0*/  I2IP.S8.S32.SAT R101, R11, R6, RZ ;  /* 0x000000060b657239 */ /* 0x000fe200000014ff */
[C---:B------:R-:W-:Y:S01]  /*7cb0*/  IMAD R15, R70.reuse, R15, RZ ;  /* 0x0000000f460f7224 */ /* 0x040fe200078e02ff */
[----:B------:R-:W-:Y:S01]  /*7cc0*/  PRMT R3, R95, 0x8880, RZ ;  /* 0x000088805f037816 */ /* 0x000fe200000000ff */
[----:B------:R-:W-:Y:S01]  /*7cd0*/  IMAD R9, R73, R72, R9 ;  /* 0x0000004849097224 */ /* 0x000fe200078e0209 */
[----:B------:R-:W-:Y:S01]  /*7ce0*/  I2IP.S8.S32.SAT R101, R5, R4, R101 ;  /* 0x0000000405657239 */ /* 0x000fe20000001465 */
[C---:B------:R-:W-:Y:S01]  /*7cf0*/  IMAD R12, R70.reuse, R16, RZ ;  /* 0x00000010460c7224 */ /* 0x040fe200078e02ff */
[----:B------:R-:W-:Y:S01]  /*7d00*/  SHF.R.S32.HI R2, RZ, 0x18, R2 ;  /* 0x00000018ff027819 */ /* 0x000fe20000011402 */
[----:B------:R-:W-:Y:S01]  /*7d10*/  IMAD R10, R75, R72, R10 ;  /* 0x000000484b0a7224 */ /* 0x000fe200078e020a */
[----:B------:R-:W-:Y:S01]  /*7d20*/  SHF.R.S32.HI R0, RZ, 0x18, R94 ;  /* 0x00000018ff007819 */ /* 0x000fe2000001145e */
[C---:B------:R-:W-:Y:S01]  /*7d30*/  IMAD R13, R70.reuse, R17, RZ ;  /* 0x00000011460d7224 */ /* 0x040fe200078e02ff */
[----:B------:R-:W-:Y:S01]  /*7d40*/  SHF.R.S32.HI R74, RZ, 0x18, R95 ;  /* 0x00000018ff4a7819 */ /* 0x000fe2000001145f */
[----:B------:R-:W-:Y:S01]  /*7d50*/  IMAD R14, R70, R18, RZ ;  /* 0x00000012460e7224 */ /* 0x000fe200078e02ff */
[----:B------:R-:W-:Y:S01]  /*7d60*/  SHF.L.U32 R73, R95, 0x8, RZ ;  /* 0x000000085f497819 */ /* 0x000fe200000006ff */
[-C--:B------:R-:W-:Y:S01]  /*7d70*/  IMAD R15, R0, R72.reuse, R15 ;  /* 0x00000048000f7224 */ /* 0x080fe200078e020f */
[C---:B------:R-:W-:Y:S01]  /*7d80*/  SHF.L.U32 R0, R80.reuse, 0x10, RZ ;  /* 0x0000001050007819 */ /* 0x040fe200000006ff */
[-C--:B------:R-:W-:Y:S01]  /*7d90*/  IMAD R12, R3, R72.reuse, R12 ;  /* 0x00000048030c7224 */ /* 0x080fe200078e020c */
[----:B------:R-:W-:Y:S01]  /*7da0*/  PRMT R3, R80, 0x8880, RZ ;  /* 0x0000888050037816 */ /* 0x000fe200000000ff */
[----:B------:R-:W-:Y:S01]  /*7db0*/  IMAD R13, R2, R72, R13 ;  /* 0x00000048020d7224 */ /* 0x000fe200078e020d */
[----:B------:R-:W-:Y:S01]  /*7dc0*/  SHF.R.S32.HI R73, RZ, 0x18, R73 ;  /* 0x00000018ff497819 */ /* 0x000fe20000011449 */
[----:B------:R-:W-:Y:S01]  /*7dd0*/  IMAD R19, R70, R19, RZ ;  /* 0x0000001346137224 */ /* 0x000fe200078e02ff */
[----:B------:R-:W-:Y:S01]  /*7de0*/  I2IP.S8.S32.SAT R102, R15, R10, RZ ;  /* 0x0000000a0f667239 */ /* 0x000fe200000014ff */
[----:B------:R-:W-:Y:S01]  /*7df0*/  IMAD.SHL.U32 R2, R80, 0x100, RZ ;  /* 0x0000010050027824 */ /* 0x000fe200078e00ff */
[----:B------:R-:W-:Y:S01]  /*7e00*/  SHF.R.S32.HI R0, RZ, 0x18, R0 ;  /* 0x00000018ff007819 */ /* 0x000fe20000011400 */
[C---:B------:R-:W-:Y:S01]  /*7e10*/  IMAD R16, R70.reuse, R20, RZ ;  /* 0x0000001446107224 */ /* 0x040fe200078e02ff */
[----:B------:R-:W-:Y:S01]  /*7e20*/  I2IP.S8.S32.SAT R102, R9, R8, R102 ;  /* 0x0000000809667239 */ /* 0x000fe20000001466 */
[-C--:B------:R-:W-:Y:S01]  /*7e30*/  IMAD R14, R73, R72.reuse, R14 ;  /* 0x00000048490e7224 */ /* 0x080fe200078e020e */
[----:B------:R-:W-:Y:S01]  /*7e40*/  SHF.R.S32.HI R73, RZ, 0x18, R2 ;  /* 0x00000018ff497819 */ /* 0x000fe20000011402 */
[----:B------:R-:W-:Y:S01]  /*7e50*/  IMAD R17, R70, R21, RZ ;  /* 0x0000001546117224 */ /* 0x000fe200078e02ff */
[----:B------:R-:W-:Y:S01]  /*7e60*/  SHF.L.U32 R2, R81, 0x8, RZ ;  /* 0x0000000851027819 */ /* 0x000fe200000006ff */
[----:B------:R-:W-:Y:S01]  /*7e70*/  IMAD R19, R74, R72, R19 ;  /* 0x000000484a137224 */ /* 0x000fe200078e0213 */
[----:B------:R-:W-:Y:S01]  /*7e80*/  SHF.R.S32.HI R74, RZ, 0x18, R86 ;  /* 0x00000018ff4a7819 */ /* 0x000fe20000011456 */
[----:B------:R-:W-:Y:S01]  /*7e90*/  IMAD R18, R70, R22, RZ ;  /* 0x0000001646127224 */ /* 0x000fe200078e02ff */
[----:B------:R-:W-:Y:S01]  /*7ea0*/  SHF.L.U32 R75, R90, 0x8, RZ ;  /* 0x000000085a4b7819 */ /* 0x000fe200000006ff */
[----:B------:R-:W-:Y:S01]  /*7eb0*/  IMAD R16, R3, R72, R16 ;  /* 0x0000004803107224 */ /* 0x000fe200078e0210 */
[----:B------:R-:W-:Y:S01]  /*7ec0*/  I2IP.S8.S32.SAT R103, R19, R14, RZ ;  /* 0x0000000e13677239 */ /* 0x000fe200000014ff */
[----:B------:R-:W-:Y:S01]  /*7ed0*/  IMAD R17, R0, R72, R17 ;  /* 0x0000004800117224 */ /* 0x000fe200078e0211 */
[----:B------:R-:W-:Y:S01]  /*7ee0*/  SHF.R.S32.HI R0, RZ, 0x18, R80 ;  /* 0x00000018ff007819 */ /* 0x000fe20000011450 */
[C---:B------:R-:W-:Y:S01]  /*7ef0*/  IMAD R23, R70.reuse, R23, RZ ;  /* 0x0000001746177224 */ /* 0x040fe200078e02ff */
[----:B------:R-:W-:Y:S01]  /*7f00*/  I2IP.S8.S32.SAT R103, R13, R12, R103 ;  /* 0x0000000c0d677239 */ /* 0x000fe20000001467 */
[----:B------:R-:W-:Y:S01]  /*7f10*/  IMAD R18, R73, R72, R18 ;  /* 0x0000004849127224 */ /* 0x000fe200078e0212 */
[C---:B------:R-:W-:Y:S01]  /*7f20*/  SHF.L.U32 R73, R81.reuse, 0x10, RZ ;  /* 0x0000001051497819 */ /* 0x040fe200000006ff */
[----:B------:R-:W-:Y:S01]  /*7f30*/  IMAD R20, R70, R24, RZ ;  /* 0x0000001846147224 */ /* 0x000fe200078e02ff */
[----:B------:R-:W-:Y:S01]  /*7f40*/  PRMT R3, R81, 0x8880, RZ ;  /* 0x0000888051037816 */ /* 0x000fe200000000ff */
[----:B------:R-:W-:Y:S01]  /*7f50*/  IMAD R23, R0, R72, R23 ;  /* 0x0000004800177224 */ /* 0x000fe200078e0217 */
[----:B------:R-:W-:Y:S01]  /*7f60*/  SHF.R.S32.HI R0, RZ, 0x18, R73 ;  /* 0x00000018ff007819 */ /* 0x000fe20000011449 */
[C---:B------:R-:W-:Y:S01]  /*7f70*/  IMAD R21, R70.reuse, R25, RZ ;  /* 0x0000001946157224 */ /* 0x040fe200078e02ff */
[----:B------:R-:W-:Y:S01]  /*7f80*/  SHF.R.S32.HI R73, RZ, 0x18, R2 ;  /* 0x00000018ff497819 */ /* 0x000fe20000011402 */
[C---:B------:R-:W-:Y:S01]  /*7f90*/  IMAD R22, R70.reuse, R26, RZ ;  /* 0x0000001a46167224 */ /* 0x040fe200078e02ff */
[----:B------:R1:W-:Y:S01]  /*7fa0*/  STS.128 [R135+UR44+0xa200], R100 ;  /* 0x00a2006487007988 */ /* 0x0003e20008000c2c */
[----:B------:R-:W-:Y:S01]  /*7fb0*/  IMAD R20, R3, R72, R20 ;  /* 0x0000004803147224 */ /* 0x000fe200078e0214 */
[----:B------:R-:W-:Y:S01]  /*7fc0*/  SHF.R.S32.HI R2, RZ, 0x18, R81 ;  /* 0x00000018ff027819 */ /* 0x000fe20000011451 */
[----:B------:R-:W-:Y:S01]  /*7fd0*/  IMAD R27, R70, R27, RZ ;  /* 0x0000001b461b7224 */ /* 0x000fe200078e02ff */
[----:B------:R-:W-:Y:S01]  /*7fe0*/  I2IP.S8.S32.SAT R104, R23, R18, RZ ;  /* 0x0000001217687239 */ /* 0x000fe200000014ff */
[-C--:B------:R-:W-:Y:S01]  /*7ff0*/  IMAD R21, R0, R72.reuse, R21 ;  /* 0x0000004800157224 */ /* 0x080fe200078e0215 */
[C---:B------:R-:W-:Y:S01]  /*8000*/  PRMT R3, R82.reuse, 0x8880, RZ ;  /* 0x0000888052037816 */ /* 0x040fe200000000ff */
[-C--:B------:R-:W-:Y:S01]  /*8010*/  IMAD R22, R73, R72.reuse, R22 ;  /* 0x0000004849167224 */ /* 0x080fe200078e0216 */
[----:B------:R-:W-:Y:S01]  /*8020*/  SHF.L.U32 R0, R82, 0x10, RZ ;  /* 0x0000001052007819 */ /* 0x000fe200000006ff */
[----:B------:R-:W-:Y:S01]  /*8030*/  IMAD R27, R2, R72, R27 ;  /* 0x00000048021b7224 */ /* 0x000fe200078e021b */
[----:B------:R-:W-:Y:S01]  /*8040*/  SHF.L.U32 R2, R82, 0x8, RZ ;  /* 0x0000000852027819 */ /* 0x000fe200000006ff */
[C---:B------:R-:W-:Y:S01]  /*8050*/  IMAD R24, R70.reuse, R28, RZ ;  /* 0x0000001c46187224 */ /* 0x040fe200078e02ff */
[----:B------:R-:W-:Y:S01]  /*8060*/  SHF.R.S32.HI R0, RZ, 0x18, R0 ;  /* 0x00000018ff007819 */ /* 0x000fe20000011400 */
[C---:B------:R-:W-:Y:S01]  /*8070*/  IMAD R25, R70.reuse, R29, RZ ;  /* 0x0000001d46197224 */ /* 0x040fe200078e02ff */
        /* <DEDUP_REMOVED lines=10> */
[C---:B------:R-:W-:Y:S01]  /*8120*/  SHF.L.U32 R0, R83.reuse, 0x10, RZ ;  /* 0x0000001053007819 */ /* 0x040fe200000006ff */
        /* <DEDUP_REMOVED lines=13> */
[C---:B------:R-:W-:Y:S01]  /*8200*/  PRMT R3, R84.reuse, 0x8880, RZ ;  /* 0x0000888054037816 */ /* 0x040fe200000000ff */
[----:B------:R-:W-:Y:S01]  /*8210*/  IMAD R30, R73, R72, R30 ;  /* 0x00000048491e7224 */ /* 0x000fe200078e021e */
[----:B------:R-:W-:Y:S01]  /*8220*/  I2IP.S8.S32.SAT R106, R25, R24, R106 ;  /* 0x00000018196a7239 */ /* 0x000fe2000000146a */
[----:B------:R-:W-:Y:S01]  /*8230*/  IMAD.U32 R0, R84, 0x10000, RZ ;  /* 0x0001000054007824 */ /* 0x000fe200078e00ff */
[----:B------:R-:W-:Y:S01]  /*8240*/  SHF.R.S32.HI R75, RZ, 0x18, R75 ;  /* 0x00000018ff4b7819 */ /* 0x000fe2000001144b */
[----:B------:R-:W-:Y:S01]  /*8250*/  IMAD R35, R2, R72, R35 ;  /* 0x0000004802237224 */ /* 0x000fe200078e0223 */
[----:B------:R-:W-:Y:S01]  /*8260*/  SHF.L.U32 R2, R84, 0x8, RZ ;  /* 0x0000000854027819 */ /* 0x000fe200000006ff */
[C---:B------:R-:W-:Y:S01]  /*8270*/  IMAD R32, R70.reuse, R36, RZ ;  /* 0x0000002446207224 */ /* 0x040fe200078e02ff */
[----:B------:R-:W-:Y:S01]  /*8280*/  SHF.R.S32.HI R0, RZ, 0x18, R0 ;  /* 0x00000018ff007819 */ /* 0x000fe20000011400 */
[C---:B------:R-:W-:Y:S01]  /*8290*/  IMAD R33, R70.reuse, R37, RZ ;  /* 0x0000002546217224 */ /* 0x040fe200078e02ff */
[----:B------:R-:W-:Y:S01]  /*82a0*/  SHF.R.S32.HI R73, RZ, 0x18, R2 ;  /* 0x00000018ff497819 */ /* 0x000fe20000011402 */
[----:B------:R-:W-:Y:S01]  /*82b0*/  IMAD R34, R70, R38, RZ ;  /* 0x0000002646227224 */ /* 0x000fe200078e02ff */
[----:B------:R-:W-:Y:S01]  /*82c0*/  I2IP.S8.S32.SAT R107, R35, R30, RZ ;  /* 0x0000001e236b7239 */ /* 0x000fe200000014ff */
[-C--:B------:R-:W-:Y:S01]  /*82d0*/  IMAD R32, R3, R72.reuse, R32 ;  /* 0x0000004803207224 */ /* 0x080fe200078e0220 */
[----:B------:R-:W-:Y:S01]  /*82e0*/  PRMT R3, R85, 0x8880, RZ ;  /* 0x0000888055037816 */ /* 0x000fe200000000ff */
[----:B------:R-:W-:Y:S01]  /*82f0*/  IMAD R33, R0, R72, R33 ;  /* 0x0000004800217224 */ /* 0x000fe200078e0221 */
[----:B------:R-:W-:Y:S01]  /*8300*/  SHF.R.S32.HI R0, RZ, 0x18, R84 ;  /* 0x00000018ff007819 */ /* 0x000fe20000011454 */
[C---:B------:R-:W-:Y:S01]  /*8310*/  IMAD R39, R70.reuse, R39, RZ ;  /* 0x0000002746277224 */ /* 0x040fe200078e02ff */
[----:B------:R-:W-:Y:S01]  /*8320*/  I2IP.S8.S32.SAT R107, R29, R28, R107 ;  /* 0x0000001c1d6b7239 */ /* 0x000fe2000000146b */
[----:B------:R-:W-:Y:S01]  /*8330*/  IMAD R34, R73, R72, R34 ;  /* 0x0000004849227224 */ /* 0x000fe200078e0222 */
[C---:B------:R-:W-:Y:S01]  /*8340*/  SHF.L.U32 R73, R85.reuse, 0x10, RZ ;  /* 0x0000001055497819 */ /* 0x040fe200000006ff */
[----:B------:R-:W-:Y:S01]  /*8350*/  IMAD R36, R70, R40, RZ ;  /* 0x0000002846247224 */ /* 0x000fe200078e02ff */
[----:B------:R-:W-:Y:S01]  /*8360*/  SHF.L.U32 R2, R85, 0x8, RZ ;  /* 0x0000000855027819 */ /* 0x000fe200000006ff */
[----:B------:R-:W-:Y:S01]  /*8370*/  IMAD R39, R0, R72, R39 ;  /* 0x0000004800277224 */ /* 0x000fe200078e0227 */
        /* <DEDUP_REMOVED lines=8> */
[----:B------:R-:W-:Y:S01]  /*8400*/  SHF.L.U32 R2, R86, 0x10, RZ ;  /* 0x0000001056027819 */ /* 0x000fe200000006ff */
[----:B------:R-:W-:Y:S01]  /*8410*/  IMAD R43, R70, R43, RZ ;  /* 0x0000002b462b7224 */ /* 0x000fe200078e02ff */
[----:B------:R-:W-:Y:S01]  /*8420*/  SHF.R.S32.HI R0, RZ, 0x18, R85 ;  /* 0x00000018ff007819 */ /* 0x000fe20000011455 */
        /* <DEDUP_REMOVED lines=11> */
[----:B------:R-:W-:Y:S01]  /*84e0*/  SHF.L.U32 R0, R87, 0x10, RZ ;  /* 0x0000001057007819 */ /* 0x000fe200000006ff */
[----:B------:R-:W-:Y:S01]  /*84f0*/  IMAD R47, R70, R47, RZ ;  /* 0x0000002f462f7224 */ /* 0x000fe200078e02ff */
[----:B------:R-:W-:Y:S01]  /*8500*/  I2IP.S8.S32.SAT R109, R43, R38, RZ ;  /* 0x000000262b6d7239 */ /* 0x000fe200000014ff */
[----:B------:R-:W-:Y:S01]  /*8510*/  IMAD R41, R2, R72, R41 ;  /* 0x0000004802297224 */ /* 0x000fe200078e0229 */
[C---:B------:R-:W-:Y:S01]  /*8520*/  PRMT R3, R87.reuse, 0x8880, RZ ;  /* 0x0000888057037816 */ /* 0x040fe200000000ff */
[C---:B------:R-:W-:Y:S01]  /*8530*/  IMAD R44, R70.reuse, R48, RZ ;  /* 0x00000030462c7224 */ /* 0x040fe200078e02ff */
[----:B------:R-:W-:Y:S01]  /*8540*/  SHF.L.U32 R2, R87, 0x8, RZ ;  /* 0x0000000857027819 */ /* 0x000fe200000006ff */
[----:B------:R-:W-:Y:S01]  /*8550*/  IMAD R42, R73, R72, R42 ;  /* 0x00000048492a7224 */ /* 0x000fe200078e022a */
[----:B------:R-:W-:Y:S01]  /*8560*/  SHF.R.S32.HI R0, RZ, 0x18, R0 ;  /* 0x00000018ff007819 */ /* 0x000fe20000011400 */
[----:B------:R-:W-:Y:S01]  /*8570*/  IMAD R45, R70, R49, RZ ;  /* 0x00000031462d7224 */ /* 0x000fe200078e02ff */
[----:B------:R-:W-:Y:S01]  /*8580*/  I2IP.S8.S32.SAT R109, R37, R36, R109 ;  /* 0x00000024256d7239 */ /* 0x000fe2000000146d */
[----:B------:R-:W-:Y:S01]  /*8590*/  IMAD R47, R74, R72, R47 ;  /* 0x000000484a2f7224 */ /* 0x000fe200078e022f */
[----:B------:R-:W-:Y:S01]  /*85a0*/  SHF.R.S32.HI R73, RZ, 0x18, R2 ;  /* 0x00000018ff497819 */ /* 0x000fe20000011402 */
[C---:B------:R-:W-:Y:S01]  /*85b0*/  IMAD R46, R70.reuse, R50, RZ ;  /* 0x00000032462e7224 */ /* 0x040fe200078e02ff */
[----:B------:R-:W-:Y:S01]  /*85c0*/  SHF.R.S32.HI R2, RZ, 0x18, R87 ;  /* 0x00000018ff027819 */ /* 0x000fe20000011457 */
[----:B------:R-:W-:Y:S01]  /*85d0*/  IMAD R44, R3, R72, R44 ;  /* 0x00000048032c7224 */ /* 0x000fe200078e022c */
[----:B------:R-:W-:Y:S01]  /*85e0*/  I2IP.S8.S32.SAT R110, R47, R42, RZ ;  /* 0x0000002a2f6e7239 */ /* 0x000fe200000014ff */
[----:B------:R-:W-:Y:S01]  /*85f0*/  IMAD R51, R70, R51, RZ ;  /* 0x0000003346337224 */ /* 0x000fe200078e02ff */
[----:B------:R-:W-:Y:S01]  /*8600*/  PRMT R3, R88, 0x8880, RZ ;  /* 0x0000888058037816 */ /* 0x000fe200000000ff */
[----:B------:R-:W-:Y:S01]  /*8610*/  IMAD R45, R0, R72, R45 ;  /* 0x00000048002d7224 */ /* 0x000fe200078e022d */
[----:B------:R-:W-:Y:S01]  /*8620*/  I2IP.S8.S32.SAT R110, R41, R40, R110 ;  /* 0x00000028296e7239 */ /* 0x000fe2000000146e */
[----:B------:R-:W-:Y:S01]  /*8630*/  IMAD R48, R70, R52, RZ ;  /* 0x0000003446307224 */ /* 0x000fe200078e02ff */
[----:B------:R-:W-:Y:S01]  /*8640*/  SHF.L.U32 R74, R89, 0x10, RZ ;  /* 0x00000010594a7819 */ /* 0x000fe200000006ff */
[-C--:B------:R-:W-:Y:S01]  /*8650*/  IMAD R46, R73, R72.reuse, R46 ;  /* 0x00000048492e7224 */ /* 0x080fe200078e022e */
[----:B------:R-:W-:Y:S01]  /*8660*/  PRMT R73, R89, 0x8880, RZ ;  /* 0x0000888059497816 */ /* 0x000fe200000000ff */
[-C--:B------:R-:W-:Y:S01]  /*8670*/  IMAD R51, R2, R72.reuse, R51 ;  /* 0x0000004802337224 */ /* 0x080fe200078e0233 */
[----:B------:R-:W-:Y:S01]  /*8680*/  SHF.R.S32.HI R74, RZ, 0x18, R74 ;  /* 0x00000018ff4a7819 */ /* 0x000fe2000001144a */
[C---:B------:R-:W-:Y:S01]  /*8690*/  IMAD.U32 R0, R88.reuse, 0x10000, RZ ;  /* 0x0001000058007824 */ /* 0x040fe200078e00ff */
        /* <DEDUP_REMOVED lines=10> */
[----:B------:R-:W-:Y:S01]  /*8740*/  SHF.R.S32.HI R0, RZ, 0x18, R89 ;  /* 0x00000018ff007819 */ /* 0x000fe20000011459 */
[----:B------:R-:W-:Y:S01]  /*8750*/  IMAD R50, R3, R72, R50 ;  /* 0x0000004803327224 */ /* 0x000fe200078e0232 */
[----:B------:R-:W-:Y:S01]  /*8760*/  SHF.L.U32 R3, R89, 0x8, RZ ;  /* 0x0000000859037819 */ /* 0x000fe200000006ff */
[C---:B------:R-:W-:Y:S01]  /*8770*/  IMAD R52, R70.reuse, R56, RZ ;  /* 0x0000003846347224 */ /* 0x040fe200078e02ff */
[----:B------:R-:W-:Y:S01]  /*8780*/  I2IP.S8.S32.SAT R111, R45, R44, R111 ;  /* 0x0000002c2d6f7239 */ /* 0x000fe2000000146f */
[----:B------:R-:W-:Y:S01]  /*8790*/  IMAD R53, R70, R57, RZ ;  /* 0x0000003946357224 */ /* 0x000fe200078e02ff */
[----:B------:R-:W-:Y:S01]  /*87a0*/  SHF.R.S32.HI R3, RZ, 0x18, R3 ;  /* 0x00000018ff037819 */ /* 0x000fe20000011403 */
[----:B------:R-:W-:Y:S01]  /*87b0*/  IMAD R55, R2, R72, R55 ;  /* 0x0000004802377224 */ /* 0x000fe200078e0237 */
[----:B------:R-:W-:Y:S01]  /*87c0*/  SHF.L.U32 R2, R90, 0x10, RZ ;  /* 0x000000105a027819 */ /* 0x000fe200000006ff */
[C---:B------:R-:W-:Y:S01]  /*87d0*/  IMAD R54, R70.reuse, R58, RZ ;  /* 0x0000003a46367224 */ /* 0x040fe200078e02ff */
[----:B------:R1:W-:Y:S01]  /*87e0*/  STS.128 [R157+0xa200], R108 ;  /* 0x00a2006c9d007388 */ /* 0x0003e20000000c00 */
[----:B------:R-:W-:Y:S01]  /*87f0*/  IMAD R52, R73, R72, R52 ;  /* 0x0000004849347224 */ /* 0x000fe200078e0234 */
[----:B------:R-:W-:Y:S01]  /*8800*/  I2IP.S8.S32.SAT R112, R55, R50, RZ ;  /* 0x0000003237707239 */ /* 0x000fe200000014ff */
[----:B------:R-:W-:Y:S01]  /*8810*/  IMAD R59, R70, R59, RZ ;  /* 0x0000003b463b7224 */ /* 0x000fe200078e02ff */
[----:B------:R-:W-:Y:S01]  /*8820*/  PRMT R73, R90, 0x8880, RZ ;  /* 0x000088805a497816 */ /* 0x000fe200000000ff */
[----:B------:R-:W-:Y:S01]  /*8830*/  IMAD R53, R74, R72, R53 ;  /* 0x000000484a357224 */ /* 0x000fe200078e0235 */
[----:B------:R-:W-:Y:S01]  /*8840*/  I2IP.S8.S32.SAT R112, R49, R48, R112 ;  /* 0x0000003031707239 */ /* 0x000fe20000001470 */
[C---:B------:R-:W-:Y:S01]  /*8850*/  IMAD R56, R70.reuse, R60, RZ ;  /* 0x0000003c46387224 */ /* 0x040fe200078e02ff */
[----:B------:R-:W-:Y:S01]  /*8860*/  SHF.R.S32.HI R2, RZ, 0x18, R2 ;  /* 0x00000018ff027819 */ /* 0x000fe20000011402 */
[-C--:B------:R-:W-:Y:S01]  /*8870*/  IMAD R54, R3, R72.reuse, R54 ;  /* 0x0000004803367224 */ /* 0x080fe200078e0236 */
[----:B------:R-:W-:Y:S01]  /*8880*/  PRMT R3, R91, 0x8880, RZ ;  /* 0x000088805b037816 */ /* 0x000fe200000000ff */
[----:B------:R-:W-:Y:S01]  /*8890*/  IMAD R57, R70, R61, RZ ;  /* 0x0000003d46397224 */ /* 0x000fe200078e02ff */
[----:B------:R-:W-:Y:S01]  /*88a0*/  SHF.R.S32.HI R74, RZ, 0x18, R91 ;  /* 0x00000018ff4a7819 */ /* 0x000fe2000001145b */
[-C--:B------:R-:W-:Y:S01]  /*88b0*/  IMAD R59, R0, R72.reuse, R59 ;  /* 0x00000048003b7224 */ /* 0x080fe200078e023b */
[----:B------:R-:W-:Y:S01]  /*88c0*/  SHF.R.S32.HI R0, RZ, 0x18, R90 ;  /* 0x00000018ff007819 */ /* 0x000fe2000001145a */
[----:B------:R-:W-:Y:S01]  /*88d0*/  IMAD R56, R73, R72, R56 ;  /* 0x0000004849387224 */ /* 0x000fe200078e0238 */
[----:B------:R-:W-:Y:S01]  /*88e0*/  SHF.L.U32 R73, R91, 0x8, RZ ;  /* 0x000000085b497819 */ /* 0x000fe200000006ff */
[----:B------:R-:W-:Y:S01]  /*88f0*/  IMAD R58, R70, R62, RZ ;  /* 0x0000003e463a7224 */ /* 0x000fe200078e02ff */
[----:B------:R-:W-:Y:S01]  /*8900*/  I2IP.S8.S32.SAT R113, R59, R54, RZ ;  /* 0x000000363b717239 */ /* 0x000fe200000014ff */
[----:B------:R-:W-:Y:S01]  /*8910*/  IMAD R57, R2, R72, R57 ;  /* 0x0000004802397224 */ /* 0x000fe200078e0239 */
[----:B------:R-:W-:Y:S01]  /*8920*/  SHF.L.U32 R2, R91, 0x10, RZ ;  /* 0x000000105b027819 */ /* 0x000fe200000006ff */
[C---:B------:R-:W-:Y:S01]  /*8930*/  IMAD R63, R70.reuse, R63, RZ ;  /* 0x0000003f463f7224 */ /* 0x040fe200078e02ff */
[----:B------:R-:W-:Y:S01]  /*8940*/  SHF.R.S32.HI R73, RZ, 0x18, R73 ;  /* 0x00000018ff497819 */ /* 0x000fe20000011449 */
[C---:B------:R-:W-:Y:S01]  /*8950*/  IMAD R60, R70.reuse, R64, RZ ;  /* 0x00000040463c7224 */ /* 0x040fe200078e02ff */
[----:B------:R-:W-:Y:S01]  /*8960*/  SHF.R.S32.HI R2, RZ, 0x18, R2 ;  /* 0x00000018ff027819 */ /* 0x000fe20000011402 */
[----:B------:R-:W-:Y:S01]  /*8970*/  IMAD R58, R75, R72, R58 ;  /* 0x000000484b3a7224 */ /* 0x000fe200078e023a */
[----:B------:R-:W-:Y:S01]  /*8980*/  I2IP.S8.S32.SAT R113, R53, R52, R113 ;  /* 0x0000003435717239 */ /* 0x000fe20000001471 */
[----:B------:R-:W-:Y:S02]  /*8990*/  IMAD R61, R70, R65, RZ ;  /* 0x00000041463d7224 */ /* 0x000fe400078e02ff */
[-C--:B------:R-:W-:Y:S02]  /*89a0*/  IMAD R63, R0, R72.reuse, R63 ;  /* 0x00000048003f7224 */ /* 0x080fe400078e023f */
[----:B------:R-:W-:Y:S01]  /*89b0*/  IMAD R60, R3, R72, R60 ;  /* 0x00000048033c7224 */ /* 0x000fe200078e023c */
[----:B------:R-:W-:Y:S01]  /*89c0*/  @P6 SHF.L.U32 R3, R146, 0x1f, RZ ;  /* 0x0000001f92036819 */ /* 0x000fe200000006ff */
        /* <DEDUP_REMOVED lines=8> */
[----:B------:R-:W-:Y:S02]  /*8a50*/  I2IP.S8.S32.SAT R115, R61, R60, R0 ;  /* 0x0000003c3d737239 */ /* 0x000fe40000001400 */
[----:B------:R-:W-:Y:S03]  /*8a60*/  LEA R0, R148, UR44, 0x3 ;  /* 0x0000002c94007c11 */ /* 0x000fe6000f8e18ff */
        /* <DEDUP_REMOVED lines=9> */
[----:B------:R-:W-:Y:S02]  /*8b00*/  UIADD3 UR4, UP0, UPT, UR62, 0x680, URZ ;  /* 0x000006803e047890 */ /* 0x000fe4000ff1e0ff */
[----:B------:R-:W-:Y:S02]  /*8b10*/  UIADD3 UR9, UPT, UPT, UR49, 0x40, URZ ;  /* 0x0000004031097890 */ /* 0x000fe4000fffe0ff */
[----:B------:R-:W-:Y:S02]  /*8b20*/  UIADD3 UR8, UPT, UPT, UR44, 0xa200, URZ ;  /* 0x0000a2002c087890 */ /* 0x000fe4000fffe0ff */
[----:B------:R-:W-:Y:S01]  /*8b30*/  UIADD3.X UR5, UPT, UPT, URZ, UR63, URZ, UP0, !UPT ;  /* 0x0000003fff057290 */ /* 0x000fe200087fe4ff */
[----:B------:R-:W-:Y:S01]  /*8b40*/  UMOV UR10, UR50 ;  /* 0x00000032000a7c82 */ /* 0x000fe20008000000 */
[----:B------:R-:W-:Y:S07]  /*8b50*/  UMOV UR11, UR36 ;  /* 0x00000024000b7c82 */ /* 0x000fee0008000000 */
[----:B------:R2:W-:Y:S01]  /*8b60*/  UTMASTG.3D [UR8], [UR4] ;  /* 0x00000008040073b5 */ /* 0x0005e20008010000 */
[----:B------:R0:W-:Y:S01]  /*8b70*/  UTMACMDFLUSH ;  /* 0x00000000000079b7 */ /* 0x0001e20000000000 */
[----:B--2---:R-:W-:Y:S04]  /*8b80*/  DEPBAR.LE SB0, 0x1 ;  /* 0x000080400000791a */ /* 0x004fe80000000000 */
.L_x_115:
[----:B------:R-:W-:Y:S05]  /*8b90*/  BSYNC.RECONVERGENT B0 ;  /* 0x0000000000007941 */ /* 0x000fea0003800200 */
.L_x_114:
        /* <DEDUP_REMOVED lines=16> */
.L_x_119:
[----:B------:R-:W-:Y:S05]  /*8ca0*/  BSYNC B0 ;  /* 0x0000000000007941 */ /* 0x000fea0003800000 */
.L_x_118:
[----:B------:R-:W-:Y:S01]  /*8cb0*/  ISETP.NE.AND P0, PT, R96, RZ, PT ;  /* 0x000000ff6000720c */ /* 0x000fe20003f05270 */
[----:B--2---:R-:W-:Y:S02]  /*8cc0*/  VIADD R7, R0, 0x90 ;  /* 0x0000009000077836 */ /* 0x004fe40000000000 */
[----:B------:R-:W-:Y:S02]  /*8cd0*/  IMAD.U32 R0, RZ, RZ, UR45 ;  /* 0x0000002dff007e24 */ /* 0x000fe4000f8e00ff */
[----:B------:R-:W-:Y:S03]  /*8ce0*/  VIADD R148, R148, 0x1 ;  /* 0x0000000194947836 */ /* 0x000fe60000000000 */
[----:B------:R-:W-:Y:S05]  /*8cf0*/  PRMT R0, R0, 0x654, R7 ;  /* 0x0000065400007816 */ /* 0x000fea0000000007 */
[----:B------:R2:W3:Y:S04]  /*8d00*/  @P0 LDS.128 R92, [R5+0x200] ;  /* 0x00020000055c0984 */ /* 0x0004e80000000c00 */
        /* <DEDUP_REMOVED lines=10> */
[----:B------:R-:W-:Y:S02]  /*8db0*/  SEL R148, R148, RZ, P0 ;  /* 0x000000ff94947207 */ /* 0x000fe40000000000 */
[----:B--2---:R-:W-:Y:S04]  /*8dc0*/  SEL R5, RZ, 0x1, P0 ;  /* 0x00000001ff057807 */ /* 0x004fe80000000000 */
[----:B------:R-:W-:Y:S01]  /*8dd0*/  LOP3.LUT R146, R146, R5, RZ, 0x3c, !PT ;  /* 0x0000000592927212 */ /* 0x000fe200078e3cff */
[----:B-----5:R4:W-:Y:S06]  /*8de0*/  SYNCS.ARRIVE.TRANS64.RED.A1T0 RZ, [R0+URZ], RZ ;  /* 0x000000ff00ff79a7 */ /* 0x0209ec00081004ff */
.L_x_117:
[----:B------:R-:W-:Y:S05]  /*8df0*/  BSYNC B1 ;  /* 0x0000000000017941 */ /* 0x000fea0003800000 */
.L_x_116:
[----:B----4-:R-:W-:Y:S05]  /*8e00*/  VIADD R0, R71, 0x80 ;  /* 0x0000008047007836 */ /* 0x010fea0000000000 */
        /* <DEDUP_REMOVED lines=9> */
[----:B------:R-:W4:Y:S01]  /*8ea0*/  LDCU.64 UR6, c[0x4][0x80] ;  /* 0x01001000ff0677ac */ /* 0x000f220008000a00 */
[----:B------:R-:W1:Y:S01]  /*8eb0*/  LDC.64 R2, c[0x4][R3] ;  /* 0x0100000003027b82 */ /* 0x000e620000000a00 */
[----:B------:R-:W5:Y:S01]  /*8ec0*/  LDCU.64 UR4, c[0x4][0x18] ;  /* 0x01000300ff0477ac */ /* 0x000f620008000a00 */
[----:B--2---:R-:W-:Y:S01]  /*8ed0*/  MOV R5, UR9 ;  /* 0x0000000900057c02 */ /* 0x004fe20008000f00 */
[----:B------:R-:W-:Y:S01]  /*8ee0*/  IMAD.U32 R4, RZ, RZ, UR8 ;  /* 0x00000008ff047e24 */ /* 0x000fe2000f8e00ff */
[----:B----4-:R-:W-:Y:S01]  /*8ef0*/  MOV R7, UR7 ;  /* 0x0000000700077c02 */ /* 0x010fe20008000f00 */
[----:B------:R-:W-:Y:S01]  /*8f00*/  IMAD.U32 R6, RZ, RZ, UR6 ;  /* 0x00000006ff067e24 */ /* 0x000fe2000f8e00ff */
[----:B-----5:R-:W-:Y:S01]  /*8f10*/  MOV R11, UR5 ;  /* 0x00000005000b7c02 */ /* 0x020fe20008000f00 */
[----:B------:R-:W-:Y:S02]  /*8f20*/  IMAD.U32 R10, RZ, RZ, UR4 ;  /* 0x00000004ff0a7e24 */ /* 0x000fe4000f8e00ff */
[----:B------:R-:W-:Y:S07]  /*8f30*/  LEPC R20, `(.L_x_121) ;  /* 0x000000001014794e */ /* 0x000fee0000000000 */
[----:B-1-3--:R-:W-:Y:S05]  /*8f40*/  CALL.ABS.NOINC R2 ;  /* 0x0000000002007343 */ /* 0x00afea0003c00000 */
.L_x_121:
[----:B------:R-:W-:Y:S05]  /*8f50*/  WARPSYNC.ALL ;  /* 0x0000000000007948 */ /* 0x000fea0003800000 */
[----:B------:R-:W-:Y:S01]  /*8f60*/  R2UR UR4, R71 ;  /* 0x00000000470472ca */ /* 0x000fe200000e0000 */
[----:B------:R-:W-:Y:S01]  /*8f70*/  BSSY.RECONVERGENT B0, `(.L_x_122) ;  /* 0x000011f000007945 */ /* 0x000fe20003800200 */
[C---:B---3--:R-:W-:Y:S02]  /*8f80*/  PRMT R73, R92.reuse, 0x8880, RZ ;  /* 0x000088805c497816 */ /* 0x048fe400000000ff */
[C---:B------:R-:W-:Y:S02]  /*8f90*/  SHF.L.U32 R75, R92.reuse, 0x10, RZ ;  /* 0x000000105c4b7819 */ /* 0x040fe400000006ff */
[----:B------:R-:W-:Y:S02]  /*8fa0*/  SHF.L.U32 R74, R92, 0x8, RZ ;  /* 0x000000085c4a7819 */ /* 0x000fe400000006ff */
[----:B------:R-:W-:Y:S02]  /*8fb0*/  SHF.R.S32.HI R75, RZ, 0x18, R75 ;  /* 0x00000018ff4b7819 */ /* 0x000fe4000001144b */
[----:B------:R-:W-:Y:S02]  /*8fc0*/  SHF.R.S32.HI R74, RZ, 0x18, R74 ;  /* 0x00000018ff4a7819 */ /* 0x000fe4000001144a */
[----:B------:R-:W-:Y:S01]  /*8fd0*/  ISETP.NE.AND P0, PT, R154, RZ, PT ;  /* 0x000000ff9a00720c */ /* 0x000fe20003f05270 */
[----:B------:R-:W2:Y:S01]  /*8fe0*/  LDTM.x64 R4, tmem[UR4+0x80] ;  /* 0x00008004000479ee */ /* 0x000ea20008340000 */
[----:B------:R-:W-:Y:S01]  /*8ff0*/  ISETP.NE.AND P6, PT, R99, RZ, PT ;  /* 0x000000ff6300720c */ /* 0x000fe20003fc5270 */
[C---:B--2---:R-:W-:Y:S02]  /*9000*/  IMAD R0, R70.reuse, R4, RZ ;  /* 0x0000000446007224 */ /* 0x044fe400078e02ff */
[C---:B------:R-:W-:Y:S02]  /*9010*/  IMAD R3, R70.reuse, R6, RZ ;  /* 0x0000000646037224 */ /* 0x040fe400078e02ff */
[C---:B------:R-:W-:Y:S02]  /*9020*/  IMAD R4, R70.reuse, R8, RZ ;  /* 0x0000000846047224 */ /* 0x040fe400078e02ff */
[C---:B------:R-:W-:Y:S02]  /*9030*/  IMAD R6, R70.reuse, R10, RZ ;  /* 0x0000000a46067224 */ /* 0x040fe400078e02ff */
[C---:B------:R-:W-:Y:S02]  /*9040*/  IMAD R2, R70.reuse, R5, RZ ;  /* 0x0000000546027224 */ /* 0x040fe400078e02ff */
[C---:B------:R-:W-:Y:S02]  /*9050*/  IMAD R8, R70.reuse, R12, RZ ;  /* 0x0000000c46087224 */ /* 0x040fe400078e02ff */
[C---:B------:R-:W-:Y:S02]  /*9060*/  IMAD R10, R70.reuse, R14, RZ ;  /* 0x0000000e460a7224 */ /* 0x040fe400078e02ff */
[C---:B------:R-:W-:Y:S02]  /*9070*/  IMAD R5, R70.reuse, R9, RZ ;  /* 0x0000000946057224 */ /* 0x040fe400078e02ff */
[----:B------:R-:W-:Y:S01]  /*9080*/  IMAD R0, R73, R72, R0 ;  /* 0x0000004849007224 */ /* 0x000fe200078e0200 */
[----:B------:R-:W-:Y:S01]  /*9090*/  SHF.L.U32 R73, R93, 0x8, RZ ;  /* 0x000000085d497819 */ /* 0x000fe200000006ff */
[C---:B------:R-:W-:Y:S02]  /*90a0*/  IMAD R12, R70.reuse, R16, RZ ;  /* 0x00000010460c7224 */ /* 0x040fe400078e02ff */
[C---:B------:R-:W-:Y:S01]  /*90b0*/  IMAD R14, R70.reuse, R18, RZ ;  /* 0x00000012460e7224 */ /* 0x040fe200078e02ff */
[----:B------:R-:W-:Y:S01]  /*90c0*/  SHF.R.S32.HI R73, RZ, 0x18, R73 ;  /* 0x00000018ff497819 */ /* 0x000fe20000011449 */
[C---:B------:R-:W-:Y:S02]  /*90d0*/  IMAD R9, R70.reuse, R13, RZ ;  /* 0x0000000d46097224 */ /* 0x040fe400078e02ff */
[C---:B------:R-:W-:Y:S02]  /*90e0*/  IMAD R16, R70.reuse, R20, RZ ;  /* 0x0000001446107224 */ /* 0x040fe400078e02ff */
[C---:B------:R-:W-:Y:S02]  /*90f0*/  IMAD R18, R70.reuse, R22, RZ ;  /* 0x0000001646127224 */ /* 0x040fe400078e02ff */
[C---:B------:R-:W-:Y:S02]  /*9100*/  IMAD R13, R70.reuse, R17, RZ ;  /* 0x00000011460d7224 */ /* 0x040fe400078e02ff */
[C---:B------:R-:W-:Y:S02]  /*9110*/  IMAD R20, R70.reuse, R24, RZ ;  /* 0x0000001846147224 */ /* 0x040fe400078e02ff */
[C---:B------:R-:W-:Y:S02]  /*9120*/  IMAD R22, R70.reuse, R26, RZ ;  /* 0x0000001a46167224 */ /* 0x040fe400078e02ff */
[----:B------:R-:W-:Y:S02]  /*9130*/  IMAD R2, R75, R72, R2 ;  /* 0x000000484b027224 */ /* 0x000fe400078e0202 */
[C---:B------:R-:W-:Y:S02]  /*9140*/  IMAD R17, R70.reuse, R21, RZ ;  /* 0x0000001546117224 */ /* 0x040fe400078e02ff */
        /* <DEDUP_REMOVED lines=18> */
[C---:B------:R-:W-:Y:S01]  /*9270*/  IMAD R60, R70.reuse, R64, RZ ;  /* 0x00000040463c7224 */ /* 0x040fe200078e02ff */
[----:B------:R-:W-:Y:S01]  /*9280*/  SHF.R.S32.HI R64, RZ, 0x18, R92 ;  /* 0x00000018ff407819 */ /* 0x000fe2000001145c */
[C---:B------:R-:W-:Y:S02]  /*9290*/  IMAD R26, R70.reuse, R30, RZ ;  /* 0x0000001e461a7224 */ /* 0x040fe400078e02ff */
[C---:B------:R-:W-:Y:S02]  /*92a0*/  IMAD R30, R70.reuse, R34, RZ ;  /* 0x00000022461e7224 */ /* 0x040fe400078e02ff */
[C---:B------:R-:W-:Y:S02]  /*92b0*/  IMAD R57, R70.reuse, R61, RZ ;  /* 0x0000003d46397224 */ /* 0x040fe400078e02ff */
[C---:B------:R-:W-:Y:S01]  /*92c0*/  IMAD R61, R70.reuse, R65, RZ ;  /* 0x00000041463d7224 */ /* 0x040fe200078e02ff */
[C---:B------:R-:W-:Y:S01]  /*92d0*/  PRMT R65, R93.reuse, 0x8880, RZ ;  /* 0x000088805d417816 */ /* 0x040fe200000000ff */
[C---:B------:R-:W-:Y:S02]  /*92e0*/  IMAD R34, R70.reuse, R38, RZ ;  /* 0x0000002646227224 */ /* 0x040fe400078e02ff */
[----:B------:R-:W-:Y:S02]  /*92f0*/  IMAD R38, R70, R42, RZ ;  /* 0x0000002a46267224 */ /* 0x000fe400078e02ff */
[----:B------:R-:W-:Y:S01]  /*9300*/  IMAD R3, R74, R72, R3 ;  /* 0x000000484a037224 */ /* 0x000fe200078e0203 */
[----:B------:R-:W-:Y:S01]  /*9310*/  SHF.R.S32.HI R74, RZ, 0x18, R93 ;  /* 0x00000018ff4a7819 */ /* 0x000fe2000001145d */
[C---:B------:R-:W-:Y:S02]  /*9320*/  IMAD R42, R70.reuse, R46, RZ ;  /* 0x0000002e462a7224 */ /* 0x040fe400078e02ff */
[C---:B------:R-:W-:Y:S02]  /*9330*/  IMAD R46, R70.reuse, R50, RZ ;  /* 0x00000032462e7224 */ /* 0x040fe400078e02ff */
[C---:B------:R-:W-:Y:S02]  /*9340*/  IMAD R51, R70.reuse, R51, RZ ;  /* 0x0000003346337224 */ /* 0x040fe400078e02ff */
[C---:B------:R-:W-:Y:S02]  /*9350*/  IMAD R50, R70.reuse, R54, RZ ;  /* 0x0000003646327224 */ /* 0x040fe400078e02ff */
[C---:B------:R-:W-:Y:S02]  /*9360*/  IMAD R54, R70.reuse, R58, RZ ;  /* 0x0000003a46367224 */ /* 0x040fe400078e02ff */
[C---:B------:R-:W-:Y:S02]  /*9370*/  IMAD R58, R70.reuse, R62, RZ ;  /* 0x0000003e463a7224 */ /* 0x040fe400078e02ff */
[C---:B------:R-:W-:Y:S01]  /*9380*/  IMAD R62, R70.reuse, R66, RZ ;  /* 0x00000042463e7224 */ /* 0x040fe200078e02ff */
[----:B------:R-:W-:Y:S01]  /*9390*/  SHF.L.U32 R66, R93, 0x10, RZ ;  /* 0x000000105d427819 */ /* 0x000fe200000006ff */
[C---:B------:R-:W-:Y:S02]  /*93a0*/  IMAD R7, R70.reuse, R7, RZ ;  /* 0x0000000746077224 */ /* 0x040fe400078e02ff */
[----:B------:R-:W-:Y:S01]  /*93b0*/  IMAD R11, R70, R11, RZ ;  /* 0x0000000b460b7224 */ /* 0x000fe200078e02ff */
[----:B------:R-:W-:Y:S01]  /*93c0*/  SHF.R.S32.HI R66, RZ, 0x18, R66 ;  /* 0x00000018ff427819 */ /* 0x000fe20000011442 */
[-C--:B------:R-:W-:Y:S01]  /*93d0*/  IMAD R7, R64, R72.reuse, R7 ;  /* 0x0000004840077224 */ /* 0x080fe200078e0207 */
[C---:B------:R-:W-:Y:S01]  /*93e0*/  PRMT R64, R94.reuse, 0x8880, RZ ;  /* 0x000088805e407816 */ /* 0x040fe200000000ff */
[-C--:B------:R-:W-:Y:S01]  /*93f0*/  IMAD R4, R65, R72.reuse, R4 ;  /* 0x0000004841047224 */ /* 0x080fe200078e0204 */
[----:B------:R-:W-:Y:S01]  /*9400*/  SHF.L.U32 R65, R94, 0x10, RZ ;  /* 0x000000105e417819 */ /* 0x000fe200000006ff */
[-C--:B------:R-:W-:Y:S02]  /*9410*/  IMAD R5, R66, R72.reuse, R5 ;  /* 0x0000004842057224 */ /* 0x080fe400078e0205 */
[-C--:B------:R-:W-:Y:S01]  /*9420*/  IMAD R6, R73, R72.reuse, R6 ;  /* 0x0000004849067224 */ /* 0x080fe200078e0206 */
[----:B------:R-:W-:Y:S01]  /*9430*/  I2IP.S8.S32.SAT R73, R7, R3, RZ ;  /* 0x0000000307497239 */ /* 0x000fe200000014ff */
[----:B------:R-:W-:Y:S01]  /*9440*/  IMAD R11, R74, R72, R11 ;  /* 0x000000484a0b7224 */ /* 0x000fe200078e020b */
[----:B------:R-:W-:Y:S01]  /*9450*/  SHF.L.U32 R7, R94, 0x8, RZ ;  /* 0x000000085e077819 */ /* 0x000fe200000006ff */
[C---:B------:R-:W-:Y:S01]  /*9460*/  IMAD R15, R70.reuse, R15, RZ ;  /* 0x0000000f460f7224 */ /* 0x040fe200078e02ff */
[----:B------:R-:W-:Y:S01]  /*9470*/  MOV R3, R64 ;  /* 0x0000004000037202 */ /* 0x000fe20000000f00 */
[C---:B------:R-:W-:Y:S01]  /*9480*/  IMAD R19, R70.reuse, R19, RZ ;  /* 0x0000001346137224 */ /* 0x040fe200078e02ff */
[----:B------:R-:W-:Y:S01]  /*9490*/  I2IP.S8.S32.SAT R11, R11, R6, RZ ;  /* 0x000000060b0b7239 */ /* 0x000fe200000014ff */
[C---:B------:R-:W-:Y:S01]  /*94a0*/  IMAD R23, R70.reuse, R23, RZ ;  /* 0x0000001746177224 */ /* 0x040fe200078e02ff */
[----:B------:R-:W-:Y:S01]  /*94b0*/  SHF.R.S32.HI R6, RZ, 0x18, R65 ;  /* 0x00000018ff067819 */ /* 0x000fe20000011441 */
[----:B------:R-:W-:Y:S01]  /*94c0*/  IMAD R8, R3, R72, R8 ;  /* 0x0000004803087224 */ /* 0x000fe200078e0208 */
[----:B------:R-:W-:Y:S01]  /*94d0*/  SHF.R.S32.HI R7, RZ, 0x18, R7 ;  /* 0x00000018ff077819 */ /* 0x000fe20000011407 */
[----:B------:R-:W-:Y:S01]  /*94e0*/  IMAD R27, R70, R27, RZ ;  /* 0x0000001b461b7224 */ /* 0x000fe200078e02ff */
[----:B-1----:R-:W-:Y:S01]  /*94f0*/  I2IP.S8.S32.SAT R100, R2, R0, R73 ;  /* 0x0000000002647239 */ /* 0x002fe20000001449 */
[-C--:B------:R-:W-:Y:S01]  /*9500*/  IMAD R9, R6, R72.reuse, R9 ;  /* 0x0000004806097224 */ /* 0x080fe200078e0209 */
[----:B------:R-:W-:Y:S01]  /*9510*/  SHF.L.U32 R2, R95, 0x10, RZ ;  /* 0x000000105f027819 */ /* 0x000fe200000006ff */
[----:B------:R-:W-:Y:S01]  /*9520*/  IMAD R10, R7, R72, R10 ;  /* 0x00000048070a7224 */ /* 0x000fe200078e020a */
[----:B------:R-:W-:Y:S01]  /*9530*/  SHF.R.S32.HI R0, RZ, 0x18, R94 ;  /* 0x00000018ff007819 */ /* 0x000fe2000001145e */
[C---:B------:R-:W-:Y:S01]  /*9540*/  IMAD R31, R70.reuse, R31, RZ ;  /* 0x0000001f461f7224 */ /* 0x040fe200078e02ff */
[----:B------:R-:W-:Y:S01]  /*9550*/  I2IP.S8.S32.SAT R101, R5, R4, R11 ;  /* 0x0000000405657239 */ /* 0x000fe2000000140b */
[----:B------:R-:W-:Y:S01]  /*9560*/  IMAD R35, R70, R35, RZ ;  /* 0x0000002346237224 */ /* 0x000fe200078e02ff */
[C---:B------:R-:W-:Y:S01]  /*9570*/  PRMT R3, R95.reuse, 0x8880, RZ ;  /* 0x000088805f037816 */ /* 0x040fe200000000ff */
[-C--:B------:R-:W-:Y:S01]  /*9580*/  IMAD R15, R0, R72.reuse, R15 ;  /* 0x00000048000f7224 */ /* 0x080fe200078e020f */
[----:B------:R-:W-:Y:S01]  /*9590*/  SHF.L.U32 R5, R95, 0x8, RZ ;  /* 0x000000085f057819 */ /* 0x000fe200000006ff */
[C---:B------:R-:W-:Y:S01]  /*95a0*/  IMAD R39, R70.reuse, R39, RZ ;  /* 0x0000002746277224 */ /* 0x040fe200078e02ff */
[----:B------:R-:W-:Y:S01]  /*95b0*/  SHF.R.S32.HI R2, RZ, 0x18, R2 ;  /* 0x00000018ff027819 */ /* 0x000fe20000011402 */
[-C--:B------:R-:W-:Y:S01]  /*95c0*/  IMAD R12, R3, R72.reuse, R12 ;  /* 0x00000048030c7224 */ /* 0x080fe200078e020c */
[----:B------:R-:W-:Y:S01]  /*95d0*/  SHF.R.S32.HI R5, RZ, 0x18, R5 ;  /* 0x00000018ff057819 */ /* 0x000fe20000011405 */
[----:B------:R-:W-:Y:S01]  /*95e0*/  IMAD R43, R70, R43, RZ ;  /* 0x0000002b462b7224 */ /* 0x000fe200078e02ff */
[----:B------:R-:W-:Y:S01]  /*95f0*/  SHF.R.S32.HI R4, RZ, 0x18, R95 ;  /* 0x00000018ff047819 */ /* 0x000fe2000001145f */
[-C--:B------:R-:W-:Y:S01]  /*9600*/  IMAD R13, R2, R72.reuse, R13 ;  /* 0x00000048020d7224 */ /* 0x080fe200078e020d */
[C---:B------:R-:W-:Y:S01]  /*9610*/  SHF.L.U32 R0, R80.reuse, 0x10, RZ ;  /* 0x0000001050007819 */ /* 0x040fe200000006ff */
[-C--:B------:R-:W-:Y:S01]  /*9620*/  IMAD R14, R5, R72.reuse, R14 ;  /* 0x00000048050e7224 */ /* 0x080fe200078e020e */
[C---:B------:R-:W-:Y:S01]  /*9630*/  PRMT R3, R80.reuse, 0x8880, RZ ;  /* 0x0000888050037816 */ /* 0x040fe200000000ff */
[----:B------:R-:W-:Y:S01]  /*9640*/  IMAD.SHL.U32 R2, R80, 0x100, RZ ;  /* 0x0000010050027824 */ /* 0x000fe200078e00ff */
[----:B------:R-:W-:Y:S01]  /*9650*/  SHF.R.S32.HI R0, RZ, 0x18, R0 ;  /* 0x00000018ff007819 */ /* 0x000fe20000011400 */
[-C--:B------:R-:W-:Y:S01]  /*9660*/  IMAD R19, R4, R72.reuse, R19 ;  /* 0x0000004804137224 */ /* 0x080fe200078e0213 */
[----:B------:R-:W-:Y:S01]  /*9670*/  SHF.L.U32 R4, R81, 0x10, RZ ;  /* 0x0000001051047819 */ /* 0x000fe200000006ff */
[-C--:B------:R-:W-:Y:S01]  /*9680*/  IMAD R16, R3, R72.reuse, R16 ;  /* 0x0000004803107224 */ /* 0x080fe200078e0210 */
[----:B------:R-:W-:Y:S01]  /*9690*/  SHF.R.S32.HI R5, RZ, 0x18, R2 ;  /* 0x00000018ff057819 */ /* 0x000fe20000011402 */
[-C--:B------:R-:W-:Y:S01]  /*96a0*/  IMAD R17, R0, R72.reuse, R17 ;  /* 0x0000004800117224 */ /* 0x080fe200078e0211 */
[----:B------:R-:W-:Y:S01]  /*96b0*/  SHF.R.S32.HI R0, RZ, 0x18, R80 ;  /* 0x00000018ff007819 */ /* 0x000fe20000011450 */
[----:B------:R-:W-:Y:S01]  /*96c0*/  IMAD R47, R70, R47, RZ ;  /* 0x0000002f462f7224 */ /* 0x000fe200078e02ff */
[----:B------:R-:W-:Y:S01]  /*96d0*/  PRMT R3, R81, 0x8880, RZ ;  /* 0x0000888051037816 */ /* 0x000fe200000000ff */
[-C--:B------:R-:W-:Y:S01]  /*96e0*/  IMAD R18, R5, R72.reuse, R18 ;  /* 0x0000004805127224 */ /* 0x080fe200078e0212 */
[----:B------:R-:W-:Y:S01]  /*96f0*/  SHF.L.U32 R2, R81, 0x8, RZ ;  /* 0x0000000851027819 */ /* 0x000fe200000006ff */
[-C--:B------:R-:W-:Y:S01]  /*9700*/  IMAD R23, R0, R72.reuse, R23 ;  /* 0x0000004800177224 */ /* 0x080fe200078e0217 */
        /* <DEDUP_REMOVED lines=8> */
[----:B------:R-:W-:Y:S01]  /*9790*/  PRMT R3, R82, 0x8880, RZ ;  /* 0x0000888052037816 */ /* 0x000fe200000000ff */
        /* <DEDUP_REMOVED lines=9> */
[----:B------:R-:W-:Y:S01]  /*9830*/  SHF.L.U32 R0, R83, 0x10, RZ ;  /* 0x0000001053007819 */ /* 0x000fe200000006ff */
[-C--:B------:R-:W-:Y:S01]  /*9840*/  IMAD R26, R5, R72.reuse, R26 ;  /* 0x00000048051a7224 */ /* 0x080fe200078e021a */
[C---:B------:R-:W-:Y:S01]  /*9850*/  PRMT R3, R83.reuse, 0x8880, RZ ;  /* 0x0000888053037816 */ /* 0x040fe200000000ff */
[-C--:B------:R-:W-:Y:S01]  /*9860*/  IMAD R31, R2, R72.reuse, R31 ;  /* 0x00000048021f7224 */ /* 0x080fe200078e021f */
[----:B------:R-:W-:Y:S01]  /*9870*/  SHF.L.U32 R2, R83, 0x8, RZ ;  /* 0x0000000853027819 */ /* 0x000fe200000006ff */
[----:B------:R-:W-:Y:S01]  /*9880*/  IMAD R67, R70, R67, RZ ;  /* 0x0000004346437224 */ /* 0x000fe200078e02ff */
[----:B------:R-:W-:Y:S01]  /*9890*/  SHF.R.S32.HI R0, RZ, 0x18, R0 ;  /* 0x00000018ff007819 */ /* 0x000fe20000011400 */
[-C--:B------:R-:W-:Y:S01]  /*98a0*/  IMAD R28, R3, R72.reuse, R28 ;  /* 0x00000048031c7224 */ /* 0x080fe200078e021c */
[----:B------:R-:W-:Y:S02]  /*98b0*/  SHF.R.S32.HI R5, RZ, 0x18, R2 ;  /* 0x00000018ff057819 */ /* 0x000fe40000011402 */
[----:B------:R-:W-:Y:S01]  /*98c0*/  SHF.R.S32.HI R2, RZ, 0x18, R83 ;  /* 0x00000018ff027819 */ /* 0x000fe20000011453 */
[-C--:B------:R-:W-:Y:S01]  /*98d0*/  IMAD R29, R0, R72.reuse, R29 ;  /* 0x00000048001d7224 */ /* 0x080fe200078e021d */
[C---:B------:R-:W-:Y:S01]  /*98e0*/  PRMT R3, R84.reuse, 0x8880, RZ ;  /* 0x0000888054037816 */ /* 0x040fe200000000ff */
[----:B------:R-:W-:Y:S01]  /*98f0*/  IMAD.U32 R0, R84, 0x10000, RZ ;  /* 0x0001000054007824 */ /* 0x000fe200078e00ff */
[----:B------:R-:W-:Y:S01]  /*9900*/  SHF.L.U32 R4, R85, 0x10, RZ ;  /* 0x0000001055047819 */ /* 0x000fe200000006ff */
[----:B------:R-:W-:Y:S01]  /*9910*/  IMAD R30, R5, R72, R30 ;  /* 0x00000048051e7224 */ /* 0x000fe200078e021e */
[----:B------:R-:W-:Y:S01]  /*9920*/  I2IP.S8.S32.SAT R10, R15, R10, RZ ;  /* 0x0000000a0f0a7239 */ /* 0x000fe200000014ff */
[-C--:B------:R-:W-:Y:S01]  /*9930*/  IMAD R35, R2, R72.reuse, R35 ;  /* 0x0000004802237224 */ /* 0x080fe200078e0223 */
[----:B------:R-:W-:Y:S01]  /*9940*/  SHF.L.U32 R2, R84, 0x8, RZ ;  /* 0x0000000854027819 */ /* 0x000fe200000006ff */
[-C--:B------:R-:W-:Y:S01]  /*9950*/  IMAD R32, R3, R72.reuse, R32 ;  /* 0x0000004803207224 */ /* 0x080fe200078e0220 */
[----:B------:R-:W-:Y:S02]  /*9960*/  SHF.R.S32.HI R0, RZ, 0x18, R0 ;  /* 0x00000018ff007819 */ /* 0x000fe40000011400 */
[----:B------:R-:W-:Y:S02]  /*9970*/  SHF.R.S32.HI R5, RZ, 0x18, R2 ;  /* 0x00000018ff057819 */ /* 0x000fe40000011402 */
[----:B------:R-:W-:Y:S01]  /*9980*/  PRMT R3, R85, 0x8880, RZ ;  /* 0x0000888055037816 */ /* 0x000fe200000000ff */
[-C--:B------:R-:W-:Y:S01]  /*9990*/  IMAD R33, R0, R72.reuse, R33 ;  /* 0x0000004800217224 */ /* 0x080fe200078e0221 */
[----:B------:R-:W-:Y:S01]  /*99a0*/  SHF.R.S32.HI R0, RZ, 0x18, R84 ;  /* 0x00000018ff007819 */ /* 0x000fe20000011454 */
[----:B------:R-:W-:Y:S01]  /*99b0*/  IMAD R34, R5, R72, R34 ;  /* 0x0000004805227224 */ /* 0x000fe200078e0222 */
[----:B------:R-:W-:Y:S02]  /*99c0*/  SHF.L.U32 R2, R85, 0x8, RZ ;  /* 0x0000000855027819 */ /* 0x000fe400000006ff */
[----:B------:R-:W-:Y:S01]  /*99d0*/  I2IP.S8.S32.SAT R14, R19, R14, RZ ;  /* 0x0000000e130e7239 */ /* 0x000fe200000014ff */
[-C--:B------:R-:W-:Y:S01]  /*99e0*/  IMAD R39, R0, R72.reuse, R39 ;  /* 0x0000004800277224 */ /* 0x080fe200078e0227 */
[----:B------:R-:W-:Y:S01]  /*99f0*/  SHF.R.S32.HI R0, RZ, 0x18, R4 ;  /* 0x00000018ff007819 */ /* 0x000fe20000011404 */
[-C--:B------:R-:W-:Y:S01]  /*9a00*/  IMAD R36, R3, R72.reuse, R36 ;  /* 0x0000004803247224 */ /* 0x080fe200078e0224 */
[----:B------:R-:W-:Y:S02]  /*9a10*/  SHF.R.S32.HI R5, RZ, 0x18, R2 ;  /* 0x00000018ff057819 */ /* 0x000fe40000011402 */
[----:B------:R-:W-:Y:S01]  /*9a20*/  SHF.L.U32 R2, R86, 0x10, RZ ;  /* 0x0000001056027819 */ /* 0x000fe200000006ff */
[-C--:B------:R-:W-:Y:S01]  /*9a30*/  IMAD R37, R0, R72.reuse, R37 ;  /* 0x0000004800257224 */ /* 0x080fe200078e0225 */
[----:B------:R-:W-:Y:S01]  /*9a40*/  SHF.R.S32.HI R0, RZ, 0x18, R85 ;  /* 0x00000018ff007819 */ /* 0x000fe20000011455 */
[-C--:B------:R-:W-:Y:S01]  /*9a50*/  IMAD R38, R5, R72.reuse, R38 ;  /* 0x0000004805267224 */ /* 0x080fe200078e0226 */
[C---:B------:R-:W-:Y:S02]  /*9a60*/  PRMT R3, R86.reuse, 0x8880, RZ ;  /* 0x0000888056037816 */ /* 0x040fe400000000ff */
[----:B------:R-:W-:Y:S01]  /*9a70*/  SHF.L.U32 R5, R86, 0x8, RZ ;  /* 0x0000000856057819 */ /* 0x000fe200000006ff */
[-C--:B------:R-:W-:Y:S01]  /*9a80*/  IMAD R43, R0, R72.reuse, R43 ;  /* 0x00000048002b7224 */ /* 0x080fe200078e022b */
[----:B------:R-:W-:Y:S01]  /*9a90*/  SHF.R.S32.HI R2, RZ, 0x18, R2 ;  /* 0x00000018ff027819 */ /* 0x000fe20000011402 */
[-C--:B------:R-:W-:Y:S01]  /*9aa0*/  IMAD R40, R3, R72.reuse, R40 ;  /* 0x0000004803287224 */ /* 0x080fe200078e0228 */
[----:B------:R-:W-:Y:S02]  /*9ab0*/  SHF.R.S32.HI R5, RZ, 0x18, R5 ;  /* 0x00000018ff057819 */ /* 0x000fe40000011405 */
[----:B------:R-:W-:Y:S01]  /*9ac0*/  SHF.R.S32.HI R4, RZ, 0x18, R86 ;  /* 0x00000018ff047819 */ /* 0x000fe20000011456 */
[-C--:B------:R-:W-:Y:S01]  /*9ad0*/  IMAD R41, R2, R72.reuse, R41 ;  /* 0x0000004802297224 */ /* 0x080fe200078e0229 */
[----:B------:R-:W-:Y:S01]  /*9ae0*/  SHF.L.U32 R0, R87, 0x10, RZ ;  /* 0x0000001057007819 */ /* 0x000fe200000006ff */
[-C--:B------:R-:W-:Y:S01]  /*9af0*/  IMAD R42, R5, R72.reuse, R42 ;  /* 0x00000048052a7224 */ /* 0x080fe200078e022a */
[C---:B------:R-:W-:Y:S01]  /*9b00*/  PRMT R3, R87.reuse, 0x8880, RZ ;  /* 0x0000888057037816 */ /* 0x040fe200000000ff */
[-C--:B------:R-:W-:Y:S01]  /*9b10*/  IMAD R47, R4, R72.reuse, R47 ;  /* 0x00000048042f7224 */ /* 0x080fe200078e022f */
[----:B------:R-:W-:Y:S02]  /*9b20*/  SHF.L.U32 R2, R87, 0x8, RZ ;  /* 0x0000000857027819 */ /* 0x000fe400000006ff */
[----:B------:R-:W-:Y:S01]  /*9b30*/  SHF.R.S32.HI R0, RZ, 0x18, R0 ;  /* 0x00000018ff007819 */ /* 0x000fe20000011400 */
[-C--:B------:R-:W-:Y:S01]  /*9b40*/  IMAD R44, R3, R72.reuse, R44 ;  /* 0x00000048032c7224 */ /* 0x080fe200078e022c */
[----:B------:R-:W-:Y:S02]  /*9b50*/  SHF.R.S32.HI R5, RZ, 0x18, R2 ;  /* 0x00000018ff057819 */ /* 0x000fe40000011402 */
[----:B------:R-:W-:Y:S01]  /*9b60*/  SHF.R.S32.HI R2, RZ, 0x18, R87 ;  /* 0x00000018ff027819 */ /* 0x000fe20000011457 */
[-C--:B------:R-:W-:Y:S01]  /*9b70*/  IMAD R45, R0, R72.reuse, R45 ;  /* 0x00000048002d7224 */ /* 0x080fe200078e022d */
[----:B------:R-:W-:Y:S01]  /*9b80*/  PRMT R3, R88, 0x8880, RZ ;  /* 0x0000888058037816 */ /* 0x000fe200000000ff */
[-C--:B------:R-:W-:Y:S01]  /*9b90*/  IMAD R46, R5, R72.reuse, R46 ;  /* 0x00000048052e7224 */ /* 0x080fe200078e022e */
[C---:B------:R-:W-:Y:S01]  /*9ba0*/  SHF.L.U32 R4, R89.reuse, 0x10, RZ ;  /* 0x0000001059047819 */ /* 0x040fe200000006ff */
[-C--:B------:R-:W-:Y:S01]  /*9bb0*/  IMAD R51, R2, R72.reuse, R51 ;  /* 0x0000004802337224 */ /* 0x080fe200078e0233 */
[----:B------:R-:W-:Y:S01]  /*9bc0*/  SHF.R.S32.HI R2, RZ, 0x18, R88 ;  /* 0x00000018ff027819 */ /* 0x000fe20000011458 */
[C---:B------:R-:W-:Y:S01]  /*9bd0*/  IMAD.U32 R0, R88.reuse, 0x10000, RZ ;  /* 0x0001000058007824 */ /* 0x040fe200078e00ff */
[----:B------:R-:W-:Y:S01]  /*9be0*/  PRMT R5, R89, 0x8880, RZ ;  /* 0x0000888059057816 */ /* 0x000fe200000000ff */
[-C--:B------:R-:W-:Y:S01]  /*9bf0*/  IMAD R48, R3, R72.reuse, R48 ;  /* 0x0000004803307224 */ /* 0x080fe200078e0230 */
[----:B------:R-:W-:Y:S02]  /*9c00*/  SHF.L.U32 R3, R88, 0x8, RZ ;  /* 0x0000000858037819 */ /* 0x000fe400000006ff */
[----:B------:R-:W-:Y:S02]  /*9c10*/  SHF.R.S32.HI R0, RZ, 0x18, R0 ;  /* 0x00000018ff007819 */ /* 0x000fe40000011400 */
[----:B------:R-:W-:Y:S02]  /*9c20*/  SHF.R.S32.HI R3, RZ, 0x18, R3 ;  /* 0x00000018ff037819 */ /* 0x000fe40000011403 */
[----:B------:R-:W-:Y:S01]  /*9c30*/  SHF.R.S32.HI R4, RZ, 0x18, R4 ;  /* 0x00000018ff047819 */ /* 0x000fe20000011404 */
[-C--:B------:R-:W-:Y:S01]  /*9c40*/  IMAD R49, R0, R72.reuse, R49 ;  /* 0x0000004800317224 */ /* 0x080fe200078e0231 */
[----:B------:R-:W-:Y:S01]  /*9c50*/  SHF.R.S32.HI R0, RZ, 0x18, R89 ;  /* 0x00000018ff007819 */ /* 0x000fe20000011459 */
[-C--:B------:R-:W-:Y:S01]  /*9c60*/  IMAD R50, R3, R72.reuse, R50 ;  /* 0x0000004803327224 */ /* 0x080fe200078e0232 */
[----:B------:R-:W-:Y:S01]  /*9c70*/  SHF.L.U32 R3, R89, 0x8, RZ ;  /* 0x0000000859037819 */ /* 0x000fe200000006ff */
[-C--:B------:R-:W-:Y:S01]  /*9c80*/  IMAD R55, R2, R72.reuse, R55 ;  /* 0x0000004802377224 */ /* 0x080fe200078e0237 */
        /* <DEDUP_REMOVED lines=8> */
[----:B------:R-:W-:Y:S01]  /*9d10*/  IMAD R59, R0, R72, R59 ;  /* 0x00000048003b7224 */ /* 0x000fe200078e023b */
[----:B------:R-:W-:Y:S01]  /*9d20*/  I2IP.S8.S32.SAT R18, R23, R18, RZ ;  /* 0x0000001217127239 */ /* 0x000fe200000014ff */
[----:B------:R-:W-:Y:S01]  /*9d30*/  IMAD R56, R5, R72, R56 ;  /* 0x0000004805387224 */ /* 0x000fe200078e0238 */
[----:B------:R-:W-:Y:S01]  /*9d40*/  I2IP.S8.S32.SAT R102, R9, R8, R10 ;  /* 0x0000000809667239 */ /* 0x000fe2000000140a */
[----:B------:R-:W-:Y:S01]  /*9d50*/  IMAD R57, R2, R72, R57 ;  /* 0x0000004802397224 */ /* 0x000fe200078e0239 */
[----:B------:R-:W-:Y:S02]  /*9d60*/  I2IP.S8.S32.SAT R103, R13, R12, R14 ;  /* 0x0000000c0d677239 */ /* 0x000fe4000000140e */
[----:B------:R-:W-:Y:S02]  /*9d70*/  SHF.R.S32.HI R7, RZ, 0x18, R7 ;  /* 0x00000018ff077819 */ /* 0x000fe40000011407 */
[----:B------:R-:W-:Y:S01]  /*9d80*/  SHF.L.U32 R2, R91, 0x10, RZ ;  /* 0x000000105b027819 */ /* 0x000fe200000006ff */
[----:B------:R1:W-:Y:S01]  /*9d90*/  STS.128 [R135+UR44+0x8200], R100 ;  /* 0x0082006487007988 */ /* 0x0003e20008000c2c */
[----:B------:R-:W-:Y:S01]  /*9da0*/  SHF.R.S32.HI R0, RZ, 0x18, R90 ;  /* 0x00000018ff007819 */ /* 0x000fe2000001145a */
[----:B------:R-:W-:Y:S01]  /*9db0*/  IMAD R58, R7, R72, R58 ;  /* 0x00000048073a7224 */ /* 0x000fe200078e023a */
[----:B------:R-:W-:Y:S02]  /*9dc0*/  I2IP.S8.S32.SAT R16, R17, R16, R18 ;  /* 0x0000001011107239 */ /* 0x000fe40000001412 */
[----:B------:R-:W-:Y:S01]  /*9dd0*/  I2IP.S8.S32.SAT R17, R27, R22, RZ ;  /* 0x000000161b117239 */ /* 0x000fe200000014ff */
[----:B------:R-:W-:Y:S01]  /*9de0*/  IMAD R63, R0, R72, R63 ;  /* 0x00000048003f7224 */ /* 0x000fe200078e023f */
[----:B------:R-:W-:Y:S02]  /*9df0*/  I2IP.S8.S32.SAT R18, R31, R26, RZ ;  /* 0x0000001a1f127239 */ /* 0x000fe400000014ff */
[----:B------:R-:W-:Y:S02]  /*9e00*/  I2IP.S8.S32.SAT R19, R35, R30, RZ ;  /* 0x0000001e23137239 */ /* 0x000fe400000014ff */
[C---:B------:R-:W-:Y:S02]  /*9e10*/  PRMT R3, R91.reuse, 0x8880, RZ ;  /* 0x000088805b037816 */ /* 0x040fe400000000ff */
[----:B------:R-:W-:Y:S02]  /*9e20*/  SHF.L.U32 R5, R91, 0x8, RZ ;  /* 0x000000085b057819 */ /* 0x000fe400000006ff */
[----:B------:R-:W-:Y:S01]  /*9e30*/  SHF.R.S32.HI R2, RZ, 0x18, R2 ;  /* 0x00000018ff027819 */ /* 0x000fe20000011402 */
[----:B------:R-:W-:Y:S01]  /*9e40*/  IMAD R60, R3, R72, R60 ;  /* 0x00000048033c7224 */ /* 0x000fe200078e023c */
[----:B------:R-:W-:Y:S02]  /*9e50*/  I2IP.S8.S32.SAT R17, R21, R20, R17 ;  /* 0x0000001415117239 */ /* 0x000fe40000001411 */
[----:B------:R-:W-:Y:S01]  /*9e60*/  I2IP.S8.S32.SAT R18, R25, R24, R18 ;  /* 0x0000001819127239 */ /* 0x000fe20000001412 */
[----:B------:R-:W-:Y:S01]  /*9e70*/  IMAD R61, R2, R72, R61 ;  /* 0x00000048023d7224 */ /* 0x000fe200078e023d */
[----:B------:R-:W-:Y:S02]  /*9e80*/  I2IP.S8.S32.SAT R19, R29, R28, R19 ;  /* 0x0000001c1d137239 */ /* 0x000fe40000001413 */
[----:B------:R-:W-:Y:S02]  /*9e90*/  SHF.R.S32.HI R5, RZ, 0x18, R5 ;  /* 0x00000018ff057819 */ /* 0x000fe40000011405 */
[----:B------:R-:W-:Y:S01]  /*9ea0*/  SHF.R.S32.HI R4, RZ, 0x18, R91 ;  /* 0x00000018ff047819 */ /* 0x000fe2000001145b */
[----:B------:R1:W-:Y:S01]  /*9eb0*/  STS.128 [R158+0x8200], R16 ;  /* 0x008200109e007388 */ /* 0x0003e20000000c00 */
[----:B------:R-:W-:Y:S01]  /*9ec0*/  I2IP.S8.S32.SAT R34, R39, R34, RZ ;  /* 0x0000002227227239 */ /* 0x000fe200000014ff */
[----:B------:R-:W-:Y:S01]  /*9ed0*/  IMAD R62, R5, R72, R62 ;  /* 0x00000048053e7224 */ /* 0x000fe200078e023e */
[----:B------:R-:W-:Y:S01]  /*9ee0*/  I2IP.S8.S32.SAT R38, R43, R38, RZ ;  /* 0x000000262b267239 */ /* 0x000fe200000014ff */
[----:B------:R-:W-:Y:S01]  /*9ef0*/  IMAD R67, R4, R72, R67 ;  /* 0x0000004804437224 */ /* 0x000fe200078e0243 */
[----:B------:R-:W-:Y:S02]  /*9f00*/  I2IP.S8.S32.SAT R42, R47, R42, RZ ;  /* 0x0000002a2f2a7239 */ /* 0x000fe400000014ff */
[----:B------:R-:W-:Y:S02]  /*9f10*/  I2IP.S8.S32.SAT R35, R51, R46, RZ ;  /* 0x0000002e33237239 */ /* 0x000fe400000014ff */
[----:B------:R-:W-:Y:S02]  /*9f20*/  I2IP.S8.S32.SAT R32, R33, R32, R34 ;  /* 0x0000002021207239 */ /* 0x000fe40000001422 */
[----:B------:R-:W-:Y:S02]  /*9f30*/  I2IP.S8.S32.SAT R33, R37, R36, R38 ;  /* 0x0000002425217239 */ /* 0x000fe40000001426 */
[----:B------:R-:W-:Y:S02]  /*9f40*/  I2IP.S8.S32.SAT R34, R41, R40, R42 ;  /* 0x0000002829227239 */ /* 0x000fe4000000142a */
[----:B------:R-:W-:Y:S02]  /*9f50*/  I2IP.S8.S32.SAT R35, R45, R44, R35 ;  /* 0x0000002c2d237239 */ /* 0x000fe40000001423 */
[----:B------:R-:W-:Y:S02]  /*9f60*/  I2IP.S8.S32.SAT R50, R55, R50, RZ ;  /* 0x0000003237327239 */ /* 0x000fe400000014ff */
[----:B------:R-:W-:Y:S01]  /*9f70*/  I2IP.S8.S32.SAT R54, R59, R54, RZ ;  /* 0x000000363b367239 */ /* 0x000fe200000014ff */
[----:B------:R1:W-:Y:S01]  /*9f80*/  STS.128 [R157+0x8200], R32 ;  /* 0x008200209d007388 */ /* 0x0003e20000000c00 */
[----:B------:R-:W-:Y:S02]  /*9f90*/  I2IP.S8.S32.SAT R58, R63, R58, RZ ;  /* 0x0000003a3f3a7239 */ /* 0x000fe400000014ff */
[----:B------:R-:W-:Y:S02]  /*9fa0*/  I2IP.S8.S32.SAT R62, R67, R62, RZ ;  /* 0x0000003e433e7239 */ /* 0x000fe400000014ff */
[----:B------:R-:W-:Y:S02]  /*9fb0*/  I2IP.S8.S32.SAT R48, R49, R48, R50 ;  /* 0x0000003031307239 */ /* 0x000fe40000001432 */
[----:B------:R-:W-:Y:S02]  /*9fc0*/  I2IP.S8.S32.SAT R49, R53, R52, R54 ;  /* 0x0000003435317239 */ /* 0x000fe40000001436 */
[----:B------:R-:W-:Y:S02]  /*9fd0*/  I2IP.S8.S32.SAT R50, R57, R56, R58 ;  /* 0x0000003839327239 */ /* 0x000fe4000000143a */
[----:B------:R-:W-:Y:S02]  /*9fe0*/  I2IP.S8.S32.SAT R51, R61, R60, R62 ;  /* 0x0000003c3d337239 */ /* 0x000fe4000000143e */
[----:B------:R-:W-:Y:S02]  /*9ff0*/  LEA R0, R148, UR44, 0x3 ;  /* 0x0000002c94007c11 */ /* 0x000fe4000f8e18ff */
[----:B------:R-:W-:Y:S01]  /*a000*/  @P6 SHF.L.U32 R3, R146, 0x1f, RZ ;  /* 0x0000001f92036819 */ /* 0x000fe200000006ff */
        /* <DEDUP_REMOVED lines=9> */
[----:B------:R-:W-:Y:S02]  /*a0a0*/  UIADD3 UR4, UPT, UPT, UR44, 0x8200, URZ ;  /* 0x000082002c047890 */ /* 0x000fe4000fffe0ff */
[----:B------:R-:W-:Y:S01]  /*a0b0*/  UIADD3 UR9, UPT, UPT, UR49, 0x80, URZ ;  /* 0x0000008031097890 */ /* 0x000fe2000fffe0ff */
[----:B------:R-:W-:Y:S01]  /*a0c0*/  UMOV UR10, UR50 ;  /* 0x00000032000a7c82 */ /* 0x000fe20008000000 */
[----:B------:R-:W-:Y:S02]  /*a0d0*/  UMOV UR11, UR36 ;  /* 0x00000024000b7c82 */ /* 0x000fe40008000000 */
        /* <DEDUP_REMOVED lines=8> */
.L_x_123:
[----:B------:R-:W-:Y:S05]  /*a160*/  BSYNC.RECONVERGENT B0 ;  /* 0x0000000000007941 */ /* 0x000fea0003800200 */
.L_x_122:
        /* <DEDUP_REMOVED lines=16> */
.L_x_127:
[----:B------:R-:W-:Y:S05]  /*a270*/  BSYNC B0 ;  /* 0x0000000000007941 */ /* 0x000fea0003800000 */
.L_x_126:
        /* <DEDUP_REMOVED lines=20> */
.L_x_125:
[----:B------:R-:W-:Y:S05]  /*a3c0*/  BSYNC B1 ;  /* 0x0000000000017941 */ /* 0x000fea0003800000 */
.L_x_124:
[----:B--2---:R-:W-:Y:S05]  /*a3d0*/  VIADD R0, R71, 0xc0 ;  /* 0x000000c047007836 */ /* 0x004fea0000000000 */
        /* <DEDUP_REMOVED lines=9> */
[----:B------:R-:W5:Y:S01]  /*a470*/  LDCU.64 UR6, c[0x4][0x80] ;  /* 0x01001000ff0677ac */ /* 0x000f620008000a00 */
[----:B------:R-:W1:Y:S01]  /*a480*/  LDC.64 R2, c[0x4][R3] ;  /* 0x0100000003027b82 */ /* 0x000e620000000a00 */
[----:B------:R-:W3:Y:S01]  /*a490*/  LDCU.64 UR4, c[0x4][0x18] ;  /* 0x01000300ff0477ac */ /* 0x000ee20008000a00 */
[----:B--2---:R-:W-:Y:S01]  /*a4a0*/  MOV R5, UR9 ;  /* 0x0000000900057c02 */ /* 0x004fe20008000f00 */
[----:B------:R-:W-:Y:S01]  /*a4b0*/  IMAD.U32 R4, RZ, RZ, UR8 ;  /* 0x00000008ff047e24 */ /* 0x000fe2000f8e00ff */
[----:B-----5:R-:W-:Y:S01]  /*a4c0*/  MOV R7, UR7 ;  /* 0x0000000700077c02 */ /* 0x020fe20008000f00 */
[----:B------:R-:W-:Y:S01]  /*a4d0*/  IMAD.U32 R6, RZ, RZ, UR6 ;  /* 0x00000006ff067e24 */ /* 0x000fe2000f8e00ff */
[----:B---3--:R-:W-:Y:S01]  /*a4e0*/  MOV R11, UR5 ;  /* 0x00000005000b7c02 */ /* 0x008fe20008000f00 */
[----:B------:R-:W-:Y:S02]  /*a4f0*/  IMAD.U32 R10, RZ, RZ, UR4 ;  /* 0x00000004ff0a7e24 */ /* 0x000fe4000f8e00ff */
[----:B------:R-:W-:Y:S07]  /*a500*/  LEPC R20, `(.L_x_129) ;  /* 0x000000001014794e */ /* 0x000fee0000000000 */
[----:B-1--4-:R-:W-:Y:S05]  /*a510*/  CALL.ABS.NOINC R2 ;  /* 0x0000000002007343 */ /* 0x012fea0003c00000 */
.L_x_129:
[----:B------:R-:W-:Y:S01]  /*a520*/  ISETP.NE.AND P0, PT, R154, RZ, PT ;  /* 0x000000ff9a00720c */ /* 0x000fe20003f05270 */
[----:B------:R-:W-:Y:S05]  /*a530*/  WARPSYNC.ALL ;  /* 0x0000000000007948 */ /* 0x000fea0003800000 */
[----:B---3--:R-:W-:Y:S01]  /*a540*/  IMAD.U32 R131, R94, 0x10000, RZ ;  /* 0x000100005e837824 */ /* 0x008fe200078e00ff */
[----:B------:R-:W-:Y:S01]  /*a550*/  R2UR UR4, R71 ;  /* 0x00000000470472ca */ /* 0x000fe200000e0000 */
[----:B----4-:R-:W-:Y:S01]  /*a560*/  IMAD.U32 R125, R80, 0x10000, RZ ;  /* 0x00010000507d7824 */ /* 0x010fe200078e00ff */
[C---:B------:R-:W-:Y:S01]  /*a570*/  SHF.L.U32 R0, R92.reuse, 0x10, RZ ;  /* 0x000000105c007819 */ /* 0x040fe200000006ff */
[----:B-1----:R-:W-:Y:S01]  /*a580*/  IMAD.U32 R110, R85, 0x10000, RZ ;  /* 0x00010000556e7824 */ /* 0x002fe200078e00ff */
[----:B------:R-:W-:Y:S01]  /*a590*/  PRMT R3, R92, 0x8880, RZ ;  /* 0x000088805c037816 */ /* 0x000fe200000000ff */
[----:B------:R-:W-:Y:S01]  /*a5a0*/  IMAD.SHL.U32 R118, R82, 0x100, RZ ;  /* 0x0000010052767824 */ /* 0x000fe200078e00ff */
[----:B------:R-:W-:Y:S01]  /*a5b0*/  SHF.L.U32 R73, R92, 0x8, RZ ;  /* 0x000000085c497819 */ /* 0x000fe200000006ff */
[----:B------:R-:W-:Y:S01]  /*a5c0*/  IMAD.SHL.U32 R103, R87, 0x100, RZ ;  /* 0x0000010057677824 */ /* 0x000fe200078e00ff */
[----:B------:R-:W-:Y:S01]  /*a5d0*/  SHF.R.S32.HI R0, RZ, 0x18, R0 ;  /* 0x00000018ff007819 */ /* 0x000fe20000011400 */
[----:B------:R-:W-:Y:S01]  /*a5e0*/  BSSY.RECONVERGENT B0, `(.L_x_130) ;  /* 0x0000123000007945 */ /* 0x000fe20003800200 */
[----:B------:R-:W-:Y:S02]  /*a5f0*/  SHF.R.S32.HI R73, RZ, 0x18, R73 ;  /* 0x00000018ff497819 */ /* 0x000fe40000011449 */
[----:B------:R-:W-:Y:S01]  /*a600*/  R2UR UR5, R78 ;  /* 0x000000004e0572ca */ /* 0x000fe200000e0000 */
[----:B------:R-:W1:Y:S01]  /*a610*/  LDTM.x64 R4, tmem[UR4+0xc0] ;  /* 0x0000c004000479ee */ /* 0x000e620008340000 */
[----:B------:R-:W-:Y:S01]  /*a620*/  NOP ;  /* 0x0000000000007918 */ /* 0x000fe20000000000 */
[----:B------:R-:W-:Y:S02]  /*a630*/  SHF.R.S32.HI R2, RZ, 0x18, R92 ;  /* 0x00000018ff027819 */ /* 0x000fe4000001145c */
[C---:B------:R-:W-:Y:S02]  /*a640*/  PRMT R134, R93.reuse, 0x8880, RZ ;  /* 0x000088805d867816 */ /* 0x040fe400000000ff */
[----:B------:R-:W-:Y:S02]  /*a650*/  SHF.L.U32 R74, R93, 0x10, RZ ;  /* 0x000000105d4a7819 */ /* 0x000fe400000006ff */
[----:B------:R-:W-:Y:S02]  /*a660*/  PRMT R132, R94, 0x8880, RZ ;  /* 0x000088805e847816 */ /* 0x000fe400000000ff */
[----:B------:R-:W-:Y:S02]  /*a670*/  SHF.R.S32.HI R74, RZ, 0x18, R74 ;  /* 0x00000018ff4a7819 */ /* 0x000fe4000001144a */
[----:B------:R-:W-:Y:S01]  /*a680*/  UIADD3 UR4, UPT, UPT, UR5, 0xf0, URZ ;  /* 0x000000f005047890 */ /* 0x000fe2000fffe0ff */
[----:B------:R-:W-:Y:S02]  /*a690*/  SHF.R.S32.HI R75, RZ, 0x18, R93 ;  /* 0x00000018ff4b7819 */ /* 0x000fe4000001145d */
[C---:B------:R-:W-:Y:S01]  /*a6a0*/  PRMT R129, R95.reuse, 0x8880, RZ ;  /* 0x000088805f817816 */ /* 0x040fe200000000ff */
[----:B------:R-:W-:Y:S01]  /*a6b0*/  UPRMT UR4, UR45, 0x654, UR4 ;  /* 0x000006542d047896 */ /* 0x000fe20008000004 */
[----:B------:R-:W-:Y:S02]  /*a6c0*/  SHF.R.S32.HI R76, RZ, 0x18, R94 ;  /* 0x00000018ff4c7819 */ /* 0x000fe4000001145e */
[----:B------:R-:W-:Y:S02]  /*a6d0*/  SHF.L.U32 R128, R95, 0x10, RZ ;  /* 0x000000105f807819 */ /* 0x000fe400000006ff */
[----:B------:R-:W-:Y:S02]  /*a6e0*/  PRMT R126, R80, 0x8880, RZ ;  /* 0x00008880507e7816 */ /* 0x000fe400000000ff */
[----:B------:R-:W-:Y:S01]  /*a6f0*/  SHF.R.S32.HI R77, RZ, 0x18, R95 ;  /* 0x00000018ff4d7819 */ /* 0x000fe2000001145f */
[C---:B-1----:R-:W-:Y:S01]  /*a700*/  IMAD R4, R70.reuse, R4, RZ ;  /* 0x0000000446047224 */ /* 0x042fe200078e02ff */
[----:B------:R-:W-:Y:S01]  /*a710*/  SYNCS.ARRIVE.TRANS64.RED.A1T0 RZ, [UR4], RZ ;  /* 0x000000ffffff79a7 */ /* 0x000fe20008100404 */
[C---:B------:R-:W-:Y:S01]  /*a720*/  IMAD R5, R70.reuse, R5, RZ ;  /* 0x0000000546057224 */ /* 0x040fe200078e02ff */
[----:B------:R-:W-:Y:S01]  /*a730*/  PRMT R123, R81, 0x8880, RZ ;  /* 0x00008880517b7816 */ /* 0x000fe200000000ff */
[C---:B------:R-:W-:Y:S01]  /*a740*/  IMAD R6, R70.reuse, R6, RZ ;  /* 0x0000000646067224 */ /* 0x040fe200078e02ff */
[----:B------:R-:W-:Y:S01]  /*a750*/  SHF.R.S32.HI R78, RZ, 0x18, R80 ;  /* 0x00000018ff4e7819 */ /* 0x000fe20000011450 */
[-C--:B------:R-:W-:Y:S01]  /*a760*/  IMAD R4, R3, R72.reuse, R4 ;  /* 0x0000004803047224 */ /* 0x080fe200078e0204 */
[----:B------:R-:W-:Y:S01]  /*a770*/  SHF.L.U32 R122, R81, 0x10, RZ ;  /* 0x00000010517a7819 */ /* 0x000fe200000006ff */
[----:B------:R-:W-:Y:S01]  /*a780*/  IMAD R7, R70, R7, RZ ;  /* 0x0000000746077224 */ /* 0x000fe200078e02ff */
[----:B------:R-:W-:Y:S01]  /*a790*/  PRMT R120, R82, 0x8880, RZ ;  /* 0x0000888052787816 */ /* 0x000fe200000000ff */
[-C--:B------:R-:W-:Y:S01]  /*a7a0*/  IMAD R5, R0, R72.reuse, R5 ;  /* 0x0000004800057224 */ /* 0x080fe200078e0205 */
[----:B------:R-:W-:Y:S01]  /*a7b0*/  SHF.R.S32.HI R79, RZ, 0x18, R81 ;  /* 0x00000018ff4f7819 */ /* 0x000fe20000011451 */
[----:B------:R-:W-:Y:S01]  /*a7c0*/  IMAD R6, R73, R72, R6 ;  /* 0x0000004849067224 */ /* 0x000fe200078e0206 */
[----:B------:R-:W-:Y:S01]  /*a7d0*/  MOV R73, R134 ;  /* 0x0000008600497202 */ /* 0x000fe20000000f00 */
[----:B------:R-:W-:Y:S01]  /*a7e0*/  IMAD R7, R2, R72, R7 ;  /* 0x0000004802077224 */ /* 0x000fe200078e0207 */
[----:B------:R-:W-:Y:S01]  /*a7f0*/  SHF.L.U32 R119, R82, 0x10, RZ ;  /* 0x0000001052777819 */ /* 0x000fe200000006ff */
[C---:B------:R-:W-:Y:S01]  /*a800*/  IMAD R2, R70.reuse, R17, RZ ;  /* 0x0000001146027224 */ /* 0x040fe200078e02ff */
[----:B------:R-:W-:Y:S01]  /*a810*/  PRMT R117, R83, 0x8880, RZ ;  /* 0x0000888053757816 */ /* 0x000fe200000000ff */
[C---:B------:R-:W-:Y:S01]  /*a820*/  IMAD R17, R70.reuse, R21, RZ ;  /* 0x0000001546117224 */ /* 0x040fe200078e02ff */
[----:B------:R-:W-:Y:S01]  /*a830*/  I2IP.S8.S32.SAT R160, R7, R6, RZ ;  /* 0x0000000607a07239 */ /* 0x000fe200000014ff */
[C---:B------:R-:W-:Y:S01]  /*a840*/  IMAD R21, R70.reuse, R25, RZ ;  /* 0x0000001946157224 */ /* 0x040fe200078e02ff */
[----:B------:R-:W-:Y:S01]  /*a850*/  SHF.R.S32.HI R6, RZ, 0x18, R131 ;  /* 0x00000018ff067819 */ /* 0x000fe20000011483 */
[C---:B------:R-:W-:Y:S01]  /*a860*/  IMAD R25, R70.reuse, R29, RZ ;  /* 0x0000001d46197224 */ /* 0x040fe200078e02ff */
[----:B------:R-:W-:Y:S01]  /*a870*/  I2IP.S8.S32.SAT R160, R5, R4, R160 ;  /* 0x0000000405a07239 */ /* 0x000fe200000014a0 */
[C---:B------:R-:W-:Y:S01]  /*a880*/  IMAD R29, R70.reuse, R33, RZ ;  /* 0x00000021461d7224 */ /* 0x040fe200078e02ff */
[----:B------:R-:W-:Y:S01]  /*a890*/  SHF.R.S32.HI R5, RZ, 0x18, R128 ;  /* 0x00000018ff057819 */ /* 0x000fe20000011480 */
[C---:B------:R-:W-:Y:S01]  /*a8a0*/  IMAD R8, R70.reuse, R8, RZ ;  /* 0x0000000846087224 */ /* 0x040fe200078e02ff */
[----:B------:R-:W-:Y:S01]  /*a8b0*/  SHF.L.U32 R116, R83, 0x10, RZ ;  /* 0x0000001053747819 */ /* 0x000fe200000006ff */
[----:B------:R-:W-:Y:S01]  /*a8c0*/  IMAD R33, R70, R37, RZ ;  /* 0x0000002546217224 */ /* 0x000fe200078e02ff */
[----:B------:R-:W-:Y:S01]  /*a8d0*/  PRMT R114, R84, 0x8880, RZ ;  /* 0x0000888054727816 */ /* 0x000fe200000000ff */
[----:B------:R-:W-:Y:S01]  /*a8e0*/  IMAD R37, R70, R41, RZ ;  /* 0x0000002946257224 */ /* 0x000fe200078e02ff */
[----:B------:R-:W-:Y:S01]  /*a8f0*/  SHF.L.U32 R113, R84, 0x10, RZ ;  /* 0x0000001054717819 */ /* 0x000fe200000006ff */
[C---:B------:R-:W-:Y:S01]  /*a900*/  IMAD R9, R70.reuse, R9, RZ ;  /* 0x0000000946097224 */ /* 0x040fe200078e02ff */
[C---:B------:R-:W-:Y:S01]  /*a910*/  PRMT R111, R85.reuse, 0x8880, RZ ;  /* 0x00008880556f7816 */ /* 0x040fe200000000ff */
[C---:B------:R-:W-:Y:S01]  /*a920*/  IMAD R41, R70.reuse, R45, RZ ;  /* 0x0000002d46297224 */ /* 0x040fe200078e02ff */
[----:B------:R-:W-:Y:S01]  /*a930*/  SHF.L.U32 R109, R85, 0x8, RZ ;  /* 0x00000008556d7819 */ /* 0x000fe200000006ff */
[----:B------:R-:W-:Y:S01]  /*a940*/  IMAD R45, R70, R49, RZ ;  /* 0x00000031462d7224 */ /* 0x000fe200078e02ff */
[----:B------:R-:W-:Y:S01]  /*a950*/  PRMT R108, R86, 0x8880, RZ ;  /* 0x00008880566c7816 */ /* 0x000fe200000000ff */
[----:B------:R-:W-:Y:S01]  /*a960*/  IMAD R10, R70, R10, RZ ;  /* 0x0000000a460a7224 */ /* 0x000fe200078e02ff */
[----:B------:R-:W-:Y:S01]  /*a970*/  SHF.L.U32 R107, R86, 0x10, RZ ;  /* 0x00000010566b7819 */ /* 0x000fe200000006ff */
[C---:B------:R-:W-:Y:S01]  /*a980*/  IMAD R49, R70.reuse, R53, RZ ;  /* 0x0000003546317224 */ /* 0x040fe200078e02ff */
[----:B------:R-:W-:Y:S01]  /*a990*/  PRMT R105, R87, 0x8880, RZ ;  /* 0x0000888057697816 */ /* 0x000fe200000000ff */
[-C--:B------:R-:W-:Y:S01]  /*a9a0*/  IMAD R8, R73, R72.reuse, R8 ;  /* 0x0000004849087224 */ /* 0x080fe200078e0208 */
[----:B------:R-:W-:Y:S01]  /*a9b0*/  SHF.L.U32 R104, R87, 0x10, RZ ;  /* 0x0000001057687819 */ /* 0x000fe200000006ff */
[----:B------:R-:W-:Y:S01]  /*a9c0*/  IMAD R53, R70, R57, RZ ;  /* 0x0000003946357224 */ /* 0x000fe200078e02ff */
[----:B------:R-:W-:Y:S01]  /*a9d0*/  PRMT R102, R88, 0x8880, RZ ;  /* 0x0000888058667816 */ /* 0x000fe200000000ff */
[----:B------:R-:W-:Y:S01]  /*a9e0*/  IMAD R11, R70, R11, RZ ;  /* 0x0000000b460b7224 */ /* 0x000fe200078e02ff */
[----:B------:R-:W-:Y:S01]  /*a9f0*/  SHF.L.U32 R101, R88, 0x10, RZ ;  /* 0x0000001058657819 */ /* 0x000fe200000006ff */
[----:B------:R-:W-:Y:S01]  /*aa00*/  IMAD R57, R70, R61, RZ ;  /* 0x0000003d46397224 */ /* 0x000fe200078e02ff */
[C---:B------:R-:W-:Y:S01]  /*aa10*/  PRMT R99, R89.reuse, 0x8880, RZ ;  /* 0x0000888059637816 */ /* 0x040fe200000000ff */
[----:B------:R-:W-:Y:S01]  /*aa20*/  IMAD R9, R74, R72, R9 ;  /* 0x000000484a097224 */ /* 0x000fe200078e0209 */
[----:B------:R-:W-:Y:S01]  /*aa30*/  SHF.L.U32 R98, R89, 0x10, RZ ;  /* 0x0000001059627819 */ /* 0x000fe200000006ff */
[----:B------:R-:W-:Y:S01]  /*aa40*/  IMAD R61, R70, R65, RZ ;  /* 0x00000041463d7224 */ /* 0x000fe200078e02ff */
[----:B------:R-:W-:Y:S01]  /*aa50*/  PRMT R96, R90, 0x8880, RZ ;  /* 0x000088805a607816 */ /* 0x000fe200000000ff */
[C---:B------:R-:W-:Y:S01]  /*aa60*/  IMAD R12, R70.reuse, R12, RZ ;  /* 0x0000000c460c7224 */ /* 0x040fe200078e02ff */
[----:B------:R-:W-:Y:S01]  /*aa70*/  SHF.L.U32 R92, R91, 0x10, RZ ;  /* 0x000000105b5c7819 */ /* 0x000fe200000006ff */
[----:B------:R-:W-:Y:S01]  /*aa80*/  IMAD.MOV.U32 R65, RZ, RZ, R132 ;  /* 0x000000ffff417224 */ /* 0x000fe200078e0084 */
[----:B------:R-:W-:Y:S01]  /*aa90*/  SHF.L.U32 R133, R93, 0x8, RZ ;  /* 0x000000085d857819 */ /* 0x000fe200000006ff */
[C---:B------:R-:W-:Y:S01]  /*aaa0*/  IMAD R13, R70.reuse, R13, RZ ;  /* 0x0000000d460d7224 */ /* 0x040fe200078e02ff */
[----:B------:R-:W-:Y:S01]  /*aab0*/  PRMT R93, R91, 0x8880, RZ ;  /* 0x000088805b5d7816 */ /* 0x000fe200000000ff */
[C---:B------:R-:W-:Y:S01]  /*aac0*/  IMAD R14, R70.reuse, R14, RZ ;  /* 0x0000000e460e7224 */ /* 0x040fe200078e02ff */
[----:B------:R-:W-:Y:S01]  /*aad0*/  SHF.R.S32.HI R7, RZ, 0x18, R133 ;  /* 0x00000018ff077819 */ /* 0x000fe20000011485 */
[----:B------:R-:W-:Y:S01]  /*aae0*/  IMAD R15, R70, R15, RZ ;  /* 0x0000000f460f7224 */ /* 0x000fe200078e02ff */
[----:B------:R-:W-:Y:S01]  /*aaf0*/  SHF.L.U32 R130, R94, 0x8, RZ ;  /* 0x000000085e827819 */ /* 0x000fe200000006ff */
[----:B------:R-:W-:Y:S01]  /*ab00*/  IMAD R0, R70, R16, RZ ;  /* 0x0000001046007224 */ /* 0x000fe200078e02ff */
[----:B------:R-:W-:Y:S01]  /*ab10*/  SHF.L.U32 R127, R95, 0x8, RZ ;  /* 0x000000085f7f7819 */ /* 0x000fe200000006ff */
[-C--:B------:R-:W-:Y:S01]  /*ab20*/  IMAD R10, R7, R72.reuse, R10 ;  /* 0x00000048070a7224 */ /* 0x080fe200078e020a */
[----:B------:R-:W-:Y:S01]  /*ab30*/  MOV R7, R129 ;  /* 0x0000008100077202 */ /* 0x000fe20000000f00 */
[-C--:B------:R-:W-:Y:S01]  /*ab40*/  IMAD R11, R75, R72.reuse, R11 ;  /* 0x000000484b0b7224 */ /* 0x080fe200078e020b */
[----:B------:R-:W-:Y:S01]  /*ab50*/  SHF.R.S32.HI R73, RZ, 0x18, R130 ;  /* 0x00000018ff497819 */ /* 0x000fe20000011482 */
[-C--:B------:R-:W-:Y:S01]  /*ab60*/  IMAD R12, R65, R72.reuse, R12 ;  /* 0x00000048410c7224 */ /* 0x080fe200078e020c */
[----:B------:R-:W-:Y:S01]  /*ab70*/  SHF.R.S32.HI R4, RZ, 0x18, R127 ;  /* 0x00000018ff047819 */ /* 0x000fe2000001147f */
[----:B------:R-:W-:Y:S01]  /*ab80*/  IMAD R13, R6, R72, R13 ;  /* 0x00000048060d7224 */ /* 0x000fe200078e020d */
[----:B------:R-:W-:Y:S01]  /*ab90*/  I2IP.S8.S32.SAT R10, R11, R10, RZ ;  /* 0x0000000a0b0a7239 */ /* 0x000fe200000014ff */
[-C--:B------:R-:W-:Y:S01]  /*aba0*/  IMAD R14, R73, R72.reuse, R14 ;  /* 0x00000048490e7224 */ /* 0x080fe200078e020e */
[----:B------:R-:W-:Y:S01]  /*abb0*/  SHF.R.S32.HI R6, RZ, 0x18, R125 ;  /* 0x00000018ff067819 */ /* 0x000fe2000001147d */
[----:B------:R-:W-:Y:S01]  /*abc0*/  IMAD R15, R76, R72, R15 ;  /* 0x000000484c0f7224 */ /* 0x000fe200078e020f */
[----:B------:R-:W-:Y:S01]  /*abd0*/  I2IP.S8.S32.SAT R161, R9, R8, R10 ;  /* 0x0000000809a17239 */ /* 0x000fe2000000140a */
[----:B------:R-:W-:Y:S01]  /*abe0*/  IMAD R3, R70, R18, RZ ;  /* 0x0000001246037224 */ /* 0x000fe200078e02ff */
[----:B------:R-:W-:Y:S01]  /*abf0*/  SHF.L.U32 R124, R80, 0x8, RZ ;  /* 0x00000008507c7819 */ /* 0x000fe200000006ff */
[----:B------:R-:W-:Y:S01]  /*ac00*/  IMAD R0, R7, R72, R0 ;  /* 0x0000004807007224 */ /* 0x000fe200078e0200 */
[----:B------:R-:W-:Y:S01]  /*ac10*/  I2IP.S8.S32.SAT R14, R15, R14, RZ ;  /* 0x0000000e0f0e7239 */ /* 0x000fe200000014ff */
[----:B------:R-:W-:Y:S01]  /*ac20*/  IMAD R19, R70, R19, RZ ;  /* 0x0000001346137224 */ /* 0x000fe200078e02ff */
[----:B------:R-:W-:Y:S01]  /*ac30*/  SHF.R.S32.HI R7, RZ, 0x18, R124 ;  /* 0x00000018ff077819 */ /* 0x000fe2000001147c */
[----:B------:R-:W-:Y:S01]  /*ac40*/  IMAD R2, R5, R72, R2 ;  /* 0x0000004805027224 */ /* 0x000fe200078e0202 */
[----:B------:R-:W-:Y:S01]  /*ac50*/  I2IP.S8.S32.SAT R162, R13, R12, R14 ;  /* 0x0000000c0da27239 */ /* 0x000fe2000000140e */
[----:B------:R-:W-:Y:S01]  /*ac60*/  IMAD R3, R4, R72, R3 ;  /* 0x0000004804037224 */ /* 0x000fe200078e0203 */
[----:B------:R-:W-:Y:S01]  /*ac70*/  MOV R5, R126 ;  /* 0x0000007e00057202 */ /* 0x000fe20000000f00 */
[C---:B------:R-:W-:Y:S01]  /*ac80*/  IMAD R16, R70.reuse, R20, RZ ;  /* 0x0000001446107224 */ /* 0x040fe200078e02ff */
[----:B------:R-:W-:Y:S01]  /*ac90*/  SHF.R.S32.HI R4, RZ, 0x18, R122 ;  /* 0x00000018ff047819 */ /* 0x000fe2000001147a */
[----:B------:R-:W-:Y:S01]  /*aca0*/  IMAD R19, R77, R72, R19 ;  /* 0x000000484d137224 */ /* 0x000fe200078e0213 */
[----:B------:R-:W-:Y:S01]  /*acb0*/  SHF.R.S32.HI R80, RZ, 0x18, R82 ;  /* 0x00000018ff507819 */ /* 0x000fe20000011452 */
[C---:B------:R-:W-:Y:S01]  /*acc0*/  IMAD R18, R70.reuse, R22, RZ ;  /* 0x0000001646127224 */ /* 0x040fe200078e02ff */
[----:B------:R-:W-:Y:S01]  /*acd0*/  SHF.R.S32.HI R82, RZ, 0x18, R84 ;  /* 0x00000018ff527819 */ /* 0x000fe20000011454 */
[-C--:B------:R-:W-:Y:S01]  /*ace0*/  IMAD R16, R5, R72.reuse, R16 ;  /* 0x0000004805107224 */ /* 0x080fe200078e0210 */
[----:B------:R-:W-:Y:S01]  /*acf0*/  I2IP.S8.S32.SAT R19, R19, R3, RZ ;  /* 0x0000000313137239 */ /* 0x000fe200000014ff */
[----:B------:R-:W-:Y:S01]  /*ad00*/  IMAD R23, R70, R23, RZ ;  /* 0x0000001746177224 */ /* 0x000fe200078e02ff */
[----:B------:R-:W-:Y:S01]  /*ad10*/  MOV R3, R123 ;  /* 0x0000007b00037202 */ /* 0x000fe20000000f00 */
[----:B------:R-:W-:Y:S01]  /*ad20*/  IMAD R17, R6, R72, R17 ;  /* 0x0000004806117224 */ /* 0x000fe200078e0211 */
[----:B------:R-:W-:Y:S01]  /*ad30*/  I2IP.S8.S32.SAT R163, R2, R0, R19 ;  /* 0x0000000002a37239 */ /* 0x000fe20000001413 */
[----:B------:R-:W-:Y:S01]  /*ad40*/  IMAD R20, R70, R24, RZ ;  /* 0x0000001846147224 */ /* 0x000fe200078e02ff */
[----:B------:R-:W-:Y:S01]  /*ad50*/  MOV R5, R120 ;  /* 0x0000007800057202 */ /* 0x000fe20000000f00 */
[-C--:B------:R-:W-:Y:S01]  /*ad60*/  IMAD R18, R7, R72.reuse, R18 ;  /* 0x0000004807127224 */ /* 0x080fe200078e0212 */
[----:B------:R-:W-:Y:S01]  /*ad70*/  SHF.L.U32 R121, R81, 0x8, RZ ;  /* 0x0000000851797819 */ /* 0x000fe200000006ff */
[-C--:B------:R-:W-:Y:S01]  /*ad80*/  IMAD R23, R78, R72.reuse, R23 ;  /* 0x000000484e177224 */ /* 0x080fe200078e0217 */
[----:B------:R1:W-:Y:S01]  /*ad90*/  STS.128 [R135+UR44+0xa200], R160 ;  /* 0x00a200a087007988 */ /* 0x0003e20008000c2c */
[----:B------:R-:W-:Y:S01]  /*ada0*/  IMAD R20, R3, R72, R20 ;  /* 0x0000004803147224 */ /* 0x000fe200078e0214 */
[----:B------:R-:W-:Y:S01]  /*adb0*/  SHF.R.S32.HI R3, RZ, 0x18, R121 ;  /* 0x00000018ff037819 */ /* 0x000fe20000011479 */
[C---:B------:R-:W-:Y:S01]  /*adc0*/  IMAD R22, R70.reuse, R26, RZ ;  /* 0x0000001a46167224 */ /* 0x040fe200078e02ff */
[----:B------:R-:W-:Y:S01]  /*add0*/  I2IP.S8.S32.SAT R18, R23, R18, RZ ;  /* 0x0000001217127239 */ /* 0x000fe200000014ff */
[----:B------:R-:W-:Y:S01]  /*ade0*/  IMAD R27, R70, R27, RZ ;  /* 0x0000001b461b7224 */ /* 0x000fe200078e02ff */
[----:B------:R-:W-:Y:S01]  /*adf0*/  SHF.R.S32.HI R0, RZ, 0x18, R119 ;  /* 0x00000018ff007819 */ /* 0x000fe20000011477 */
[----:B------:R-:W-:Y:S01]  /*ae00*/  IMAD R21, R4, R72, R21 ;  /* 0x0000004804157224 */ /* 0x000fe200078e0215 */
[----:B------:R-:W-:Y:S01]  /*ae10*/  I2IP.S8.S32.SAT R16, R17, R16, R18 ;  /* 0x0000001011107239 */ /* 0x000fe20000001412 */
[C---:B------:R-:W-:Y:S01]  /*ae20*/  IMAD R24, R70.reuse, R28, RZ ;  /* 0x0000001c46187224 */ /* 0x040fe200078e02ff */
[----:B------:R-:W-:Y:S01]  /*ae30*/  SHF.R.S32.HI R7, RZ, 0x18, R118 ;  /* 0x00000018ff077819 */ /* 0x000fe20000011476 */
[-C--:B------:R-:W-:Y:S01]  /*ae40*/  IMAD R22, R3, R72.reuse, R22 ;  /* 0x0000004803167224 */ /* 0x080fe200078e0216 */
[----:B------:R-:W-:Y:S01]  /*ae50*/  SHF.R.S32.HI R81, RZ, 0x18, R83 ;  /* 0x00000018ff517819 */ /* 0x000fe20000011453 */
[----:B------:R-:W-:Y:S01]  /*ae60*/  IMAD R27, R79, R72, R27 ;  /* 0x000000484f1b7224 */ /* 0x000fe200078e021b */
[----:B------:R-:W-:Y:S01]  /*ae70*/  SHF.L.U32 R115, R83, 0x8, RZ ;  /* 0x0000000853737819 */ /* 0x000fe200000006ff */
[C---:B------:R-:W-:Y:S01]  /*ae80*/  IMAD R26, R70.reuse, R30, RZ ;  /* 0x0000001e461a7224 */ /* 0x040fe200078e02ff */
[----:B------:R-:W-:Y:S01]  /*ae90*/  SHF.R.S32.HI R83, RZ, 0x18, R85 ;  /* 0x00000018ff537819 */ /* 0x000fe20000011455 */
[----:B------:R-:W-:Y:S01]  /*aea0*/  IMAD R24, R5, R72, R24 ;  /* 0x0000004805187224 */ /* 0x000fe200078e0218 */
[----:B------:R-:W-:Y:S01]  /*aeb0*/  I2IP.S8.S32.SAT R17, R27, R22, RZ ;  /* 0x000000161b117239 */ /* 0x000fe200000014ff */
[----:B------:R-:W-:Y:S01]  /*aec0*/  IMAD R31, R70, R31, RZ ;  /* 0x0000001f461f7224 */ /* 0x000fe200078e02ff */
[----:B------:R-:W-:Y:S01]  /*aed0*/  SHF.R.S32.HI R85, RZ, 0x18, R87 ;  /* 0x00000018ff557819 */ /* 0x000fe20000011457 */
[----:B------:R-:W-:Y:S01]  /*aee0*/  IMAD R25, R0, R72, R25 ;  /* 0x0000004800197224 */ /* 0x000fe200078e0219 */
[----:B------:R-:W-:Y:S01]  /*aef0*/  I2IP.S8.S32.SAT R17, R21, R20, R17 ;  /* 0x0000001415117239 */ /* 0x000fe20000001411 */
[----:B------:R-:W-:Y:S01]  /*af00*/  IMAD R28, R70, R32, RZ ;  /* 0x00000020461c7224 */ /* 0x000fe200078e02ff */
[----:B------:R-:W-:Y:S01]  /*af10*/  SHF.R.S32.HI R0, RZ, 0x18, R116 ;  /* 0x00000018ff007819 */ /* 0x000fe20000011474 */
[-C--:B------:R-:W-:Y:S01]  /*af20*/  IMAD R26, R7, R72.reuse, R26 ;  /* 0x00000048071a7224 */ /* 0x080fe200078e021a */
[----:B------:R-:W-:Y:S01]  /*af30*/  SHF.R.S32.HI R5, RZ, 0x18, R115 ;  /* 0x00000018ff057819 */ /* 0x000fe20000011473 */
[----:B------:R-:W-:Y:S01]  /*af40*/  IMAD.MOV.U32 R3, RZ, RZ, R117 ;  /* 0x000000ffff037224 */ /* 0x000fe200078e0075 */
[----:B------:R-:W-:Y:S01]  /*af50*/  SHF.R.S32.HI R7, RZ, 0x18, R109 ;  /* 0x00000018ff077819 */ /* 0x000fe2000001146d */
[----:B------:R-:W-:Y:S01]  /*af60*/  IMAD R31, R80, R72, R31 ;  /* 0x00000048501f7224 */ /* 0x000fe200078e021f */
[----:B------:R-:W-:Y:S01]  /*af70*/  SHF.R.S32.HI R87, RZ, 0x18, R89 ;  /* 0x00000018ff577819 */ /* 0x000fe20000011459 */
[----:B------:R-:W-:Y:S01]  /*af80*/  IMAD R30, R70, R34, RZ ;  /* 0x00000022461e7224 */ /* 0x000fe200078e02ff */
[----:B------:R-:W-:Y:S01]  /*af90*/  SHF.L.U32 R112, R84, 0x8, RZ ;  /* 0x0000000854707819 */ /* 0x000fe200000006ff */
[----:B------:R-:W-:Y:S01]  /*afa0*/  IMAD R28, R3, R72, R28 ;  /* 0x00000048031c7224 */ /* 0x000fe200078e021c */
[----:B------:R-:W-:Y:S01]  /*afb0*/  I2IP.S8.S32.SAT R18, R31, R26, RZ ;  /* 0x0000001a1f127239 */ /* 0x000fe200000014ff */
[----:B------:R-:W-:Y:S01]  /*afc0*/  IMAD R35, R70, R35, RZ ;  /* 0x0000002346237224 */ /* 0x000fe200078e02ff */
[----:B------:R-:W-:Y:S01]  /*afd0*/  MOV R3, R114 ;  /* 0x0000007200037202 */ /* 0x000fe20000000f00 */
[----:B------:R-:W-:Y:S01]  /*afe0*/  IMAD R29, R0, R72, R29 ;  /* 0x00000048001d7224 */ /* 0x000fe200078e021d */
[----:B------:R-:W-:Y:S01]  /*aff0*/  I2IP.S8.S32.SAT R18, R25, R24, R18 ;  /* 0x0000001819127239 */ /* 0x000fe20000001412 */
[C---:B------:R-:W-:Y:S01]  /*b000*/  IMAD R32, R70.reuse, R36, RZ ;  /* 0x0000002446207224 */ /* 0x040fe200078e02ff */
[----:B------:R-:W-:Y:S01]  /*b010*/  SHF.R.S32.HI R0, RZ, 0x18, R113 ;  /* 0x00000018ff007819 */ /* 0x000fe20000011471 */
[-C--:B------:R-:W-:Y:S01]  /*b020*/  IMAD R30, R5, R72.reuse, R30 ;  /* 0x00000048051e7224 */ /* 0x080fe200078e021e */
[----:B------:R-:W-:Y:S01]  /*b030*/  MOV R5, R111 ;  /* 0x0000006f00057202 */ /* 0x000fe20000000f00 */
[-C--:B------:R-:W-:Y:S01]  /*b040*/  IMAD R35, R81, R72.reuse, R35 ;  /* 0x0000004851237224 */ /* 0x080fe200078e0223 */
[----:B------:R-:W-:Y:S01]  /*b050*/  SHF.R.S32.HI R84, RZ, 0x18, R86 ;  /* 0x00000018ff547819 */ /* 0x000fe20000011456 */
[----:B------:R-:W-:Y:S01]  /*b060*/  IMAD R32, R3, R72, R32 ;  /* 0x0000004803207224 */ /* 0x000fe200078e0220 */
[----:B------:R-:W-:Y:S01]  /*b070*/  SHF.R.S32.HI R3, RZ, 0x18, R112 ;  /* 0x00000018ff037819 */ /* 0x000fe20000011470 */
[C---:B------:R-:W-:Y:S01]  /*b080*/  IMAD R34, R70.reuse, R38, RZ ;  /* 0x0000002646227224 */ /* 0x040fe200078e02ff */
[----:B------:R-:W-:Y:S01]  /*b090*/  I2IP.S8.S32.SAT R19, R35, R30, RZ ;  /* 0x0000001e23137239 */ /* 0x000fe200000014ff */
[----:B------:R-:W-:Y:S01]  /*b0a0*/  IMAD R39, R70, R39, RZ ;  /* 0x0000002746277224 */ /* 0x000fe200078e02ff */
[----:B------:R-:W-:Y:S01]  /*b0b0*/  SHF.L.U32 R106, R86, 0x8, RZ ;  /* 0x00000008566a7819 */ /* 0x000fe200000006ff */
[----:B------:R-:W-:Y:S01]  /*b0c0*/  IMAD R33, R0, R72, R33 ;  /* 0x0000004800217224 */ /* 0x000fe200078e0221 */
[----:B------:R-:W-:Y:S01]  /*b0d0*/  I2IP.S8.S32.SAT R19, R29, R28, R19 ;  /* 0x0000001c1d137239 */ /* 0x000fe20000001413 */
[----:B------:R-:W-:Y:S01]  /*b0e0*/  IMAD R36, R70, R40, RZ ;  /* 0x0000002846247224 */ /* 0x000fe200078e02ff */
[----:B------:R-:W-:Y:S01]  /*b0f0*/  SHF.R.S32.HI R0, RZ, 0x18, R110 ;  /* 0x00000018ff007819 */ /* 0x000fe2000001146e */
[----:B------:R-:W-:Y:S01]  /*b100*/  IMAD R34, R3, R72, R34 ;  /* 0x0000004803227224 */ /* 0x000fe200078e0222 */
[----:B------:R-:W-:Y:S01]  /*b110*/  MOV R3, R108 ;  /* 0x0000006c00037202 */ /* 0x000fe20000000f00 */
[----:B------:R-:W-:Y:S01]  /*b120*/  IMAD R39, R82, R72, R39 ;  /* 0x0000004852277224 */ /* 0x000fe200078e0227 */
[----:B------:R1:W-:Y:S01]  /*b130*/  STS.128 [R158+0xa200], R16 ;  /* 0x00a200109e007388 */ /* 0x0003e20000000c00 */
[C---:B------:R-:W-:Y:S01]  /*b140*/  IMAD R38, R70.reuse, R42, RZ ;  /* 0x0000002a46267224 */ /* 0x040fe200078e02ff */
[----:B------:R-:W-:Y:S01]  /*b150*/  SHF.R.S32.HI R86, RZ, 0x18, R88 ;  /* 0x00000018ff567819 */ /* 0x000fe20000011458 */
[----:B------:R-:W-:Y:S01]  /*b160*/  IMAD R36, R5, R72, R36 ;  /* 0x0000004805247224 */ /* 0x000fe200078e0224 */
[----:B------:R-:W-:Y:S01]  /*b170*/  I2IP.S8.S32.SAT R34, R39, R34, RZ ;  /* 0x0000002227227239 */ /* 0x000fe200000014ff */
[----:B------:R-:W-:Y:S01]  /*b180*/  IMAD R43, R70, R43, RZ ;  /* 0x0000002b462b7224 */ /* 0x000fe200078e02ff */
[----:B------:R-:W-:Y:S01]  /*b190*/  MOV R5, R105 ;  /* 0x0000006900057202 */ /* 0x000fe20000000f00 */
[----:B------:R-:W-:Y:S01]  /*b1a0*/  IMAD R37, R0, R72, R37 ;  /* 0x0000004800257224 */ /* 0x000fe200078e0225 */
[----:B------:R-:W-:Y:S01]  /*b1b0*/  I2IP.S8.S32.SAT R32, R33, R32, R34 ;  /* 0x0000002021207239 */ /* 0x000fe20000001422 */
[----:B------:R-:W-:Y:S01]  /*b1c0*/  IMAD R40, R70, R44, RZ ;  /* 0x0000002c46287224 */ /* 0x000fe200078e02ff */
[----:B------:R-:W-:Y:S01]  /*b1d0*/  SHF.R.S32.HI R0, RZ, 0x18, R107 ;  /* 0x00000018ff007819 */ /* 0x000fe2000001146b */
[-C--:B------:R-:W-:Y:S01]  /*b1e0*/  IMAD R38, R7, R72.reuse, R38 ;  /* 0x0000004807267224 */ /* 0x080fe200078e0226 */
[----:B------:R-:W-:Y:S01]  /*b1f0*/  SHF.R.S32.HI R7, RZ, 0x18, R103 ;  /* 0x00000018ff077819 */ /* 0x000fe20000011467 */
[-C--:B------:R-:W-:Y:S01]  /*b200*/  IMAD R43, R83, R72.reuse, R43 ;  /* 0x00000048532b7224 */ /* 0x080fe200078e022b */
[----:B------:R-:W-:Y:S01]  /*b210*/  SHF.L.U32 R100, R88, 0x8, RZ ;  /* 0x0000000858647819 */ /* 0x000fe200000006ff */
        /* <DEDUP_REMOVED lines=11> */
[----:B------:R-:W-:Y:S01]  /*b2d0*/  SHF.L.U32 R97, R89, 0x8, RZ ;  /* 0x0000000859617819 */ /* 0x000fe200000006ff */
        /* <DEDUP_REMOVED lines=13> */
[----:B------:R-:W-:Y:S01]  /*b3b0*/  IADD3 R68, PT, PT, R68, 0x1, RZ ;  /* 0x0000000144447810 */ /* 0x000fe20007ffe0ff */
[----:B------:R-:W-:Y:S02]  /*b3c0*/  IMAD.MOV.U32 R3, RZ, RZ, R102 ;  /* 0x000000ffff037224 */ /* 0x000fe400078e0066 */
[-C--:B------:R-:W-:Y:S02]  /*b3d0*/  IMAD R51, R85, R72.reuse, R51 ;  /* 0x0000004855337224 */ /* 0x080fe400078e0233 */
[----:B------:R-:W-:Y:S01]  /*b3e0*/  IMAD R48, R3, R72, R48 ;  /* 0x0000004803307224 */ /* 0x000fe200078e0230 */
[----:B------:R-:W-:Y:S01]  /*b3f0*/  SHF.R.S32.HI R3, RZ, 0x18, R100 ;  /* 0x00000018ff037819 */ /* 0x000fe20000011464 */
[C---:B------:R-:W-:Y:S01]  /*b400*/  IMAD R50, R70.reuse, R54, RZ ;  /* 0x0000003646327224 */ /* 0x040fe200078e02ff */
[----:B------:R-:W-:Y:S01]  /*b410*/  I2IP.S8.S32.SAT R35, R51, R46, RZ ;  /* 0x0000002e33237239 */ /* 0x000fe200000014ff */
[----:B------:R-:W-:Y:S02]  /*b420*/  IMAD R55, R70, R55, RZ ;  /* 0x0000003746377224 */ /* 0x000fe400078e02ff */
[----:B------:R-:W-:Y:S01]  /*b430*/  IMAD R49, R0, R72, R49 ;  /* 0x0000004800317224 */ /* 0x000fe200078e0231 */
[----:B------:R-:W-:Y:S01]  /*b440*/  I2IP.S8.S32.SAT R35, R45, R44, R35 ;  /* 0x0000002c2d237239 */ /* 0x000fe20000001423 */
[----:B------:R-:W-:Y:S01]  /*b450*/  IMAD R52, R70, R56, RZ ;  /* 0x0000003846347224 */ /* 0x000fe200078e02ff */
[----:B------:R-:W-:Y:S01]  /*b460*/  SHF.R.S32.HI R0, RZ, 0x18, R98 ;  /* 0x00000018ff007819 */ /* 0x000fe20000011462 */
[-C--:B------:R-:W-:Y:S01]  /*b470*/  IMAD R50, R3, R72.reuse, R50 ;  /* 0x0000004803327224 */ /* 0x080fe200078e0232 */
[----:B------:R-:W-:Y:S01]  /*b480*/  SHF.R.S32.HI R3, RZ, 0x18, R97 ;  /* 0x00000018ff037819 */ /* 0x000fe20000011461 */
[----:B------:R-:W-:Y:S01]  /*b490*/  IMAD R55, R86, R72, R55 ;  /* 0x0000004856377224 */ /* 0x000fe200078e0237 */
[----:B------:R1:W-:Y:S01]  /*b4a0*/  STS.128 [R157+0xa200], R32 ;  /* 0x00a200209d007388 */ /* 0x0003e20000000c00 */
[----:B------:R-:W-:Y:S01]  /*b4b0*/  IMAD.U32 R95, R90, 0x10000, RZ ;  /* 0x000100005a5f7824 */ /* 0x000fe200078e00ff */
[----:B------:R-:W-:Y:S01]  /*b4c0*/  SHF.L.U32 R90, R91, 0x8, RZ ;  /* 0x000000085b5a7819 */ /* 0x000fe200000006ff */
[C---:B------:R-:W-:Y:S01]  /*b4d0*/  IMAD R54, R70.reuse, R58, RZ ;  /* 0x0000003a46367224 */ /* 0x040fe200078e02ff */
[----:B------:R-:W-:Y:S01]  /*b4e0*/  I2IP.S8.S32.SAT R50, R55, R50, RZ ;  /* 0x0000003237327239 */ /* 0x000fe200000014ff */
[----:B------:R-:W-:Y:S01]  /*b4f0*/  IMAD R52, R5, R72, R52 ;  /* 0x0000004805347224 */ /* 0x000fe200078e0234 */
[----:B------:R-:W-:Y:S01]  /*b500*/  MOV R5, R96 ;  /* 0x0000006000057202 */ /* 0x000fe20000000f00 */
[----:B------:R-:W-:Y:S01]  /*b510*/  IMAD R59, R70, R59, RZ ;  /* 0x0000003b463b7224 */ /* 0x000fe200078e02ff */
[----:B------:R-:W-:Y:S01]  /*b520*/  I2IP.S8.S32.SAT R48, R49, R48, R50 ;  /* 0x0000003031307239 */ /* 0x000fe20000001432 */
[----:B------:R-:W-:Y:S01]  /*b530*/  IMAD R53, R0, R72, R53 ;  /* 0x0000004800357224 */ /* 0x000fe200078e0235 */
[----:B------:R-:W-:Y:S01]  /*b540*/  SHF.R.S32.HI R0, RZ, 0x18, R95 ;  /* 0x00000018ff007819 */ /* 0x000fe2000001145f */
[C---:B------:R-:W-:Y:S02]  /*b550*/  IMAD R56, R70.reuse, R60, RZ ;  /* 0x0000003c46387224 */ /* 0x040fe400078e02ff */
[-C--:B------:R-:W-:Y:S01]  /*b560*/  IMAD R54, R3, R72.reuse, R54 ;  /* 0x0000004803367224 */ /* 0x080fe200078e0236 */
[----:B------:R-:W-:Y:S01]  /*b570*/  SHF.R.S32.HI R3, RZ, 0x18, R94 ;  /* 0x00000018ff037819 */ /* 0x000fe2000001145e */
[----:B------:R-:W-:Y:S02]  /*b580*/  IMAD R59, R87, R72, R59 ;  /* 0x00000048573b7224 */ /* 0x000fe400078e023b */
[C---:B------:R-:W-:Y:S02]  /*b590*/  IMAD R58, R70.reuse, R62, RZ ;  /* 0x0000003e463a7224 */ /* 0x040fe400078e02ff */
[----:B------:R-:W-:Y:S01]  /*b5a0*/  IMAD R56, R5, R72, R56 ;  /* 0x0000004805387224 */ /* 0x000fe200078e0238 */
[----:B------:R-:W-:Y:S01]  /*b5b0*/  I2IP.S8.S32.SAT R54, R59, R54, RZ ;  /* 0x000000363b367239 */ /* 0x000fe200000014ff */
[----:B------:R-:W-:Y:S01]  /*b5c0*/  IMAD R63, R70, R63, RZ ;  /* 0x0000003f463f7224 */ /* 0x000fe200078e02ff */
[----:B------:R-:W-:Y:S01]  /*b5d0*/  MOV R5, R93 ;  /* 0x0000005d00057202 */ /* 0x000fe20000000f00 */
[----:B------:R-:W-:Y:S01]  /*b5e0*/  IMAD R57, R0, R72, R57 ;  /* 0x0000004800397224 */ /* 0x000fe200078e0239 */
[----:B------:R-:W-:Y:S01]  /*b5f0*/  SHF.R.S32.HI R0, RZ, 0x18, R92 ;  /* 0x00000018ff007819 */ /* 0x000fe2000001145c */
[----:B------:R-:W-:Y:S01]  /*b600*/  IMAD R60, R70, R64, RZ ;  /* 0x00000040463c7224 */ /* 0x000fe200078e02ff */
[----:B------:R-:W-:Y:S01]  /*b610*/  I2IP.S8.S32.SAT R49, R53, R52, R54 ;  /* 0x0000003435317239 */ /* 0x000fe20000001436 */
[-C--:B------:R-:W-:Y:S01]  /*b620*/  IMAD R58, R3, R72.reuse, R58 ;  /* 0x00000048033a7224 */ /* 0x080fe200078e023a */
        /* <DEDUP_REMOVED lines=30> */
.L_x_131:
[----:B------:R-:W-:Y:S05]  /*b810*/  BSYNC.RECONVERGENT B0 ;  /* 0x0000000000007941 */ /* 0x000fea0003800200 */
.L_x_130:
[----:B------:R-:W-:Y:S01]  /*b820*/  R2UR UR5, R142 ;  /* 0x000000008e0572ca */ /* 0x000fe200000e0000 */
[----:B------:R-:W-:Y:S01]  /*b830*/  BAR.SYNC.DEFER_BLOCKING 0x1, 0x80 ;  /* 0x0042000000007b1d */ /* 0x000fe20000010000 */
[----:B------:R-:W-:Y:S01]  /*b840*/  R2UR UR4, R143 ;  /* 0x000000008f0472ca */ /* 0x000fe200000e0000 */
[----:B------:R-:W-:Y:S01]  /*b850*/  UISETP.NE.AND UP0, UPT, UR46, URZ, UPT ;  /* 0x000000ff2e00728c */ /* 0x000fe2000bf05270 */
[----:B------:R-:W-:Y:S02]  /*b860*/  ISETP.NE.AND P0, PT, R145, 0x2, PT ;  /* 0x000000029100780c */ /* 0x000fe40003f05270 */
[C---:B------:R-:W-:Y:S02]  /*b870*/  ISETP.NE.AND P1, PT, R68.reuse, 0x2, PT ;  /* 0x000000024400780c */ /* 0x040fe40003f25270 */
[----:B------:R-:W-:Y:S02]  /*b880*/  SEL R2, RZ, 0x1, P0 ;  /* 0x00000001ff027807 */ /* 0x000fe40000000000 */
[----:B------:R-:W-:Y:S02]  /*b890*/  SEL R0, RZ, 0x1, P1 ;  /* 0x00000001ff007807 */ /* 0x000fe40000800000 */
[----:B------:R-:W-:Y:S01]  /*b8a0*/  LOP3.LUT R147, R147, R2, RZ, 0x3c, !PT ;  /* 0x0000000293937212 */ /* 0x000fe200078e3cff */
[----:B------:R-:W-:Y:S01]  /*b8b0*/  UIADD3 UR20, UPT, UPT, UR37, UR5, URZ ;  /* 0x0000000525147290 */ /* 0x000fe2000fffe0ff */
[----:B------:R-:W-:Y:S01]  /*b8c0*/  LOP3.LUT R149, R149, R0, RZ, 0x3c, !PT ;  /* 0x0000000095957212 */ /* 0x000fe200078e3cff */
[----:B------:R-:W-:Y:S01]  /*b8d0*/  UIADD3 UR16, UPT, UPT, UR38, UR4, URZ ;  /* 0x0000000426107290 */ /* 0x000fe2000fffe0ff */
[----:B------:R-:W-:Y:S02]  /*b8e0*/  SEL R145, R145, RZ, P0 ;  /* 0x000000ff91917207 */ /* 0x000fe40000000000 */
[----:B------:R-:W-:Y:S01]  /*b8f0*/  SEL R68, R68, RZ, P1 ;  /* 0x000000ff44447207 */ /* 0x000fe20000800000 */
[----:B------:R-:W-:Y:S01]  /*b900*/  UMOV UR36, UR59 ;  /* 0x0000003b00247c82 */ /* 0x000fe20008000000 */
[----:B------:R-:W-:Y:S07]  /*b910*/  BRA.U UP0, `(.L_x_132) ;  /* 0xffffff9900447547 */ /* 0x000fee000b83ffff */
[----:B------:R-:W-:Y:S05]  /*b920*/  EXIT ;  /* 0x000000000000794d */ /* 0x000fea0003800000 */
.L_x_24:
[----:B--2---:R2:W3:Y:S02]  /*b930*/  SYNCS.PHASECHK.TRANS64.TRYWAIT P0, [R3+URZ+0x110], R2 ;  /* 0x00011002030075a7 */ /* 0x0044e400080011ff */
[----:B---3--:R-:W-:Y:S05]  /*b940*/  @!P0 NANOSLEEP.SYNCS 0x989680 ;  /* 0x009896800000895d */ /* 0x008fea0003900000 */
[----:B------:R-:W3:Y:S02]  /*b950*/  @!P0 SYNCS.PHASECHK.TRANS64 P0, [R3+URZ+0x110], R2 ;  /* 0x00011002030085a7 */ /* 0x000ee400080010ff */
[----:B---3--:R-:W-:Y:S05]  /*b960*/  @!P0 BRA `(.L_x_24) ;  /* 0xfffffffc00f08947 */ /* 0x008fea000383ffff */
[----:B------:R-:W-:Y:S05]  /*b970*/  BRA `(.L_x_133) ;  /* 0xffffff5c00f87947 */ /* 0x000fea000383ffff */
.L_x_27:
[----:B-1----:R-:W-:-:S07]  /*b980*/  MOV R0, UR33 ;  /* 0x0000002100007c02 */ /* 0x002fce0008000f00 */
.L_x_134:
[----:B-1----:R1:W2:Y:S02]  /*b990*/  SYNCS.PHASECHK.TRANS64.TRYWAIT P0, [R0+URZ+0x38], R3 ;  /* 0x00003803000075a7 */ /* 0x0022a400080011ff */
[----:B--2---:R-:W-:Y:S05]  /*b9a0*/  @!P0 NANOSLEEP.SYNCS 0x989680 ;  /* 0x009896800000895d */ /* 0x004fea0003900000 */
[----:B------:R-:W2:Y:S02]  /*b9b0*/  @!P0 SYNCS.PHASECHK.TRANS64 P0, [R0+URZ+0x38], R3 ;  /* 0x00003803000085a7 */ /* 0x000ea400080010ff */
[----:B--2---:R-:W-:Y:S05]  /*b9c0*/  @!P0 BRA `(.L_x_134) ;  /* 0xfffffffc00f08947 */ /* 0x004fea000383ffff */
[----:B------:R-:W-:Y:S05]  /*b9d0*/  BRA `(.L_x_26) ;  /* 0xffffff6000407947 */ /* 0x000fea000383ffff */
.L_x_34:
[----:B-1----:R-:W-:-:S07]  /*b9e0*/  MOV R0, UR17 ;  /* 0x0000001100007c02 */ /* 0x002fce0008000f00 */
.L_x_135:
[----:B-1----:R1:W2:Y:S02]  /*b9f0*/  SYNCS.PHASECHK.TRANS64.TRYWAIT P0, [R0+URZ+0x38], R3 ;  /* 0x00003803000075a7 */ /* 0x0022a400080011ff */
[----:B--2---:R-:W-:Y:S05]  /*ba00*/  @!P0 NANOSLEEP.SYNCS 0x989680 ;  /* 0x009896800000895d */ /* 0x004fea0003900000 */
[----:B------:R-:W2:Y:S02]  /*ba10*/  @!P0 SYNCS.PHASECHK.TRANS64 P0, [R0+URZ+0x38], R3 ;  /* 0x00003803000085a7 */ /* 0x000ea400080010ff */
[----:B--2---:R-:W-:Y:S05]  /*ba20*/  @!P0 BRA `(.L_x_135) ;  /* 0xfffffffc00f08947 */ /* 0x004fea000383ffff */
[----:B------:R-:W-:Y:S05]  /*ba30*/  BRA `(.L_x_33) ;  /* 0xffffff6000fc7947 */ /* 0x000fea000383ffff */
.L_x_39:
[----:B-1----:R1:W2:Y:S02]  /*ba40*/  SYNCS.PHASECHK.TRANS64.TRYWAIT P0, [R3+URZ+0xc0], R0 ;  /* 0x0000c000030075a7 */ /* 0x0022a400080011ff */
[----:B--2---:R-:W-:Y:S05]  /*ba50*/  @!P0 NANOSLEEP.SYNCS 0x989680 ;  /* 0x009896800000895d */ /* 0x004fea0003900000 */
[----:B------:R-:W2:Y:S02]  /*ba60*/  @!P0 SYNCS.PHASECHK.TRANS64 P0, [R3+URZ+0xc0], R0 ;  /* 0x0000c000030085a7 */ /* 0x000ea400080010ff */
[----:B--2---:R-:W-:Y:S05]  /*ba70*/  @!P0 BRA `(.L_x_39) ;  /* 0xfffffffc00f08947 */ /* 0x004fea000383ffff */
[----:B------:R-:W-:Y:S05]  /*ba80*/  BRA `(.L_x_136) ;  /* 0xffffff6400a07947 */ /* 0x000fea000383ffff */
.L_x_43:
[----:B-1----:R-:W-:-:S07]  /*ba90*/  MOV R0, UR4 ;  /* 0x0000000400007c02 */ /* 0x002fce0008000f00 */
.L_x_137:
[----:B-1----:R1:W2:Y:S02]  /*baa0*/  SYNCS.PHASECHK.TRANS64.TRYWAIT P0, [R0+URZ], R3 ;  /* 0x00000003000075a7 */ /* 0x0022a400080011ff */
[----:B--2---:R-:W-:Y:S05]  /*bab0*/  @!P0 NANOSLEEP.SYNCS 0x989680 ;  /* 0x009896800000895d */ /* 0x004fea0003900000 */
[----:B------:R-:W2:Y:S02]  /*bac0*/  @!P0 SYNCS.PHASECHK.TRANS64 P0, [R0+URZ], R3 ;  /* 0x00000003000085a7 */ /* 0x000ea400080010ff */
[----:B--2---:R-:W-:Y:S05]  /*bad0*/  @!P0 BRA `(.L_x_137) ;  /* 0xfffffffc00f08947 */ /* 0x004fea000383ffff */
[----:B------:R-:W-:Y:S05]  /*bae0*/  BRA `(.L_x_138) ;  /* 0xffffff6c004c7947 */ /* 0x000fea000383ffff */
.L_x_44:
[----:B------:R-:W-:-:S07]  /*baf0*/  MOV R0, UR5 ;  /* 0x0000000500007c02 */ /* 0x000fce0008000f00 */
.L_x_139:
[----:B-1----:R1:W2:Y:S02]  /*bb00*/  SYNCS.PHASECHK.TRANS64.TRYWAIT P0, [R0+URZ], R3 ;  /* 0x00000003000075a7 */ /* 0x0022a400080011ff */
[----:B--2---:R-:W-:Y:S05]  /*bb10*/  @!P0 NANOSLEEP.SYNCS 0x989680 ;  /* 0x009896800000895d */ /* 0x004fea0003900000 */
[----:B------:R-:W2:Y:S02]  /*bb20*/  @!P0 SYNCS.PHASECHK.TRANS64 P0, [R0+URZ], R3 ;  /* 0x00000003000085a7 */ /* 0x000ea400080010ff */
[----:B--2---:R-:W-:Y:S05]  /*bb30*/  @!P0 BRA `(.L_x_139) ;  /* 0xfffffffc00f08947 */ /* 0x004fea000383ffff */
[----:B------:R-:W-:Y:S05]  /*bb40*/  BRA `(.L_x_140) ;  /* 0xffffff6c00587947 */ /* 0x000fea000383ffff */
.L_x_45:
[----:B------:R-:W-:-:S07]  /*bb50*/  MOV R0, UR5 ;  /* 0x0000000500007c02 */ /* 0x000fce0008000f00 */
.L_x_141:
[----:B-1----:R1:W2:Y:S02]  /*bb60*/  SYNCS.PHASECHK.TRANS64.TRYWAIT P0, [R0+URZ], R3 ;  /* 0x00000003000075a7 */ /* 0x0022a400080011ff */
[----:B--2---:R-:W-:Y:S05]  /*bb70*/  @!P0 NANOSLEEP.SYNCS 0x989680 ;  /* 0x009896800000895d */ /* 0x004fea0003900000 */
[----:B------:R-:W2:Y:S02]  /*bb80*/  @!P0 SYNCS.PHASECHK.TRANS64 P0, [R0+URZ], R3 ;  /* 0x00000003000085a7 */ /* 0x000ea400080010ff */
[----:B--2---:R-:W-:Y:S05]  /*bb90*/  @!P0 BRA `(.L_x_141) ;  /* 0xfffffffc00f08947 */ /* 0x004fea000383ffff */
[----:B------:R-:W-:Y:S05]  /*bba0*/  BRA `(.L_x_142) ;  /* 0xffffff6c00647947 */ /* 0x000fea000383ffff */
.L_x_46:
[----:B------:R-:W-:-:S07]  /*bbb0*/  MOV R0, UR5 ;  /* 0x0000000500007c02 */ /* 0x000fce0008000f00 */
.L_x_143:
[----:B-1----:R1:W2:Y:S02]  /*bbc0*/  SYNCS.PHASECHK.TRANS64.TRYWAIT P0, [R0+URZ], R3 ;  /* 0x00000003000075a7 */ /* 0x0022a400080011ff */
[----:B--2---:R-:W-:Y:S05]  /*bbd0*/  @!P0 NANOSLEEP.SYNCS 0x989680 ;  /* 0x009896800000895d */ /* 0x004fea0003900000 */
[----:B------:R-:W2:Y:S02]  /*bbe0*/  @!P0 SYNCS.PHASECHK.TRANS64 P0, [R0+URZ], R3 ;  /* 0x00000003000085a7 */ /* 0x000ea400080010ff */
[----:B--2---:R-:W-:Y:S05]  /*bbf0*/  @!P0 BRA `(.L_x_143) ;  /* 0xfffffffc00f08947 */ /* 0x004fea000383ffff */
[----:B------:R-:W-:Y:S05]  /*bc00*/  BRA `(.L_x_144) ;  /* 0xffffff6c00707947 */ /* 0x000fea000383ffff */
.L_x_47:
[----:B------:R-:W-:-:S07]  /*bc10*/  MOV R0, UR5 ;  /* 0x0000000500007c02 */ /* 0x000fce0008000f00 */
.L_x_145:
[----:B-1----:R1:W2:Y:S02]  /*bc20*/  SYNCS.PHASECHK.TRANS64.TRYWAIT P0, [R0+URZ], R3 ;  /* 0x00000003000075a7 */ /* 0x0022a400080011ff */
[----:B--2---:R-:W-:Y:S05]  /*bc30*/  @!P0 NANOSLEEP.SYNCS 0x989680 ;  /* 0x009896800000895d */ /* 0x004fea0003900000 */
[----:B------:R-:W2:Y:S02]  /*bc40*/  @!P0 SYNCS.PHASECHK.TRANS64 P0, [R0+URZ], R3 ;  /* 0x00000003000085a7 */ /* 0x000ea400080010ff */
[----:B--2---:R-:W-:Y:S05]  /*bc50*/  @!P0 BRA `(.L_x_145) ;  /* 0xfffffffc00f08947 */ /* 0x004fea000383ffff */
[----:B------:R-:W-:Y:S05]  /*bc60*/  BRA `(.L_x_146) ;  /* 0xffffff6c007c7947 */ /* 0x000fea000383ffff */
.L_x_48:
[----:B------:R-:W-:-:S07]  /*bc70*/  MOV R0, UR5 ;  /* 0x0000000500007c02 */ /* 0x000fce0008000f00 */
.L_x_147:
[----:B-1----:R1:W2:Y:S02]  /*bc80*/  SYNCS.PHASECHK.TRANS64.TRYWAIT P0, [R0+URZ], R3 ;  /* 0x00000003000075a7 */ /* 0x0022a400080011ff */
[----:B--2---:R-:W-:Y:S05]  /*bc90*/  @!P0 NANOSLEEP.SYNCS 0x989680 ;  /* 0x009896800000895d */ /* 0x004fea0003900000 */
[----:B------:R-:W2:Y:S02]  /*bca0*/  @!P0 SYNCS.PHASECHK.TRANS64 P0, [R0+URZ], R3 ;  /* 0x00000003000085a7 */ /* 0x000ea400080010ff */
[----:B--2---:R-:W-:Y:S05]  /*bcb0*/  @!P0 BRA `(.L_x_147) ;  /* 0xfffffffc00f08947 */ /* 0x004fea000383ffff */
[----:B------:R-:W-:Y:S05]  /*bcc0*/  BRA `(.L_x_148) ;  /* 0xffffff6c00887947 */ /* 0x000fea000383ffff */
.L_x_51:
[----:B-1----:R1:W2:Y:S02]  /*bcd0*/  SYNCS.PHASECHK.TRANS64.TRYWAIT P0, [R2+URZ+0x100], R5 ;  /* 0x00010005020075a7 */ /* 0x0022a400080011ff */
[----:B--2---:R-:W-:Y:S05]  /*bce0*/  @!P0 NANOSLEEP.SYNCS 0x989680 ;  /* 0x009896800000895d */ /* 0x004fea0003900000 */
[----:B------:R-:W2:Y:S02]  /*bcf0*/  @!P0 SYNCS.PHASECHK.TRANS64 P0, [R2+URZ+0x100], R5 ;  /* 0x00010005020085a7 */ /* 0x000ea400080010ff */
[----:B--2---:R-:W-:Y:S05]  /*bd00*/  @!P0 BRA `(.L_x_51) ;  /* 0xfffffffc00f08947 */ /* 0x004fea000383ffff */
[----:B------:R-:W-:Y:S05]  /*bd10*/  BRA `(.L_x_149) ;  /* 0xffffff6c00e47947 */ /* 0x000fea000383ffff */
.L_x_52:
[----:B------:R-:W-:-:S07]  /*bd20*/  MOV R2, UR4 ;  /* 0x0000000400027c02 */ /* 0x000fce0008000f00 */
.L_x_150:
[----:B-1----:R1:W2:Y:S02]  /*bd30*/  SYNCS.PHASECHK.TRANS64.TRYWAIT P0, [R2+URZ+0xd0], R5 ;  /* 0x0000d005020075a7 */ /* 0x0022a400080011ff */
[----:B--2---:R-:W-:Y:S05]  /*bd40*/  @!P0 NANOSLEEP.SYNCS 0x989680 ;  /* 0x009896800000895d */ /* 0x004fea0003900000 */
[----:B------:R-:W2:Y:S02]  /*bd50*/  @!P0 SYNCS.PHASECHK.TRANS64 P0, [R2+URZ+0xd0], R5 ;  /* 0x0000d005020085a7 */ /* 0x000ea400080010ff */
[----:B--2---:R-:W-:Y:S05]  /*bd60*/  @!P0 BRA `(.L_x_150) ;  /* 0xfffffffc00f08947 */ /* 0x004fea000383ffff */
[----:B------:R-:W-:Y:S05]  /*bd70*/  BRA `(.L_x_151) ;  /* 0xffffff6c00f47947 */ /* 0x000fea000383ffff */
.L_x_53:
[----:B-1----:R1:W2:Y:S02]  /*bd80*/  SYNCS.PHASECHK.TRANS64.TRYWAIT P1, [R2+URZ+0xc0], R5 ;  /* 0x0000c005020075a7 */ /* 0x0022a400080211ff */
[----:B--2---:R-:W-:Y:S05]  /*bd90*/  @!P1 NANOSLEEP.SYNCS 0x989680 ;  /* 0x009896800000995d */ /* 0x004fea0003900000 */
[----:B------:R-:W2:Y:S02]  /*bda0*/  @!P1 SYNCS.PHASECHK.TRANS64 P1, [R2+URZ+0xc0], R5 ;  /* 0x0000c005020095a7 */ /* 0x000ea400080210ff */
[----:B--2---:R-:W-:Y:S05]  /*bdb0*/  @!P1 BRA `(.L_x_53) ;  /* 0xfffffffc00f09947 */ /* 0x004fea000383ffff */
[----:B------:R-:W-:Y:S05]  /*bdc0*/  BRA `(.L_x_152) ;  /* 0xffffff7000247947 */ /* 0x000fea000383ffff */
.L_x_56:
[----:B------:R-:W-:-:S07]  /*bdd0*/  MOV R0, UR4 ;  /* 0x0000000400007c02 */ /* 0x000fce0008000f00 */
.L_x_153:
[----:B-1----:R1:W2:Y:S02]  /*bde0*/  SYNCS.PHASECHK.TRANS64.TRYWAIT P0, [R0+URZ+0xd0], R3 ;  /* 0x0000d003000075a7 */ /* 0x0022a400080011ff */
[----:B--2---:R-:W-:Y:S05]  /*bdf0*/  @!P0 NANOSLEEP.SYNCS 0x989680 ;  /* 0x009896800000895d */ /* 0x004fea0003900000 */
[----:B------:R-:W2:Y:S02]  /*be00*/  @!P0 SYNCS.PHASECHK.TRANS64 P0, [R0+URZ+0xd0], R3 ;  /* 0x0000d003000085a7 */ /* 0x000ea400080010ff */
[----:B--2---:R-:W-:Y:S05]  /*be10*/  @!P0 BRA `(.L_x_153) ;  /* 0xfffffffc00f08947 */ /* 0x004fea000383ffff */
[----:B------:R-:W-:Y:S05]  /*be20*/  BRA `(.L_x_55) ;  /* 0xffffff7000787947 */ /* 0x000fea000383ffff */
.L_x_63:
[----:B-1----:R1:W2:Y:S02]  /*be30*/  SYNCS.PHASECHK.TRANS64.TRYWAIT P1, [R0+URZ+0xc0], R5 ;  /* 0x0000c005000075a7 */ /* 0x0022a400080211ff */
[----:B--2---:R-:W-:Y:S05]  /*be40*/  @!P1 NANOSLEEP.SYNCS 0x989680 ;  /* 0x009896800000995d */ /* 0x004fea0003900000 */
[----:B------:R-:W2:Y:S02]  /*be50*/  @!P1 SYNCS.PHASECHK.TRANS64 P1, [R0+URZ+0xc0], R5 ;  /* 0x0000c005000095a7 */ /* 0x000ea400080210ff */
[----:B--2---:R-:W-:Y:S05]  /*be60*/  @!P1 BRA `(.L_x_63) ;  /* 0xfffffffc00f09947 */ /* 0x004fea000383ffff */
[----:B------:R-:W-:Y:S05]  /*be70*/  BRA `(.L_x_154) ;  /* 0xffffff7400dc7947 */ /* 0x000fea000383ffff */
.L_x_64:
[----:B------:R-:W-:-:S07]  /*be80*/  MOV R3, UR22 ;  /* 0x0000001600037c02 */ /* 0x000fce0008000f00 */
.L_x_155:
[----:B-1----:R1:W2:Y:S02]  /*be90*/  SYNCS.PHASECHK.TRANS64.TRYWAIT P0, [R3+URZ+0xf0], R0 ;  /* 0x0000f000030075a7 */ /* 0x0022a400080011ff */
[----:B--2---:R-:W-:Y:S05]  /*bea0*/  @!P0 NANOSLEEP.SYNCS 0x989680 ;  /* 0x009896800000895d */ /* 0x004fea0003900000 */
[----:B------:R-:W2:Y:S02]  /*beb0*/  @!P0 SYNCS.PHASECHK.TRANS64 P0, [R3+URZ+0xf0], R0 ;  /* 0x0000f000030085a7 */ /* 0x000ea400080010ff */
[----:B--2---:R-:W-:Y:S05]  /*bec0*/  @!P0 BRA `(.L_x_155) ;  /* 0xfffffffc00f08947 */ /* 0x004fea000383ffff */
[----:B------:R-:W-:Y:S05]  /*bed0*/  BRA `(.L_x_156) ;  /* 0xffffff7800147947 */ /* 0x000fea000383ffff */
.L_x_67:
[----:B------:R-:W-:Y:S07]  /*bee0*/  MOV R0, UR5 ;  /* 0x0000000500007c02 */ /* 0x000fee0008000f00 */
.L_x_157:
[----:B-1----:R1:W2:Y:S02]  /*bef0*/  SYNCS.PHASECHK.TRANS64.TRYWAIT P0, [R0+URZ], R3 ;  /* 0x00000003000075a7 */ /* 0x0022a400080011ff */
[----:B--2---:R-:W-:Y:S05]  /*bf00*/  @!P0 NANOSLEEP.SYNCS 0x989680 ;  /* 0x009896800000895d */ /* 0x004fea0003900000 */
[----:B------:R-:W2:Y:S02]  /*bf10*/  @!P0 SYNCS.PHASECHK.TRANS64 P0, [R0+URZ], R3 ;  /* 0x00000003000085a7 */ /* 0x000ea400080010ff */
[----:B--2---:R-:W-:Y:S05]  /*bf20*/  @!P0 BRA `(.L_x_157) ;  /* 0xfffffffc00f08947 */ /* 0x004fea000383ffff */
[----:B------:R-:W-:Y:S05]  /*bf30*/  BRA `(.L_x_66) ;  /* 0xffffff7800307947 */ /* 0x000fea000383ffff */
.L_x_70:
[----:B------:R-:W-:-:S07]  /*bf40*/  MOV R0, UR4 ;  /* 0x0000000400007c02 */ /* 0x000fce0008000f00 */
.L_x_158:
[----:B--2---:R2:W4:Y:S02]  /*bf50*/  SYNCS.PHASECHK.TRANS64.TRYWAIT P0, [R0+URZ], R3 ;  /* 0x00000003000075a7 */ /* 0x00452400080011ff */
[----:B----4-:R-:W-:Y:S05]  /*bf60*/  @!P0 NANOSLEEP.SYNCS 0x989680 ;  /* 0x009896800000895d */ /* 0x010fea0003900000 */
[----:B------:R-:W4:Y:S02]  /*bf70*/  @!P0 SYNCS.PHASECHK.TRANS64 P0, [R0+URZ], R3 ;  /* 0x00000003000085a7 */ /* 0x000f2400080010ff */
[----:B----4-:R-:W-:Y:S05]  /*bf80*/  @!P0 BRA `(.L_x_158) ;  /* 0xfffffffc00f08947 */ /* 0x010fea000383ffff */
[----:B------:R-:W-:Y:S05]  /*bf90*/  BRA `(.L_x_159) ;  /* 0xffffff7800e47947 */ /* 0x000fea000383ffff */
.L_x_71:
[----:B------:R-:W-:-:S07]  /*bfa0*/  MOV R0, UR4 ;  /* 0x0000000400007c02 */ /* 0x000fce0008000f00 */
.L_x_160:
[----:B-1----:R1:W2:Y:S02]  /*bfb0*/  SYNCS.PHASECHK.TRANS64.TRYWAIT P0, [R0+URZ], R3 ;  /* 0x00000003000075a7 */ /* 0x0022a400080011ff */
[----:B--2---:R-:W-:Y:S05]  /*bfc0*/  @!P0 NANOSLEEP.SYNCS 0x989680 ;  /* 0x009896800000895d */ /* 0x004fea0003900000 */
[----:B------:R-:W2:Y:S02]  /*bfd0*/  @!P0 SYNCS.PHASECHK.TRANS64 P0, [R0+URZ], R3 ;  /* 0x00000003000085a7 */ /* 0x000ea400080010ff */
[----:B--2---:R-:W-:Y:S05]  /*bfe0*/  @!P0 BRA `(.L_x_160) ;  /* 0xfffffffc00f08947 */ /* 0x004fea000383ffff */
[----:B------:R-:W-:Y:S05]  /*bff0*/  BRA `(.L_x_161) ;  /* 0xffffff7800f07947 */ /* 0x000fea000383ffff */
.L_x_76:
[----:B--2---:R2:W3:Y:S02]  /*c000*/  SYNCS.PHASECHK.TRANS64.TRYWAIT P0, [R12+URZ+0xc0], R9 ;  /* 0x0000c0090c0075a7 */ /* 0x0044e400080011ff */
[----:B---3--:R-:W-:Y:S05]  /*c010*/  @!P0 NANOSLEEP.SYNCS 0x989680 ;  /* 0x009896800000895d */ /* 0x008fea0003900000 */
[----:B------:R-:W3:Y:S02]  /*c020*/  @!P0 SYNCS.PHASECHK.TRANS64 P0, [R12+URZ+0xc0], R9 ;  /* 0x0000c0090c0085a7 */ /* 0x000ee400080010ff */
[----:B---3--:R-:W-:Y:S05]  /*c030*/  @!P0 BRA `(.L_x_76) ;  /* 0xfffffffc00f08947 */ /* 0x008fea000383ffff */
[----:B------:R-:W-:Y:S05]  /*c040*/  BRA `(.L_x_162) ;  /* 0xffffff8000107947 */ /* 0x000fea000383ffff */
.L_x_79:
[----:B------:R-:W-:Y:S07]  /*c050*/  MOV R0, UR21 ;  /* 0x0000001500007c02 */ /* 0x000fee0008000f00 */
.L_x_163:
[----:B--2---:R2:W3:Y:S02]  /*c060*/  SYNCS.PHASECHK.TRANS64.TRYWAIT P2, [R0+URZ+0xb8], R11 ;  /* 0x0000b80b000075a7 */ /* 0x0044e400080411ff */
[----:B---3--:R-:W-:Y:S05]  /*c070*/  @!P2 NANOSLEEP.SYNCS 0x989680 ;  /* 0x009896800000a95d */ /* 0x008fea0003900000 */
[----:B------:R-:W3:Y:S02]  /*c080*/  @!P2 SYNCS.PHASECHK.TRANS64 P2, [R0+URZ+0xb8], R11 ;  /* 0x0000b80b0000a5a7 */ /* 0x000ee400080410ff */
[----:B---3--:R-:W-:Y:S05]  /*c090*/  @!P2 BRA `(.L_x_163) ;  /* 0xfffffffc00f0a947 */ /* 0x008fea000383ffff */
[----:B------:R-:W-:Y:S05]  /*c0a0*/  BRA `(.L_x_78) ;  /* 0xffffff8400787947 */ /* 0x000fea000383ffff */
.L_x_82:
[----:B--2---:R-:W-:Y:S07]  /*c0b0*/  MOV R0, UR21 ;  /* 0x0000001500007c02 */ /* 0x004fee0008000f00 */
.L_x_164:
[----:B--2---:R2:W3:Y:S02]  /*c0c0*/  SYNCS.PHASECHK.TRANS64.TRYWAIT P0, [R0+URZ+0x90], R9 ;  /* 0x00009009000075a7 */ /* 0x0044e400080011ff */
[----:B---3--:R-:W-:Y:S05]  /*c0d0*/  @!P0 NANOSLEEP.SYNCS 0x989680 ;  /* 0x009896800000895d */ /* 0x008fea0003900000 */
[----:B------:R-:W3:Y:S02]  /*c0e0*/  @!P0 SYNCS.PHASECHK.TRANS64 P0, [R0+URZ+0x90], R9 ;  /* 0x00009009000085a7 */ /* 0x000ee400080010ff */
[----:B---3--:R-:W-:Y:S05]  /*c0f0*/  @!P0 BRA `(.L_x_164) ;  /* 0xfffffffc00f08947 */ /* 0x008fea000383ffff */
[----:B------:R-:W-:Y:S05]  /*c100*/  BRA `(.L_x_165) ;  /* 0xffffff8400d47947 */ /* 0x000fea000383ffff */
.L_x_83:
[----:B------:R-:W-:Y:S07]  /*c110*/  MOV R0, UR21 ;  /* 0x0000001500007c02 */ /* 0x000fee0008000f00 */
.L_x_166:
[----:B--2---:R2:W3:Y:S02]  /*c120*/  SYNCS.PHASECHK.TRANS64.TRYWAIT P0, [R0+URZ+0x98], R9 ;  /* 0x00009809000075a7 */ /* 0x0044e400080011ff */
[----:B---3--:R-:W-:Y:S05]  /*c130*/  @!P0 NANOSLEEP.SYNCS 0x989680 ;  /* 0x009896800000895d */ /* 0x008fea0003900000 */
[----:B------:R-:W3:Y:S02]  /*c140*/  @!P0 SYNCS.PHASECHK.TRANS64 P0, [R0+URZ+0x98], R9 ;  /* 0x00009809000085a7 */ /* 0x000ee400080010ff */
[----:B---3--:R-:W-:Y:S05]  /*c150*/  @!P0 BRA `(.L_x_166) ;  /* 0xfffffffc00f08947 */ /* 0x008fea000383ffff */
[----:B------:R-:W-:Y:S05]  /*c160*/  BRA `(.L_x_167) ;  /* 0xffffff8800107947 */ /* 0x000fea000383ffff */
.L_x_84:
[----:B------:R-:W-:Y:S07]  /*c170*/  MOV R0, UR21 ;  /* 0x0000001500007c02 */ /* 0x000fee0008000f00 */
.L_x_168:
[----:B--2---:R2:W3:Y:S02]  /*c180*/  SYNCS.PHASECHK.TRANS64.TRYWAIT P0, [R0+URZ+0xa0], R9 ;  /* 0x0000a009000075a7 */ /* 0x0044e400080011ff */
[----:B---3--:R-:W-:Y:S05]  /*c190*/  @!P0 NANOSLEEP.SYNCS 0x989680 ;  /* 0x009896800000895d */ /* 0x008fea0003900000 */
[----:B------:R-:W3:Y:S02]  /*c1a0*/  @!P0 SYNCS.PHASECHK.TRANS64 P0, [R0+URZ+0xa0], R9 ;  /* 0x0000a009000085a7 */ /* 0x000ee400080010ff */
[----:B---3--:R-:W-:Y:S05]  /*c1b0*/  @!P0 BRA `(.L_x_168) ;  /* 0xfffffffc00f08947 */ /* 0x008fea000383ffff */
[----:B------:R-:W-:Y:S05]  /*c1c0*/  BRA `(.L_x_169) ;  /* 0xffffff8800587947 */ /* 0x000fea000383ffff */
.L_x_85:
[----:B------:R-:W-:Y:S07]  /*c1d0*/  MOV R0, UR21 ;  /* 0x0000001500007c02 */ /* 0x000fee0008000f00 */
.L_x_170:
[----:B--2---:R2:W3:Y:S02]  /*c1e0*/  SYNCS.PHASECHK.TRANS64.TRYWAIT P0, [R0+URZ+0xa8], R9 ;  /* 0x0000a809000075a7 */ /* 0x0044e400080011ff */
[----:B---3--:R-:W-:Y:S05]  /*c1f0*/  @!P0 NANOSLEEP.SYNCS 0x989680 ;  /* 0x009896800000895d */ /* 0x008fea0003900000 */
[----:B------:R-:W3:Y:S02]  /*c200*/  @!P0 SYNCS.PHASECHK.TRANS64 P0, [R0+URZ+0xa8], R9 ;  /* 0x0000a809000085a7 */ /* 0x000ee400080010ff */
[----:B---3--:R-:W-:Y:S05]  /*c210*/  @!P0 BRA `(.L_x_170) ;  /* 0xfffffffc00f08947 */ /* 0x008fea000383ffff */
[----:B------:R-:W-:Y:S05]  /*c220*/  BRA `(.L_x_171) ;  /* 0xffffff88009c7947 */ /* 0x000fea000383ffff */
.L_x_87:
[----:B------:R-:W-:-:S07]  /*c230*/  MOV R0, UR21 ;  /* 0x0000001500007c02 */ /* 0x000fce0008000f00 */
.L_x_172:
[----:B---3--:R3:W4:Y:S02]  /*c240*/  SYNCS.PHASECHK.TRANS64.TRYWAIT P0, [R0+URZ+0x90], R3 ;  /* 0x00009003000075a7 */ /* 0x00872400080011ff */
[----:B----4-:R-:W-:Y:S05]  /*c250*/  @!P0 NANOSLEEP.SYNCS 0x989680 ;  /* 0x009896800000895d */ /* 0x010fea0003900000 */
[----:B------:R-:W4:Y:S02]  /*c260*/  @!P0 SYNCS.PHASECHK.TRANS64 P0, [R0+URZ+0x90], R3 ;  /* 0x00009003000085a7 */ /* 0x000f2400080010ff */
[----:B----4-:R-:W-:Y:S05]  /*c270*/  @!P0 BRA `(.L_x_172) ;  /* 0xfffffffc00f08947 */ /* 0x010fea000383ffff */
[----:B------:R-:W-:Y:S05]  /*c280*/  BRA `(.L_x_173) ;  /* 0xffffff8c00147947 */ /* 0x000fea000383ffff */
.L_x_88:
[----:B---3--:R-:W-:-:S07]  /*c290*/  MOV R0, UR21 ;  /* 0x0000001500007c02 */ /* 0x008fce0008000f00 */
.L_x_174:
[----:B---3--:R3:W4:Y:S02]  /*c2a0*/  SYNCS.PHASECHK.TRANS64.TRYWAIT P0, [R0+URZ+0x98], R3 ;  /* 0x00009803000075a7 */ /* 0x00872400080011ff */
[----:B----4-:R-:W-:Y:S05]  /*c2b0*/  @!P0 NANOSLEEP.SYNCS 0x989680 ;  /* 0x009896800000895d */ /* 0x010fea0003900000 */
[----:B------:R-:W4:Y:S02]  /*c2c0*/  @!P0 SYNCS.PHASECHK.TRANS64 P0, [R0+URZ+0x98], R3 ;  /* 0x00009803000085a7 */ /* 0x000f2400080010ff */
[----:B----4-:R-:W-:Y:S05]  /*c2d0*/  @!P0 BRA `(.L_x_174) ;  /* 0xfffffffc00f08947 */ /* 0x010fea000383ffff */
[----:B------:R-:W-:Y:S05]  /*c2e0*/  BRA `(.L_x_175) ;  /* 0xffffff8c00047947 */ /* 0x000fea000383ffff */
.L_x_89:
[----:B---3--:R-:W-:-:S07]  /*c2f0*/  MOV R0, UR21 ;  /* 0x0000001500007c02 */ /* 0x008fce0008000f00 */
.L_x_176:
[----:B---3--:R3:W4:Y:S02]  /*c300*/  SYNCS.PHASECHK.TRANS64.TRYWAIT P0, [R0+URZ+0xa0], R3 ;  /* 0x0000a003000075a7 */ /* 0x00872400080011ff */
[----:B----4-:R-:W-:Y:S05]  /*c310*/  @!P0 NANOSLEEP.SYNCS 0x989680 ;  /* 0x009896800000895d */ /* 0x010fea0003900000 */
[----:B------:R-:W4:Y:S02]  /*c320*/  @!P0 SYNCS.PHASECHK.TRANS64 P0, [R0+URZ+0xa0], R3 ;  /* 0x0000a003000085a7 */ /* 0x000f2400080010ff */
[----:B----4-:R-:W-:Y:S05]  /*c330*/  @!P0 BRA `(.L_x_176) ;  /* 0xfffffffc00f08947 */ /* 0x010fea000383ffff */
[----:B------:R-:W-:Y:S05]  /*c340*/  BRA `(.L_x_177) ;  /* 0xffffff8800f47947 */ /* 0x000fea000383ffff */
.L_x_91:
[----:B-1----:R1:W2:Y:S02]  /*c350*/  SYNCS.PHASECHK.TRANS64.TRYWAIT P0, [R3+URZ+0xc0], R0 ;  /* 0x0000c000030075a7 */ /* 0x0022a400080011ff */
[----:B--2---:R-:W-:Y:S05]  /*c360*/  @!P0 NANOSLEEP.SYNCS 0x989680 ;  /* 0x009896800000895d */ /* 0x004fea0003900000 */
[----:B------:R-:W2:Y:S02]  /*c370*/  @!P0 SYNCS.PHASECHK.TRANS64 P0, [R3+URZ+0xc0], R0 ;  /* 0x0000c000030085a7 */ /* 0x000ea400080010ff */
[----:B--2---:R-:W-:Y:S05]  /*c380*/  @!P0 BRA `(.L_x_91) ;  /* 0xfffffffc00f08947 */ /* 0x004fea000383ffff */
[----:B------:R-:W-:Y:S05]  /*c390*/  BRA `(.L_x_178) ;  /* 0xffffff8c00b87947 */ /* 0x000fea000383ffff */
.L_x_102:
[----:B-1----:R1:W2:Y:S02]  /*c3a0*/  SYNCS.PHASECHK.TRANS64.TRYWAIT P1, [R3+URZ+0x70], R0 ;  /* 0x00007000030075a7 */ /* 0x0022a400080211ff */
[----:B--2---:R-:W-:Y:S05]  /*c3b0*/  @!P1 NANOSLEEP.SYNCS 0x989680 ;  /* 0x009896800000995d */ /* 0x004fea0003900000 */
[----:B------:R-:W2:Y:S02]  /*c3c0*/  @!P1 SYNCS.PHASECHK.TRANS64 P1, [R3+URZ+0x70], R0 ;  /* 0x00007000030095a7 */ /* 0x000ea400080210ff */
[----:B--2---:R-:W-:Y:S05]  /*c3d0*/  @!P1 BRA `(.L_x_102) ;  /* 0xfffffffc00f09947 */ /* 0x004fea000383ffff */
[----:B------:R-:W-:Y:S05]  /*c3e0*/  BRA `(.L_x_101) ;  /* 0xffffff9c003c7947 */ /* 0x000fea000383ffff */
.L_x_104:
[----:B-1----:R1:W4:Y:S02]  /*c3f0*/  SYNCS.PHASECHK.TRANS64.TRYWAIT P0, [R78+URZ+0xe0], R5 ;  /* 0x0000e0054e0075a7 */ /* 0x00232400080011ff */
[----:B----4-:R-:W-:Y:S05]  /*c400*/  @!P0 NANOSLEEP.SYNCS 0x989680 ;  /* 0x009896800000895d */ /* 0x010fea0003900000 */
[----:B------:R-:W4:Y:S02]  /*c410*/  @!P0 SYNCS.PHASECHK.TRANS64 P0, [R78+URZ+0xe0], R5 ;  /* 0x0000e0054e0085a7 */ /* 0x000f2400080010ff */
[----:B----4-:R-:W-:Y:S05]  /*c420*/  @!P0 BRA `(.L_x_104) ;  /* 0xfffffffc00f08947 */ /* 0x010fea000383ffff */
[----:B------:R-:W-:Y:S05]  /*c430*/  BRA `(.L_x_103) ;  /* 0xffffff9c00987947 */ /* 0x000fea000383ffff */
.L_x_112:
[----:B--2---:R2:W3:Y:S02]  /*c440*/  SYNCS.PHASECHK.TRANS64.TRYWAIT P0, [R116+URZ+0x70], R3 ;  /* 0x00007003740075a7 */ /* 0x0044e400080011ff */
[----:B---3--:R-:W-:Y:S05]  /*c450*/  @!P0 NANOSLEEP.SYNCS 0x989680 ;  /* 0x009896800000895d */ /* 0x008fea0003900000 */
[----:B------:R-:W3:Y:S02]  /*c460*/  @!P0 SYNCS.PHASECHK.TRANS64 P0, [R116+URZ+0x70], R3 ;  /* 0x00007003740085a7 */ /* 0x000ee400080010ff */
[----:B---3--:R-:W-:Y:S05]  /*c470*/  @!P0 BRA `(.L_x_112) ;  /* 0xfffffffc00f08947 */ /* 0x008fea000383ffff */
[----:B------:R-:W-:Y:S05]  /*c480*/  BRA `(.L_x_111) ;  /* 0xffffffb0009c7947 */ /* 0x000fea000383ffff */
.L_x_120:
[----:B--2---:R2:W3:Y:S02]  /*c490*/  SYNCS.PHASECHK.TRANS64.TRYWAIT P0, [R0+URZ+0x70], R7 ;  /* 0x00007007000075a7 */ /* 0x0044e400080011ff */
[----:B---3--:R-:W-:Y:S05]  /*c4a0*/  @!P0 NANOSLEEP.SYNCS 0x989680 ;  /* 0x009896800000895d */ /* 0x008fea0003900000 */
[----:B------:R-:W3:Y:S02]  /*c4b0*/  @!P0 SYNCS.PHASECHK.TRANS64 P0, [R0+URZ+0x70], R7 ;  /* 0x00007007000085a7 */ /* 0x000ee400080010ff */
[----:B---3--:R-:W-:Y:S05]  /*c4c0*/  @!P0 BRA `(.L_x_120) ;  /* 0xfffffffc00f08947 */ /* 0x008fea000383ffff */
[----:B------:R-:W-:Y:S05]  /*c4d0*/  BRA `(.L_x_119) ;  /* 0xffffffc400f07947 */ /* 0x000fea000383ffff */
.L_x_128:
[----:B--2---:R2:W3:Y:S02]  /*c4e0*/  SYNCS.PHASECHK.TRANS64.TRYWAIT P0, [R0+URZ+0x70], R5 ;  /* 0x00007005000075a7 */ /* 0x0044e400080011ff */
[----:B---3--:R-:W-:Y:S05]  /*c4f0*/  @!P0 NANOSLEEP.SYNCS 0x989680 ;  /* 0x009896800000895d */ /* 0x008fea0003900000 */
[----:B------:R-:W3:Y:S02]  /*c500*/  @!P0 SYNCS.PHASECHK.TRANS64 P0, [R0+URZ+0x70], R5 ;  /* 0x00007005000085a7 */ /* 0x000ee400080010ff */
[----:B---3--:R-:W-:Y:S05]  /*c510*/  @!P0 BRA `(.L_x_128) ;  /* 0xfffffffc00f08947 */ /* 0x008fea000383ffff */
[----:B------:R-:W-:Y:S05]  /*c520*/  BRA `(.L_x_127) ;  /* 0xffffffdc00507947 */ /* 0x000fea000383ffff */
        .weak           $__internal_0_$__cuda_sm10x_tcgen05_guardrail_trap_col_being_dealloced_not_returned_by_alloc
        .type           $__internal_0_$__cuda_sm10x_tcgen05_guardrail_trap_col_being_dealloced_not_returned_by_alloc,@function
        .size           $__internal_0_$__cuda_sm10x_tcgen05_guardrail_trap_col_being_dealloced_not_returned_by_alloc,($__internal_1_$__cuda_sm10x_tcgen05_guardrail_trap_phase_invalid_during_alloc - $__internal_0_$__cuda_sm10x_tcgen05_guardrail_trap_col_being_dealloced_not_returned_by_alloc)
$__internal_0_$__cuda_sm10x_tcgen05_guardrail_trap_col_being_dealloced_not_returned_by_alloc:
[----:B------:R-:W-:Y:S05]  /*c530*/  BPT.TRAP 0x1 ;  /* 0x000000040000795c */ /* 0x000fea0000300000 */
[----:B------:R-:W-:-:S04]  /*c540*/  HFMA2 R3, -RZ, RZ, 0, 0 ;  /* 0x00000000ff037431 */ /* 0x000fc800000001ff */
[----:B------:R-:W-:Y:S05]  /*c550*/  RET.REL.NODEC R2 `(_ZN7cutlass13device_kernelINS_4gemm6kernel13GemmUniversalIN4cute5tupleIJiiiiEEENS1_10collective13CollectiveMmaINS1_35MainloopSm100TmaUmmaWarpSpecializedILi7ELi2ELi2ENS5_IJNS4_1CILi1EEENSA_ILi4EEESB_EEEEENS5_IJNSA_ILi128EEENSA_ILi256EEENSA_ILi64EEEEEEaNS5_IJlSB_lEEEaSJ_NS4_8TiledMMAINS4_8MMA_AtomIJNS4_15SM100_MMA_S8_SSIaaiLi128ELi256ELNS4_4UMMA5MajorE0ELSO_0ELNSN_8SaturateE0EEEEEENS4_6LayoutINS5_IJSB_SB_SB_EEENS5_IJNSA_ILi0EEESU_SU_EEEEENS5_IJNS4_10UnderscoreESX_SX_EEEEENS4_23SM90_TMA_LOAD_MULTICASTENS4_14ComposedLayoutINS4_7SwizzleILi2ELi4ELi3EEENS4_18smem_ptr_flag_bitsILi8EEENSS_INS5_IJNSA_ILi8EEESH_EEENS5_IJSH_SB_EEEEEEEvNS4_8identityENS4_13SM90_TMA_LOADES1A_vS1B_EENS_8epilogue10collective18CollectiveEpilogueINS1E_23Sm100TmaWarpSpecializedILi4ELi2ELi64ELb0ELb0EEEJSI_NS5_IJNSS_ISF_SB_EENSS_ISH_SB_EEEEEaSJ_aSJ_NS1E_6fusion15FusionCallbacksIS1I_NS1M_17LinearCombinationIaiaiLNS_15FloatRoundStyleE2EEESI_S1L_JEEENS4_5SM1004TMEM4LOAD26SM100_TMEM_LOAD_32dp32b64xES1C_S1A_NS4_39AutoVectorizingCopyWithAssumedAlignmentILi128EEENS4_14SM90_TMA_STOREES1A_S1X_S1X_EEEvvEEEEvNT_6ParamsE) ;  /* 0xffffff3802a87950 */ /* 0x000fea0003c3ffff */
        .weak           $__internal_1_$__cuda_sm10x_tcgen05_guardrail_trap_phase_invalid_during_alloc
        .type           $__internal_1_$__cuda_sm10x_tcgen05_guardrail_trap_phase_invalid_during_alloc,@function
        .size           $__internal_1_$__cuda_sm10x_tcgen05_guardrail_trap_phase_invalid_during_alloc,($__internal_2_$__cuda_sm10x_tcgen05_guardrail_trap_unallocated_columns_being_dealloced - $__internal_1_$__cuda_sm10x_tcgen05_guardrail_trap_phase_invalid_during_alloc)
$__internal_1_$__cuda_sm10x_tcgen05_guardrail_trap_phase_invalid_during_alloc:
[----:B------:R-:W-:Y:S05]  /*c560*/  BPT.TRAP 0x1 ;  /* 0x000000040000795c */ /* 0x000fea0000300000 */
[----:B------:R-:W-:-:S04]  /*c570*/  MOV R5, 0x0 ;  /* 0x0000000000057802 */ /* 0x000fc80000000f00 */
[----:B------:R-:W-:Y:S05]  /*c580*/  RET.REL.NODEC R4 `(_ZN7cutlass13device_kernelINS_4gemm6kernel13GemmUniversalIN4cute5tupleIJiiiiEEENS1_10collective13CollectiveMmaINS1_35MainloopSm100TmaUmmaWarpSpecializedILi7ELi2ELi2ENS5_IJNS4_1CILi1EEENSA_ILi4EEESB_EEEEENS5_IJNSA_ILi128EEENSA_ILi256EEENSA_ILi64EEEEEEaNS5_IJlSB_lEEEaSJ_NS4_8TiledMMAINS4_8MMA_AtomIJNS4_15SM100_MMA_S8_SSIaaiLi128ELi256ELNS4_4UMMA5MajorE0ELSO_0ELNSN_8SaturateE0EEEEEENS4_6LayoutINS5_IJSB_SB_SB_EEENS5_IJNSA_ILi0EEESU_SU_EEEEENS5_IJNS4_10UnderscoreESX_SX_EEEEENS4_23SM90_TMA_LOAD_MULTICASTENS4_14ComposedLayoutINS4_7SwizzleILi2ELi4ELi3EEENS4_18smem_ptr_flag_bitsILi8EEENSS_INS5_IJNSA_ILi8EEESH_EEENS5_IJSH_SB_EEEEEEEvNS4_8identityENS4_13SM90_TMA_LOADES1A_vS1B_EENS_8epilogue10collective18CollectiveEpilogueINS1E_23Sm100TmaWarpSpecializedILi4ELi2ELi64ELb0ELb0EEEJSI_NS5_IJNSS_ISF_SB_EENSS_ISH_SB_EEEEEaSJ_aSJ_NS1E_6fusion15FusionCallbacksIS1I_NS1M_17LinearCombinationIaiaiLNS_15FloatRoundStyleE2EEESI_S1L_JEEENS4_5SM1004TMEM4LOAD26SM100_TMEM_LOAD_32dp32b64xES1C_S1A_NS4_39AutoVectorizingCopyWithAssumedAlignmentILi128EEENS4_14SM90_TMA_STOREES1A_S1X_S1X_EEEvvEEEEvNT_6ParamsE) ;  /* 0xffffff38049c7950 */ /* 0x000fea0003c3ffff */
        .weak           $__internal_2_$__cuda_sm10x_tcgen05_guardrail_trap_unallocated_columns_being_dealloced
        .type           $__internal_2_$__cuda_sm10x_tcgen05_guardrail_trap_unallocated_columns_being_dealloced,@function
        .size           $__internal_2_$__cuda_sm10x_tcgen05_guardrail_trap_unallocated_columns_being_dealloced,(.L_x_180 - $__internal_2_$__cuda_sm10x_tcgen05_guardrail_trap_unallocated_columns_being_dealloced)
$__internal_2_$__cuda_sm10x_tcgen05_guardrail_trap_unallocated_columns_being_dealloced:
[----:B------:R-:W-:Y:S05]  /*c590*/  BPT.TRAP 0x1 ;  /* 0x000000040000795c */ /* 0x000fea0000300000 */
[----:B------:R-:W-:-:S04]  /*c5a0*/  HFMA2 R3, -RZ, RZ, 0, 0 ;  /* 0x00000000ff037431 */ /* 0x000fc800000001ff */
[----:B------:R-:W-:Y:S05]  /*c5b0*/  RET.REL.NODEC R2 `(_ZN7cutlass13device_kernelINS_4gemm6kernel13GemmUniversalIN4cute5tupleIJiiiiEEENS1_10collective13CollectiveMmaINS1_35MainloopSm100TmaUmmaWarpSpecializedILi7ELi2ELi2ENS5_IJNS4_1CILi1EEENSA_ILi4EEESB_EEEEENS5_IJNSA_ILi128EEENSA_ILi256EEENSA_ILi64EEEEEEaNS5_IJlSB_lEEEaSJ_NS4_8TiledMMAINS4_8MMA_AtomIJNS4_15SM100_MMA_S8_SSIaaiLi128ELi256ELNS4_4UMMA5MajorE0ELSO_0ELNSN_8SaturateE0EEEEEENS4_6LayoutINS5_IJSB_SB_SB_EEENS5_IJNSA_ILi0EEESU_SU_EEEEENS5_IJNS4_10UnderscoreESX_SX_EEEEENS4_23SM90_TMA_LOAD_MULTICASTENS4_14ComposedLayoutINS4_7SwizzleILi2ELi4ELi3EEENS4_18smem_ptr_flag_bitsILi8EEENSS_INS5_IJNSA_ILi8EEESH_EEENS5_IJSH_SB_EEEEEEEvNS4_8identityENS4_13SM90_TMA_LOADES1A_vS1B_EENS_8epilogue10collective18CollectiveEpilogueINS1E_23Sm100TmaWarpSpecializedILi4ELi2ELi64ELb0ELb0EEEJSI_NS5_IJNSS_ISF_SB_EENSS_ISH_SB_EEEEEaSJ_aSJ_NS1E_6fusion15FusionCallbacksIS1I_NS1M_17LinearCombinationIaiaiLNS_15FloatRoundStyleE2EEESI_S1L_JEEENS4_5SM1004TMEM4LOAD26SM100_TMEM_LOAD_32dp32b64xES1C_S1A_NS4_39AutoVectorizingCopyWithAssumedAlignmentILi128EEENS4_14SM90_TMA_STOREES1A_S1X_S1X_EEEvvEEEEvNT_6ParamsE) ;  /* 0xffffff3802907950 */ /* 0x000fea0003c3ffff */
.L_x_179:
[----:B------:R-:W-:-:S00]  /*c5c0*/  BRA `(.L_x_179) ;  /* 0xfffffffc00fc7947 */ /* 0x000fc0000383ffff */
[----:B------:R-:W-:-:S00]  /*c5d0*/  NOP ;  /* 0x0000000000007918 */ /* 0x000fc00000000000 */
        /* <DEDUP_REMOVED lines=10> */
.L_x_180:


//--------------------- .nv.global.init           --------------------------
	.section	.nv.global.init,"aw",@progbits
.nv.global.init:
	.type		$str$27,@object
	.size		$str$27,($str$28 - $str$27)
$str$27:
        /*0000*/ 	.byte	0x28, 0x61, 0x64, 0x64, 0x72, 0x65, 0x73, 0x73, 0x20, 0x26, 0x20, 0x6d, 0x61, 0x73, 0x6b, 0x29
        /*0010*/ 	.byte	0x20, 0x3d, 0x3d, 0x20, 0x30, 0x00
	.type		$str$28,@object
	.size		$str$28,($str$26 - $str$28)
$str$28:
        /*0016*/ 	.byte	0x2f, 0x74, 0x6d, 0x70, 0x2f, 0x63, 0x75, 0x74, 0x6c, 0x61, 0x73, 0x73, 0x5f, 0x73, 0x77, 0x65
        /*0026*/ 	.byte	0x65, 0x70, 0x5f, 0x73, 0x72, 0x63, 0x2f, 0x69, 0x6e, 0x63, 0x6c, 0x75, 0x64, 0x65, 0x2f, 0x63
        /*0036*/ 	.byte	0x75, 0x74, 0x65, 0x2f, 0x70, 0x6f, 0x69, 0x6e, 0x74, 0x65, 0x72, 0x5f, 0x66, 0x6c, 0x61, 0x67
        /*0046*/ 	.byte	0x67, 0x65, 0x64, 0x2e, 0x68, 0x70, 0x70, 0x00
	.type		$str$26,@object
	.size		$str$26,($str$25 - $str$26)
$str$26:
        /*004e*/ 	.byte	0x2f, 0x74, 0x6d, 0x70, 0x2f, 0x63, 0x75, 0x74, 0x6c, 0x61, 0x73, 0x73, 0x5f, 0x73, 0x77, 0x65
        /*005e*/ 	.byte	0x65, 0x70, 0x5f, 0x73, 0x72, 0x63, 0x2f, 0x69, 0x6e, 0x63, 0x6c, 0x75, 0x64, 0x65, 0x2f, 0x63
        /*006e*/ 	.byte	0x75, 0x74, 0x65, 0x2f, 0x61, 0x74, 0x6f, 0x6d, 0x2f, 0x63, 0x6f, 0x70, 0x79, 0x5f, 0x74, 0x72
        /*007e*/ 	.byte	0x61, 0x69, 0x74, 0x73, 0x5f, 0x73, 0x6d, 0x31, 0x30, 0x30, 0x2e, 0x68, 0x70, 0x70, 0x00
	.type		$str$25,@object
	.size		$str$25,(__unnamed_1 - $str$25)
$str$25:
        /*008d*/ 	.byte	0x28, 0x28, 0x75, 0x69, 0x6e, 0x74, 0x33, 0x32, 0x5f, 0x74, 0x28, 0x74, 0x68, 0x72, 0x65, 0x61
        /*009d*/ 	.byte	0x64, 0x49, 0x64, 0x78, 0x2e, 0x78, 0x29, 0x20, 0x2f, 0x20, 0x33, 0x32, 0x29, 0x20, 0x25, 0x20
        /*00ad*/ 	.byte	0x34, 0x29, 0x20, 0x3d, 0x3d, 0x20, 0x28, 0x28, 0x28, 0x74, 0x6d, 0x65, 0x6d, 0x5f, 0x61, 0x64
        /*00bd*/ 	.byte	0x64, 0x72, 0x20, 0x3e, 0x3e, 0x20, 0x31, 0x36, 0x29, 0x20, 0x2f, 0x20, 0x33, 0x32, 0x29, 0x20
        /*00cd*/ 	.byte	0x25, 0x20, 0x34, 0x29, 0x00
	.type		__unnamed_1,@object
	.size		__unnamed_1,(__unnamed_2 - __unnamed_1)
__unnamed_1:
        /*00d2*/ 	.byte	0x61, 0x75, 0x74, 0x6f, 0x20, 0x63, 0x75, 0x74, 0x65, 0x3a, 0x3a, 0x61, 0x73, 0x5f, 0x70, 0x6f
        /* <DEDUP_REMOVED lines=24> */
        /*0262*/ 	.byte	0x5d, 0x00
	.type		__unnamed_2,@object
	.size		__unnamed_2,(__unnamed_3 - __unnamed_2)
__unnamed_2:
        /* <DEDUP_REMOVED lines=26> */
	.type		__unnamed_3,@object
	.size		__unnamed_3,(.L_3 - __unnamed_3)
__unnamed_3:
        /* <DEDUP_REMOVED lines=42> */
        /*0696*/ 	.byte	0x43, 0x3c, 0x30, 0x3e, 0x3e, 0x3e, 0x3e, 0x5d, 0x00
.L_3:


//--------------------- .nv.shared._ZN7cutlass13device_kernelINS_4gemm6kernel13GemmUniversalIN4cute5tupleIJiiiiEEENS1_10collective13CollectiveMmaINS1_35MainloopSm100TmaUmmaWarpSpecializedILi7ELi2ELi2ENS5_IJNS4_1CILi1EEENSA_ILi4EEESB_EEEEENS5_IJNSA_ILi128EEENSA_ILi256EEENSA_ILi64EEEEEEaNS5_IJlSB_lEEEaSJ_NS4_8TiledMMAINS4_8MMA_AtomIJNS4_15SM100_MMA_S8_SSIaaiLi128ELi256ELNS4_4UMMA5MajorE0ELSO_0ELNSN_8SaturateE0EEEEEENS4_6LayoutINS5_IJSB_SB_SB_EEENS5_IJNSA_ILi0EEESU_SU_EEEEENS5_IJNS4_10UnderscoreESX_SX_EEEEENS4_23SM90_TMA_LOAD_MULTICASTENS4_14ComposedLayoutINS4_7SwizzleILi2ELi4ELi3EEENS4_18smem_ptr_flag_bitsILi8EEENSS_INS5_IJNSA_ILi8EEESH_EEENS5_IJSH_SB_EEEEEEEvNS4_8identityENS4_13SM90_TMA_LOADES1A_vS1B_EENS_8epilogue10collective18CollectiveEpilogueINS1E_23Sm100TmaWarpSpecializedILi4ELi2ELi64ELb0ELb0EEEJSI_NS5_IJNSS_ISF_SB_EENSS_ISH_SB_EEEEEaSJ_aSJ_NS1E_6fusion15FusionCallbacksIS1I_NS1M_17LinearCombinationIaiaiLNS_15FloatRoundStyleE2EEESI_S1L_JEEENS4_5SM1004TMEM4LOAD26SM100_TMEM_LOAD_32dp32b64xES1C_S1A_NS4_39AutoVectorizingCopyWithAssumedAlignmentILi128EEENS4_14SM90_TMA_STOREES1A_S1X_S1X_EEEvvEEEEvNT_6ParamsE --------------------------
	.section	.nv.shared._ZN7cutlass13device_kernelINS_4gemm6kernel13GemmUniversalIN4cute5tupleIJiiiiEEENS1_10collective13CollectiveMmaINS1_35MainloopSm100TmaUmmaWarpSpecializedILi7ELi2ELi2ENS5_IJNS4_1CILi1EEENSA_ILi4EEESB_EEEEENS5_IJNSA_ILi128EEENSA_ILi256EEENSA_ILi64EEEEEEaNS5_IJlSB_lEEEaSJ_NS4_8TiledMMAINS4_8MMA_AtomIJNS4_15SM100_MMA_S8_SSIaaiLi128ELi256ELNS4_4UMMA5MajorE0ELSO_0ELNSN_8SaturateE0EEEEEENS4_6LayoutINS5_IJSB_SB_SB_EEENS5_IJNSA_ILi0EEESU_SU_EEEEENS5_IJNS4_10UnderscoreESX_SX_EEEEENS4_23SM90_TMA_LOAD_MULTICASTENS4_14ComposedLayoutINS4_7SwizzleILi2ELi4ELi3EEENS4_18smem_ptr_flag_bitsILi8EEENSS_INS5_IJNSA_ILi8EEESH_EEENS5_IJSH_SB_EEEEEEEvNS4_8identityENS4_13SM90_TMA_LOADES1A_vS1B_EENS_8epilogue10collective18CollectiveEpilogueINS1E_23Sm100TmaWarpSpecializedILi4ELi2ELi64ELb0ELb0EEEJSI_NS5_IJNSS_ISF_SB_EENSS_ISH_SB_EEEEEaSJ_aSJ_NS1E_6fusion15FusionCallbacksIS1I_NS1M_17LinearCombinationIaiaiLNS_15FloatRoundStyleE2EEESI_S1L_JEEENS4_5SM1004TMEM4LOAD26SM100_TMEM_LOAD_32dp32b64xES1C_S1A_NS4_39AutoVectorizingCopyWithAssumedAlignmentILi128EEENS4_14SM90_TMA_STOREES1A_S1X_S1X_EEEvvEEEEvNT_6ParamsE,"aw",@nobits
	.sectionflags	@""
	.align	16
	.zero		1024


//--------------------- .nv.shared.reserved.0     --------------------------
	.section	.nv.shared.reserved.0,"aw",@nobits
	.weak		__nv_reservedSMEM_offset_0_alias
	.size		__nv_reservedSMEM_offset_0_alias, 0, 64
	.other		__nv_reservedSMEM_offset_0_alias,@"STO_CUDA_RESERVED_SHARED STV_DEFAULT"
__nv_reservedSMEM_offset_0_alias:
	.zero		0
.nv.shared.reserved.0:
	.zero		64
	.weak		__nv_reservedSMEM_tcgen05_partition
	.type		__nv_reservedSMEM_tcgen05_partition,@object
	.size		__nv_reservedSMEM_tcgen05_partition,(.L_0 - __nv_reservedSMEM_tcgen05_partition)
__nv_reservedSMEM_tcgen05_partition:
	.zero		32
.L_0:


//--------------------- .nv.global                --------------------------
	.section	.nv.global,"aw",@nobits
.nv.global:
	.type		_ZN40_INTERNAL_9e83b8f9_4_k_cu_5b9ae762_282454cute1_E,@object
	.size		_ZN40_INTERNAL_9e83b8f9_4_k_cu_5b9ae762_282454cute1_E,(_ZN40_INTERNAL_9e83b8f9_4_k_cu_5b9ae762_282454cuda3std3__45__cpo6cbeginE - _ZN40_INTERNAL_9e83b8f9_4_k_cu_5b9ae762_282454cute1_E)
_ZN40_INTERNAL_9e83b8f9_4_k_cu_5b9ae762_282454cute1_E:
	.zero		1
	.type		_ZN40_INTERNAL_9e83b8f9_4_k_cu_5b9ae762_282454cuda3std3__45__cpo6cbeginE,@object
	.size		_ZN40_INTERNAL_9e83b8f9_4_k_cu_5b9ae762_282454cuda3std3__45__cpo6cbeginE,(_ZN40_INTERNAL_9e83b8f9_4_k_cu_5b9ae762_282454cuda3std3__48in_placeE - _ZN40_INTERNAL_9e83b8f9_4_k_cu_5b9ae762_282454cuda3std3__45__cpo6cbeginE)
_ZN40_INTERNAL_9e83b8f9_4_k_cu_5b9ae762_282454cuda3std3__45__cpo6cbeginE:
	.zero		1
	.type		_ZN40_INTERNAL_9e83b8f9_4_k_cu_5b9ae762_282454cuda3std3__48in_placeE,@object
	.size		_ZN40_INTERNAL_9e83b8f9_4_k_cu_5b9ae762_282454cuda3std3__48in_placeE,(_ZN40_INTERNAL_9e83b8f9_4_k_cu_5b9ae762_282454cuda3std6ranges3__45__cpo9iter_moveE - _ZN40_INTERNAL_9e83b8f9_4_k_cu_5b9ae762_282454cuda3std3__48in_placeE)
_ZN40_INTERNAL_9e83b8f9_4_k_cu_5b9ae762_282454cuda3std3__48in_placeE:
	.zero		1
	.type		_ZN40_INTERNAL_9e83b8f9_4_k_cu_5b9ae762_282454cuda3std6ranges3__45__cpo9iter_moveE,@object
	.size		_ZN40_INTERNAL_9e83b8f9_4_k_cu_5b9ae762_282454cuda3std6ranges3__45__cpo9iter_moveE,(_ZN40_INTERNAL_9e83b8f9_4_k_cu_5b9ae762_282454cuda3std3__45__cpo5beginE - _ZN40_INTERNAL_9e83b8f9_4_k_cu_5b9ae762_282454cuda3std6ranges3__45__cpo9iter_moveE)
_ZN40_INTERNAL_9e83b8f9_4_k_cu_5b9ae762_282454cuda3std6ranges3__45__cpo9iter_moveE:
	.zero		1
	.type		_ZN40_INTERNAL_9e83b8f9_4_k_cu_5b9ae762_282454cuda3std3__45__cpo5beginE,@object
	.size		_ZN40_INTERNAL_9e83b8f9_4_k_cu_5b9ae762_282454cuda3std3__45__cpo5beginE,(_ZN40_INTERNAL_9e83b8f9_4_k_cu_5b9ae762_282454cuda3std3__442_GLOBAL__N__9e83b8f9_4_k_cu_5b9ae762_282456ignoreE - _ZN40_INTERNAL_9e83b8f9_4_k_cu_5b9ae762_282454cuda3std3__45__cpo5beginE)
_ZN40_INTERNAL_9e83b8f9_4_k_cu_5b9ae762_282454cuda3std3__45__cpo5beginE:
	.zero		1
	.type		_ZN40_INTERNAL_9e83b8f9_4_k_cu_5b9ae762_282454cuda3std3__442_GLOBAL__N__9e83b8f9_4_k_cu_5b9ae762_282456ignoreE,@object
	.size		_ZN40_INTERNAL_9e83b8f9_4_k_cu_5b9ae762_282454cuda3std3__442_GLOBAL__N__9e83b8f9_4_k_cu_5b9ae762_282456ignoreE,(_ZN40_INTERNAL_9e83b8f9_4_k_cu_5b9ae762_282454cute7productE - _ZN40_INTERNAL_9e83b8f9_4_k_cu_5b9ae762_282454cuda3std3__442_GLOBAL__N__9e83b8f9_4_k_cu_5b9ae762_282456ignoreE)
_ZN40_INTERNAL_9e83b8f9_4_k_cu_5b9ae762_282454cuda3std3__442_GLOBAL__N__9e83b8f9_4_k_cu_5b9ae762_282456ignoreE:
	.zero		1
	.type		_ZN40_INTERNAL_9e83b8f9_4_k_cu_5b9ae762_282454cute7productE,@object
	.size		_ZN40_INTERNAL_9e83b8f9_4_k_cu_5b9ae762_282454cute7productE,(_ZN40_INTERNAL_9e83b8f9_4_k_cu_5b9ae762_282454cuda3std3__45__cpo3endE - _ZN40_INTERNAL_9e83b8f9_4_k_cu_5b9ae762_282454cute7productE)
_ZN40_INTERNAL_9e83b8f9_4_k_cu_5b9ae762_282454cute7productE:
	.zero		1
	.type		_ZN40_INTERNAL_9e83b8f9_4_k_cu_5b9ae762_282454cuda3std3__45__cpo3endE,@object
	.size		_ZN40_INTERNAL_9e83b8f9_4_k_cu_5b9ae762_282454cuda3std3__45__cpo3endE,(_ZN40_INTERNAL_9e83b8f9_4_k_cu_5b9ae762_282454cuda3std3__419piecewise_constructE - _ZN40_INTERNAL_9e83b8f9_4_k_cu_5b9ae762_282454cuda3std3__45__cpo3endE)
_ZN40_INTERNAL_9e83b8f9_4_k_cu_5b9ae762_282454cuda3std3__45__cpo3endE:
	.zero		1
	.type		_ZN40_INTERNAL_9e83b8f9_4_k_cu_5b9ae762_282454cuda3std3__419piecewise_constructE,@object
	.size		_ZN40_INTERNAL_9e83b8f9_4_k_cu_5b9ae762_282454cuda3std3__419piecewise_constructE,(_ZN40_INTERNAL_9e83b8f9_4_k_cu_5b9ae762_282454cuda3std3__45__cpo4cendE - _ZN40_INTERNAL_9e83b8f9_4_k_cu_5b9ae762_282454cuda3std3__419piecewise_constructE)
_ZN40_INTERNAL_9e83b8f9_4_k_cu_5b9ae762_282454cuda3std3__419piecewise_constructE:
	.zero		1
	.type		_ZN40_INTERNAL_9e83b8f9_4_k_cu_5b9ae762_282454cuda3std3__45__cpo4cendE,@object
	.size		_ZN40_INTERNAL_9e83b8f9_4_k_cu_5b9ae762_282454cuda3std3__45__cpo4cendE,(_ZN40_INTERNAL_9e83b8f9_4_k_cu_5b9ae762_282454cuda3std6ranges3__45__cpo4swapE - _ZN40_INTERNAL_9e83b8f9_4_k_cu_5b9ae762_282454cuda3std3__45__cpo4cendE)
_ZN40_INTERNAL_9e83b8f9_4_k_cu_5b9ae762_282454cuda3std3__45__cpo4cendE:
	.zero		1
	.type		_ZN40_INTERNAL_9e83b8f9_4_k_cu_5b9ae762_282454cuda3std6ranges3__45__cpo4swapE,@object
	.size		_ZN40_INTERNAL_9e83b8f9_4_k_cu_5b9ae762_282454cuda3std6ranges3__45__cpo4swapE,(.L_11 - _ZN40_INTERNAL_9e83b8f9_4_k_cu_5b9ae762_282454cuda3std6ranges3__45__cpo4swapE)
_ZN40_INTERNAL_9e83b8f9_4_k_cu_5b9ae762_282454cuda3std6ranges3__45__cpo4swapE:
	.zero		1
.L_11:


//--------------------- .nv.constant0._ZN7cutlass13device_kernelINS_4gemm6kernel13GemmUniversalIN4cute5tupleIJiiiiEEENS1_10collective13CollectiveMmaINS1_35MainloopSm100TmaUmmaWarpSpecializedILi7ELi2ELi2ENS5_IJNS4_1CILi1EEENSA_ILi4EEESB_EEEEENS5_IJNSA_ILi128EEENSA_ILi256EEENSA_ILi64EEEEEEaNS5_IJlSB_lEEEaSJ_NS4_8TiledMMAINS4_8MMA_AtomIJNS4_15SM100_MMA_S8_SSIaaiLi128ELi256ELNS4_4UMMA5MajorE0ELSO_0ELNSN_8SaturateE0EEEEEENS4_6LayoutINS5_IJSB_SB_SB_EEENS5_IJNSA_ILi0EEESU_SU_EEEEENS5_IJNS4_10UnderscoreESX_SX_EEEEENS4_23SM90_TMA_LOAD_MULTICASTENS4_14ComposedLayoutINS4_7SwizzleILi2ELi4ELi3EEENS4_18smem_ptr_flag_bitsILi8EEENSS_INS5_IJNSA_ILi8EEESH_EEENS5_IJSH_SB_EEEEEEEvNS4_8identityENS4_13SM90_TMA_LOADES1A_vS1B_EENS_8epilogue10collective18CollectiveEpilogueINS1E_23Sm100TmaWarpSpecializedILi4ELi2ELi64ELb0ELb0EEEJSI_NS5_IJNSS_ISF_SB_EENSS_ISH_SB_EEEEEaSJ_aSJ_NS1E_6fusion15FusionCallbacksIS1I_NS1M_17LinearCombinationIaiaiLNS_15FloatRoundStyleE2EEESI_S1L_JEEENS4_5SM1004TMEM4LOAD26SM100_TMEM_LOAD_32dp32b64xES1C_S1A_NS4_39AutoVectorizingCopyWithAssumedAlignmentILi128EEENS4_14SM90_TMA_STOREES1A_S1X_S1X_EEEvvEEEEvNT_6ParamsE --------------------------
	.section	.nv.constant0._ZN7cutlass13device_kernelINS_4gemm6kernel13GemmUniversalIN4cute5tupleIJiiiiEEENS1_10collective13CollectiveMmaINS1_35MainloopSm100TmaUmmaWarpSpecializedILi7ELi2ELi2ENS5_IJNS4_1CILi1EEENSA_ILi4EEESB_EEEEENS5_IJNSA_ILi128EEENSA_ILi256EEENSA_ILi64EEEEEEaNS5_IJlSB_lEEEaSJ_NS4_8TiledMMAINS4_8MMA_AtomIJNS4_15SM100_MMA_S8_SSIaaiLi128ELi256ELNS4_4UMMA5MajorE0ELSO_0ELNSN_8SaturateE0EEEEEENS4_6LayoutINS5_IJSB_SB_SB_EEENS5_IJNSA_ILi0EEESU_SU_EEEEENS5_IJNS4_10UnderscoreESX_SX_EEEEENS4_23SM90_TMA_LOAD_MULTICASTENS4_14ComposedLayoutINS4_7SwizzleILi2ELi4ELi3EEENS4_18smem_ptr_flag_bitsILi8EEENSS_INS5_IJNSA_ILi8EEESH_EEENS5_IJSH_SB_EEEEEEEvNS4_8identityENS4_13SM90_TMA_LOADES1A_vS1B_EENS_8epilogue10collective18CollectiveEpilogueINS1E_23Sm100TmaWarpSpecializedILi4ELi2ELi64ELb0ELb0EEEJSI_NS5_IJNSS_ISF_SB_EENSS_ISH_SB_EEEEEaSJ_aSJ_NS1E_6fusion15FusionCallbacksIS1I_NS1M_17LinearCombinationIaiaiLNS_15FloatRoundStyleE2EEESI_S1L_JEEENS4_5SM1004TMEM4LOAD26SM100_TMEM_LOAD_32dp32b64xES1C_S1A_NS4_39AutoVectorizingCopyWithAssumedAlignmentILi128EEENS4_14SM90_TMA_STOREES1A_S1X_S1X_EEEvvEEEEvNT_6ParamsE,"a",@progbits
	.sectionflags	@""
	.align	4
.nv.constant0._ZN7cutlass13device_kernelINS_4gemm6kernel13GemmUniversalIN4cute5tupleIJiiiiEEENS1_10collective13CollectiveMmaINS1_35MainloopSm100TmaUmmaWarpSpecializedILi7ELi2ELi2ENS5_IJNS4_1CILi1EEENSA_ILi4EEESB_EEEEENS5_IJNSA_ILi128EEENSA_ILi256EEENSA_ILi64EEEEEEaNS5_IJlSB_lEEEaSJ_NS4_8TiledMMAINS4_8MMA_AtomIJNS4_15SM100_MMA_S8_SSIaaiLi128ELi256ELNS4_4UMMA5MajorE0ELSO_0ELNSN_8SaturateE0EEEEEENS4_6LayoutINS5_IJSB_SB_SB_EEENS5_IJNSA_ILi0EEESU_SU_EEEEENS5_IJNS4_10UnderscoreESX_SX_EEEEENS4_23SM90_TMA_LOAD_MULTICASTENS4_14ComposedLayoutINS4_7SwizzleILi2ELi4ELi3EEENS4_18smem_ptr_flag_bitsILi8EEENSS_INS5_IJNSA_ILi8EEESH_EEENS5_IJSH_SB_EEEEEEEvNS4_8identityENS4_13SM90_TMA_LOADES1A_vS1B_EENS_8epilogue10collective18CollectiveEpilogueINS1E_23Sm100TmaWarpSpecializedILi4ELi2ELi64ELb0ELb0EEEJSI_NS5_IJNSS_ISF_SB_EENSS_ISH_SB_EEEEEaSJ_aSJ_NS1E_6fusion15FusionCallbacksIS1I_NS1M_17LinearCombinationIaiaiLNS_15FloatRoundStyleE2EEESI_S1L_JEEENS4_5SM1004TMEM4LOAD26SM100_TMEM_LOAD_32dp32b64xES1C_S1A_NS4_39AutoVectorizingCopyWithAssumedAlignmentILi128EEENS4_14SM90_TMA_STOREES1A_S1X_S1X_EEEvvEEEEvNT_6ParamsE:
	.zero		2944


//--------------------- SYMBOLS --------------------------

	.type		.nv.reservedSmem.offset0,@object
	.size		.nv.reservedSmem.offset0,0x4
	.type		.nv.reservedSmem.cap,@object
	.size		.nv.reservedSmem.cap,0x4
	.type		__assertfail,@function
